//
// Generated by NVIDIA NVVM Compiler
//
// Compiler Build ID: CL-36424714
// Cuda compilation tools, release 13.0, V13.0.88
// Based on NVVM 20.0.0
//

.version 9.0
.target sm_100
.address_size 64

	// .globl	_Z30flash_attention_forward_kernelPKfS0_S0_PfS1_S1_iif
.extern .shared .align 16 .b8 smem[];

.visible .entry _Z30flash_attention_forward_kernelPKfS0_S0_PfS1_S1_iif(
	.param .u64 .ptr .align 1 _Z30flash_attention_forward_kernelPKfS0_S0_PfS1_S1_iif_param_0,
	.param .u64 .ptr .align 1 _Z30flash_attention_forward_kernelPKfS0_S0_PfS1_S1_iif_param_1,
	.param .u64 .ptr .align 1 _Z30flash_attention_forward_kernelPKfS0_S0_PfS1_S1_iif_param_2,
	.param .u64 .ptr .align 1 _Z30flash_attention_forward_kernelPKfS0_S0_PfS1_S1_iif_param_3,
	.param .u64 .ptr .align 1 _Z30flash_attention_forward_kernelPKfS0_S0_PfS1_S1_iif_param_4,
	.param .u64 .ptr .align 1 _Z30flash_attention_forward_kernelPKfS0_S0_PfS1_S1_iif_param_5,
	.param .u32 _Z30flash_attention_forward_kernelPKfS0_S0_PfS1_S1_iif_param_6,
	.param .u32 _Z30flash_attention_forward_kernelPKfS0_S0_PfS1_S1_iif_param_7,
	.param .f32 _Z30flash_attention_forward_kernelPKfS0_S0_PfS1_S1_iif_param_8
)
{
	.reg .pred 	%p<108>;
	.reg .b32 	%r<464>;
	.reg .b32 	%f<461>;
	.reg .b64 	%rd<119>;

	ld.param.u64 	%rd12, [_Z30flash_attention_forward_kernelPKfS0_S0_PfS1_S1_iif_param_0];
	ld.param.u64 	%rd13, [_Z30flash_attention_forward_kernelPKfS0_S0_PfS1_S1_iif_param_1];
	ld.param.u64 	%rd14, [_Z30flash_attention_forward_kernelPKfS0_S0_PfS1_S1_iif_param_2];
	ld.param.u64 	%rd15, [_Z30flash_attention_forward_kernelPKfS0_S0_PfS1_S1_iif_param_3];
	ld.param.u32 	%r131, [_Z30flash_attention_forward_kernelPKfS0_S0_PfS1_S1_iif_param_6];
	ld.param.u32 	%r130, [_Z30flash_attention_forward_kernelPKfS0_S0_PfS1_S1_iif_param_7];
	ld.param.f32 	%f48, [_Z30flash_attention_forward_kernelPKfS0_S0_PfS1_S1_iif_param_8];
	cvta.to.global.u64 	%rd1, %rd12;
	cvta.to.global.u64 	%rd2, %rd14;
	cvta.to.global.u64 	%rd3, %rd13;
	cvta.to.global.u64 	%rd4, %rd15;
	mov.u32 	%r132, %ctaid.x;
	mov.u32 	%r133, %ctaid.y;
	mov.u32 	%r1, %tid.x;
	cvt.u64.u32 	%rd16, %r133;
	cvt.s64.s32 	%rd17, %r131;
	mul.lo.s64 	%rd5, %rd17, %rd16;
	cvt.s64.s32 	%rd18, %r130;
	mul.lo.s64 	%rd6, %rd5, %rd18;
	shl.b32 	%r2, %r130, 7;
	mov.u32 	%r134, smem;
	add.s32 	%r3, %r134, %r2;
	add.s32 	%r4, %r3, %r2;
	add.s32 	%r5, %r4, %r2;
	add.s32 	%r135, %r5, %r2;
	shl.b32 	%r136, %r132, 5;
	sub.s32 	%r137, %r131, %r136;
	min.s32 	%r6, %r137, 32;
	add.s32 	%r138, %r136, %r1;
	setp.lt.s32 	%p4, %r1, %r6;
	setp.lt.s32 	%p5, %r138, %r131;
	and.pred  	%p1, %p4, %p5;
	shl.b32 	%r139, %r1, 2;
	add.s32 	%r8, %r135, %r139;
	not.pred 	%p6, %p1;
	@%p6 bra 	$L__BB0_14;
	setp.lt.s32 	%p17, %r130, 1;
	@%p17 bra 	$L__BB0_13;
	mul.lo.s32 	%r9, %r130, %r138;
	mul.lo.s32 	%r10, %r130, %r1;
	add.s32 	%r171, %r130, -1;
	and.b32  	%r11, %r130, 7;
	setp.lt.u32 	%p18, %r171, 7;
	mov.b32 	%r421, 0;
	@%p18 bra 	$L__BB0_5;
	and.b32  	%r421, %r130, 2147483640;
	mov.b32 	%r419, 0;
$L__BB0_4:
	.pragma "nounroll";
	add.s32 	%r173, %r419, %r9;
	cvt.u64.u32 	%rd19, %r173;
	add.s64 	%rd20, %rd6, %rd19;
	shl.b64 	%rd21, %rd20, 2;
	add.s64 	%rd22, %rd1, %rd21;
	ld.global.f32 	%f49, [%rd22];
	add.s32 	%r174, %r419, %r10;
	shl.b32 	%r175, %r174, 2;
	add.s32 	%r177, %r134, %r175;
	st.shared.f32 	[%r177], %f49;
	add.s32 	%r178, %r5, %r175;
	mov.b32 	%r179, 0;
	st.shared.u32 	[%r178+4096], %r179;
	ld.global.f32 	%f50, [%rd22+4];
	st.shared.f32 	[%r177+4], %f50;
	st.shared.u32 	[%r178+4100], %r179;
	ld.global.f32 	%f51, [%rd22+8];
	st.shared.f32 	[%r177+8], %f51;
	st.shared.u32 	[%r178+4104], %r179;
	ld.global.f32 	%f52, [%rd22+12];
	st.shared.f32 	[%r177+12], %f52;
	st.shared.u32 	[%r178+4108], %r179;
	ld.global.f32 	%f53, [%rd22+16];
	st.shared.f32 	[%r177+16], %f53;
	st.shared.u32 	[%r178+4112], %r179;
	ld.global.f32 	%f54, [%rd22+20];
	st.shared.f32 	[%r177+20], %f54;
	st.shared.u32 	[%r178+4116], %r179;
	ld.global.f32 	%f55, [%rd22+24];
	st.shared.f32 	[%r177+24], %f55;
	st.shared.u32 	[%r178+4120], %r179;
	ld.global.f32 	%f56, [%rd22+28];
	st.shared.f32 	[%r177+28], %f56;
	st.shared.u32 	[%r178+4124], %r179;
	add.s32 	%r419, %r419, 8;
	setp.ne.s32 	%p19, %r419, %r421;
	@%p19 bra 	$L__BB0_4;
$L__BB0_5:
	setp.eq.s32 	%p20, %r11, 0;
	@%p20 bra 	$L__BB0_13;
	and.b32  	%r16, %r130, 3;
	setp.lt.u32 	%p21, %r11, 4;
	@%p21 bra 	$L__BB0_8;
	add.s32 	%r180, %r421, %r9;
	cvt.u64.u32 	%rd23, %r180;
	add.s64 	%rd24, %rd6, %rd23;
	shl.b64 	%rd25, %rd24, 2;
	add.s64 	%rd26, %rd1, %rd25;
	ld.global.f32 	%f57, [%rd26];
	add.s32 	%r181, %r421, %r10;
	shl.b32 	%r182, %r181, 2;
	add.s32 	%r184, %r134, %r182;
	st.shared.f32 	[%r184], %f57;
	add.s32 	%r185, %r5, %r182;
	mov.b32 	%r186, 0;
	st.shared.u32 	[%r185+4096], %r186;
	cvt.u64.u32 	%rd27, %r9;
	cvt.u64.u32 	%rd28, %r421;
	add.s64 	%rd29, %rd28, %rd27;
	add.s64 	%rd30, %rd6, %rd29;
	shl.b64 	%rd31, %rd30, 2;
	add.s64 	%rd32, %rd1, %rd31;
	ld.global.f32 	%f58, [%rd32+4];
	st.shared.f32 	[%r184+4], %f58;
	st.shared.u32 	[%r185+4100], %r186;
	ld.global.f32 	%f59, [%rd32+8];
	st.shared.f32 	[%r184+8], %f59;
	st.shared.u32 	[%r185+4104], %r186;
	ld.global.f32 	%f60, [%rd32+12];
	st.shared.f32 	[%r184+12], %f60;
	st.shared.u32 	[%r185+4108], %r186;
	add.s32 	%r421, %r421, 4;
$L__BB0_8:
	setp.eq.s32 	%p22, %r16, 0;
	@%p22 bra 	$L__BB0_13;
	setp.eq.s32 	%p23, %r16, 1;
	@%p23 bra 	$L__BB0_11;
	add.s32 	%r187, %r421, %r9;
	cvt.u64.u32 	%rd33, %r187;
	add.s64 	%rd34, %rd6, %rd33;
	shl.b64 	%rd35, %rd34, 2;
	add.s64 	%rd36, %rd1, %rd35;
	ld.global.f32 	%f61, [%rd36];
	add.s32 	%r188, %r421, %r10;
	shl.b32 	%r189, %r188, 2;
	add.s32 	%r191, %r134, %r189;
	st.shared.f32 	[%r191], %f61;
	add.s32 	%r192, %r5, %r189;
	mov.b32 	%r193, 0;
	st.shared.u32 	[%r192+4096], %r193;
	cvt.u64.u32 	%rd37, %r9;
	cvt.u64.u32 	%rd38, %r421;
	add.s64 	%rd39, %rd38, %rd37;
	add.s64 	%rd40, %rd6, %rd39;
	shl.b64 	%rd41, %rd40, 2;
	add.s64 	%rd42, %rd1, %rd41;
	ld.global.f32 	%f62, [%rd42+4];
	st.shared.f32 	[%r191+4], %f62;
	st.shared.u32 	[%r192+4100], %r193;
	add.s32 	%r421, %r421, 2;
$L__BB0_11:
	and.b32  	%r194, %r130, 1;
	setp.eq.b32 	%p24, %r194, 1;
	not.pred 	%p25, %p24;
	@%p25 bra 	$L__BB0_13;
	add.s32 	%r195, %r421, %r9;
	cvt.u64.u32 	%rd43, %r195;
	add.s64 	%rd44, %rd6, %rd43;
	shl.b64 	%rd45, %rd44, 2;
	add.s64 	%rd46, %rd1, %rd45;
	ld.global.f32 	%f63, [%rd46];
	add.s32 	%r196, %r421, %r10;
	shl.b32 	%r197, %r196, 2;
	add.s32 	%r199, %r134, %r197;
	st.shared.f32 	[%r199], %f63;
	add.s32 	%r200, %r5, %r197;
	mov.b32 	%r201, 0;
	st.shared.u32 	[%r200+4096], %r201;
$L__BB0_13:
	mov.b32 	%r202, 0;
	st.shared.u32 	[%r8+4096], %r202;
	mov.b32 	%r203, -803929351;
	st.shared.u32 	[%r8+4224], %r203;
	bra.uni 	$L__BB0_28;
$L__BB0_14:
	setp.gt.u32 	%p7, %r1, 31;
	@%p7 bra 	$L__BB0_28;
	setp.lt.s32 	%p8, %r130, 1;
	@%p8 bra 	$L__BB0_27;
	mul.lo.s32 	%r21, %r130, %r1;
	add.s32 	%r141, %r130, -1;
	and.b32  	%r22, %r130, 7;
	setp.lt.u32 	%p9, %r141, 7;
	mov.b32 	%r425, 0;
	@%p9 bra 	$L__BB0_19;
	and.b32  	%r425, %r130, 2147483640;
	mov.b32 	%r423, 0;
$L__BB0_18:
	.pragma "nounroll";
	add.s32 	%r143, %r423, %r21;
	shl.b32 	%r144, %r143, 2;
	add.s32 	%r146, %r134, %r144;
	mov.b32 	%r147, 0;
	st.shared.u32 	[%r146], %r147;
	add.s32 	%r148, %r5, %r144;
	st.shared.u32 	[%r148+4096], %r147;
	st.shared.u32 	[%r146+4], %r147;
	st.shared.u32 	[%r148+4100], %r147;
	st.shared.u32 	[%r146+8], %r147;
	st.shared.u32 	[%r148+4104], %r147;
	st.shared.u32 	[%r146+12], %r147;
	st.shared.u32 	[%r148+4108], %r147;
	st.shared.u32 	[%r146+16], %r147;
	st.shared.u32 	[%r148+4112], %r147;
	st.shared.u32 	[%r146+20], %r147;
	st.shared.u32 	[%r148+4116], %r147;
	st.shared.u32 	[%r146+24], %r147;
	st.shared.u32 	[%r148+4120], %r147;
	st.shared.u32 	[%r146+28], %r147;
	st.shared.u32 	[%r148+4124], %r147;
	add.s32 	%r423, %r423, 8;
	setp.ne.s32 	%p10, %r423, %r425;
	@%p10 bra 	$L__BB0_18;
$L__BB0_19:
	setp.eq.s32 	%p11, %r22, 0;
	@%p11 bra 	$L__BB0_27;
	and.b32  	%r27, %r130, 3;
	setp.lt.u32 	%p12, %r22, 4;
	@%p12 bra 	$L__BB0_22;
	add.s32 	%r149, %r425, %r21;
	shl.b32 	%r150, %r149, 2;
	add.s32 	%r152, %r134, %r150;
	mov.b32 	%r153, 0;
	st.shared.u32 	[%r152], %r153;
	add.s32 	%r154, %r5, %r150;
	st.shared.u32 	[%r154+4096], %r153;
	st.shared.u32 	[%r152+4], %r153;
	st.shared.u32 	[%r154+4100], %r153;
	st.shared.u32 	[%r152+8], %r153;
	st.shared.u32 	[%r154+4104], %r153;
	st.shared.u32 	[%r152+12], %r153;
	st.shared.u32 	[%r154+4108], %r153;
	add.s32 	%r425, %r425, 4;
$L__BB0_22:
	setp.eq.s32 	%p13, %r27, 0;
	@%p13 bra 	$L__BB0_27;
	setp.eq.s32 	%p14, %r27, 1;
	@%p14 bra 	$L__BB0_25;
	add.s32 	%r155, %r425, %r21;
	shl.b32 	%r156, %r155, 2;
	add.s32 	%r158, %r134, %r156;
	mov.b32 	%r159, 0;
	st.shared.u32 	[%r158], %r159;
	add.s32 	%r160, %r5, %r156;
	st.shared.u32 	[%r160+4096], %r159;
	st.shared.u32 	[%r158+4], %r159;
	st.shared.u32 	[%r160+4100], %r159;
	add.s32 	%r425, %r425, 2;
$L__BB0_25:
	and.b32  	%r161, %r130, 1;
	setp.eq.b32 	%p15, %r161, 1;
	not.pred 	%p16, %p15;
	@%p16 bra 	$L__BB0_27;
	add.s32 	%r162, %r425, %r21;
	shl.b32 	%r163, %r162, 2;
	add.s32 	%r165, %r134, %r163;
	mov.b32 	%r166, 0;
	st.shared.u32 	[%r165], %r166;
	add.s32 	%r167, %r5, %r163;
	st.shared.u32 	[%r167+4096], %r166;
$L__BB0_27:
	mov.b32 	%r168, 0;
	st.shared.u32 	[%r8+4096], %r168;
	mov.b32 	%r169, -803929351;
	st.shared.u32 	[%r8+4224], %r169;
$L__BB0_28:
	bar.sync 	0;
	setp.lt.s32 	%p26, %r131, 1;
	@%p26 bra 	$L__BB0_123;
	setp.lt.s32 	%p27, %r1, %r6;
	setp.lt.u32 	%p28, %r1, 32;
	setp.gt.s32 	%p29, %r130, 0;
	and.pred  	%p2, %p28, %p29;
	mul.lo.s32 	%r32, %r130, %r1;
	shl.b32 	%r33, %r1, 5;
	and.pred  	%p3, %p27, %p29;
	add.s32 	%r34, %r130, -1;
	and.b32  	%r35, %r130, 7;
	and.b32  	%r36, %r130, 3;
	and.b32  	%r37, %r130, 2147483640;
	and.b32  	%r38, %r130, 1;
	mul.f32 	%f1, %f48, 0f00000000;
	add.s32 	%r206, %r139, 128;
	mad.lo.s32 	%r208, %r130, %r206, %r134;
	add.s32 	%r39, %r208, 16;
	mov.b32 	%r428, 0;
	not.pred 	%p86, %p3;
	not.pred 	%p33, %p2;
	mov.u32 	%r427, %r131;
$L__BB0_30:
	min.s32 	%r209, %r427, 32;
	max.s32 	%r42, %r209, 1;
	and.b32  	%r43, %r42, 3;
	and.b32  	%r44, %r42, 7;
	shl.b32 	%r210, %r428, 5;
	sub.s32 	%r45, %r131, %r210;
	min.s32 	%r211, %r45, 32;
	add.s32 	%r212, %r210, %r1;
	setp.ge.s32 	%p30, %r1, %r211;
	setp.ge.s32 	%p31, %r212, %r131;
	or.pred  	%p32, %p30, %p31;
	@%p32 bra 	$L__BB0_43;
	setp.lt.s32 	%p41, %r130, 1;
	@%p41 bra 	$L__BB0_55;
	setp.lt.u32 	%p42, %r34, 7;
	mul.lo.s32 	%r47, %r212, %r130;
	mov.b32 	%r434, 0;
	@%p42 bra 	$L__BB0_35;
	mov.b32 	%r429, 0;
$L__BB0_34:
	.pragma "nounroll";
	add.s32 	%r238, %r429, %r47;
	cvt.u64.u32 	%rd47, %r238;
	add.s64 	%rd48, %rd6, %rd47;
	shl.b64 	%rd49, %rd48, 2;
	add.s64 	%rd50, %rd3, %rd49;
	ld.global.f32 	%f64, [%rd50];
	add.s32 	%r239, %r429, %r32;
	shl.b32 	%r240, %r239, 2;
	add.s32 	%r241, %r3, %r240;
	st.shared.f32 	[%r241], %f64;
	add.s64 	%rd51, %rd2, %rd49;
	ld.global.f32 	%f65, [%rd51];
	add.s32 	%r242, %r241, %r2;
	st.shared.f32 	[%r242], %f65;
	ld.global.f32 	%f66, [%rd50+4];
	st.shared.f32 	[%r241+4], %f66;
	ld.global.f32 	%f67, [%rd51+4];
	st.shared.f32 	[%r242+4], %f67;
	ld.global.f32 	%f68, [%rd50+8];
	st.shared.f32 	[%r241+8], %f68;
	ld.global.f32 	%f69, [%rd51+8];
	st.shared.f32 	[%r242+8], %f69;
	ld.global.f32 	%f70, [%rd50+12];
	st.shared.f32 	[%r241+12], %f70;
	ld.global.f32 	%f71, [%rd51+12];
	st.shared.f32 	[%r242+12], %f71;
	ld.global.f32 	%f72, [%rd50+16];
	st.shared.f32 	[%r241+16], %f72;
	ld.global.f32 	%f73, [%rd51+16];
	st.shared.f32 	[%r242+16], %f73;
	ld.global.f32 	%f74, [%rd50+20];
	st.shared.f32 	[%r241+20], %f74;
	ld.global.f32 	%f75, [%rd51+20];
	st.shared.f32 	[%r242+20], %f75;
	ld.global.f32 	%f76, [%rd50+24];
	st.shared.f32 	[%r241+24], %f76;
	ld.global.f32 	%f77, [%rd51+24];
	st.shared.f32 	[%r242+24], %f77;
	ld.global.f32 	%f78, [%rd50+28];
	st.shared.f32 	[%r241+28], %f78;
	ld.global.f32 	%f79, [%rd51+28];
	st.shared.f32 	[%r242+28], %f79;
	add.s32 	%r429, %r429, 8;
	setp.eq.s32 	%p43, %r429, %r37;
	mov.u32 	%r434, %r37;
	@%p43 bra 	$L__BB0_35;
	bra.uni 	$L__BB0_34;
$L__BB0_35:
	setp.eq.s32 	%p44, %r35, 0;
	@%p44 bra 	$L__BB0_55;
	add.s32 	%r243, %r35, -1;
	setp.lt.u32 	%p45, %r243, 3;
	@%p45 bra 	$L__BB0_38;
	add.s32 	%r244, %r434, %r47;
	cvt.u64.u32 	%rd52, %r244;
	add.s64 	%rd53, %rd6, %rd52;
	shl.b64 	%rd54, %rd53, 2;
	add.s64 	%rd55, %rd3, %rd54;
	ld.global.f32 	%f80, [%rd55];
	add.s32 	%r245, %r434, %r32;
	shl.b32 	%r246, %r245, 2;
	add.s32 	%r247, %r3, %r246;
	st.shared.f32 	[%r247], %f80;
	add.s64 	%rd56, %rd2, %rd54;
	ld.global.f32 	%f81, [%rd56];
	add.s32 	%r248, %r247, %r2;
	st.shared.f32 	[%r248], %f81;
	cvt.u64.u32 	%rd57, %r47;
	cvt.u64.u32 	%rd58, %r434;
	add.s64 	%rd59, %rd58, %rd57;
	add.s64 	%rd60, %rd6, %rd59;
	shl.b64 	%rd61, %rd60, 2;
	add.s64 	%rd62, %rd3, %rd61;
	ld.global.f32 	%f82, [%rd62+4];
	st.shared.f32 	[%r247+4], %f82;
	add.s64 	%rd63, %rd2, %rd61;
	ld.global.f32 	%f83, [%rd63+4];
	st.shared.f32 	[%r248+4], %f83;
	ld.global.f32 	%f84, [%rd62+8];
	st.shared.f32 	[%r247+8], %f84;
	ld.global.f32 	%f85, [%rd63+8];
	st.shared.f32 	[%r248+8], %f85;
	ld.global.f32 	%f86, [%rd62+12];
	st.shared.f32 	[%r247+12], %f86;
	ld.global.f32 	%f87, [%rd63+12];
	st.shared.f32 	[%r248+12], %f87;
	add.s32 	%r434, %r434, 4;
$L__BB0_38:
	setp.eq.s32 	%p46, %r36, 0;
	@%p46 bra 	$L__BB0_55;
	setp.eq.s32 	%p47, %r36, 1;
	@%p47 bra 	$L__BB0_41;
	add.s32 	%r249, %r434, %r47;
	cvt.u64.u32 	%rd64, %r249;
	add.s64 	%rd65, %rd6, %rd64;
	shl.b64 	%rd66, %rd65, 2;
	add.s64 	%rd67, %rd3, %rd66;
	ld.global.f32 	%f88, [%rd67];
	add.s32 	%r250, %r434, %r32;
	shl.b32 	%r251, %r250, 2;
	add.s32 	%r252, %r3, %r251;
	st.shared.f32 	[%r252], %f88;
	add.s64 	%rd68, %rd2, %rd66;
	ld.global.f32 	%f89, [%rd68];
	add.s32 	%r253, %r252, %r2;
	st.shared.f32 	[%r253], %f89;
	cvt.u64.u32 	%rd69, %r47;
	cvt.u64.u32 	%rd70, %r434;
	add.s64 	%rd71, %rd70, %rd69;
	add.s64 	%rd72, %rd6, %rd71;
	shl.b64 	%rd73, %rd72, 2;
	add.s64 	%rd74, %rd3, %rd73;
	ld.global.f32 	%f90, [%rd74+4];
	st.shared.f32 	[%r252+4], %f90;
	add.s64 	%rd75, %rd2, %rd73;
	ld.global.f32 	%f91, [%rd75+4];
	st.shared.f32 	[%r253+4], %f91;
	add.s32 	%r434, %r434, 2;
$L__BB0_41:
	setp.eq.s32 	%p48, %r38, 0;
	@%p48 bra 	$L__BB0_55;
	add.s32 	%r254, %r434, %r47;
	cvt.u64.u32 	%rd76, %r254;
	add.s64 	%rd77, %rd6, %rd76;
	shl.b64 	%rd78, %rd77, 2;
	add.s64 	%rd79, %rd3, %rd78;
	ld.global.f32 	%f92, [%rd79];
	add.s32 	%r255, %r434, %r32;
	shl.b32 	%r256, %r255, 2;
	add.s32 	%r257, %r3, %r256;
	st.shared.f32 	[%r257], %f92;
	add.s64 	%rd80, %rd2, %rd78;
	ld.global.f32 	%f93, [%rd80];
	add.s32 	%r258, %r257, %r2;
	st.shared.f32 	[%r258], %f93;
	bra.uni 	$L__BB0_55;
$L__BB0_43:
	@%p33 bra 	$L__BB0_55;
	setp.lt.u32 	%p34, %r34, 7;
	mov.b32 	%r437, 0;
	@%p34 bra 	$L__BB0_47;
	shl.b32 	%r214, %r1, 2;
	add.s32 	%r215, %r214, 256;
	mov.u32 	%r216, smem;
	mad.lo.s32 	%r217, %r130, %r215, %r216;
	add.s32 	%r430, %r217, 16;
	and.b32  	%r218, %r130, 2147483640;
	neg.s32 	%r432, %r218;
	mov.u32 	%r431, %r39;
$L__BB0_46:
	.pragma "nounroll";
	mov.b32 	%r219, 0;
	st.shared.u32 	[%r431+-16], %r219;
	st.shared.u32 	[%r430+-16], %r219;
	st.shared.u32 	[%r431+-12], %r219;
	st.shared.u32 	[%r430+-12], %r219;
	st.shared.u32 	[%r431+-8], %r219;
	st.shared.u32 	[%r430+-8], %r219;
	st.shared.u32 	[%r431+-4], %r219;
	st.shared.u32 	[%r430+-4], %r219;
	st.shared.u32 	[%r431], %r219;
	st.shared.u32 	[%r430], %r219;
	st.shared.u32 	[%r431+4], %r219;
	st.shared.u32 	[%r430+4], %r219;
	st.shared.u32 	[%r431+8], %r219;
	st.shared.u32 	[%r430+8], %r219;
	st.shared.u32 	[%r431+12], %r219;
	st.shared.u32 	[%r430+12], %r219;
	add.s32 	%r432, %r432, 8;
	add.s32 	%r431, %r431, 32;
	add.s32 	%r430, %r430, 32;
	setp.eq.s32 	%p35, %r432, 0;
	mov.u32 	%r437, %r37;
	@%p35 bra 	$L__BB0_47;
	bra.uni 	$L__BB0_46;
$L__BB0_47:
	setp.eq.s32 	%p36, %r35, 0;
	@%p36 bra 	$L__BB0_55;
	add.s32 	%r220, %r35, -1;
	setp.lt.u32 	%p37, %r220, 3;
	@%p37 bra 	$L__BB0_50;
	add.s32 	%r221, %r437, %r32;
	shl.b32 	%r222, %r221, 2;
	add.s32 	%r223, %r3, %r222;
	mov.b32 	%r224, 0;
	st.shared.u32 	[%r223], %r224;
	add.s32 	%r225, %r223, %r2;
	st.shared.u32 	[%r225], %r224;
	st.shared.u32 	[%r223+4], %r224;
	st.shared.u32 	[%r225+4], %r224;
	st.shared.u32 	[%r223+8], %r224;
	st.shared.u32 	[%r225+8], %r224;
	st.shared.u32 	[%r223+12], %r224;
	st.shared.u32 	[%r225+12], %r224;
	add.s32 	%r437, %r437, 4;
$L__BB0_50:
	setp.eq.s32 	%p38, %r36, 0;
	@%p38 bra 	$L__BB0_55;
	setp.eq.s32 	%p39, %r36, 1;
	@%p39 bra 	$L__BB0_53;
	add.s32 	%r226, %r437, %r32;
	shl.b32 	%r227, %r226, 2;
	add.s32 	%r228, %r3, %r227;
	mov.b32 	%r229, 0;
	st.shared.u32 	[%r228], %r229;
	add.s32 	%r230, %r228, %r2;
	st.shared.u32 	[%r230], %r229;
	st.shared.u32 	[%r228+4], %r229;
	st.shared.u32 	[%r230+4], %r229;
	add.s32 	%r437, %r437, 2;
$L__BB0_53:
	setp.eq.s32 	%p40, %r38, 0;
	@%p40 bra 	$L__BB0_55;
	add.s32 	%r231, %r437, %r32;
	shl.b32 	%r232, %r231, 2;
	add.s32 	%r233, %r3, %r232;
	mov.b32 	%r234, 0;
	st.shared.u32 	[%r233], %r234;
	add.s32 	%r235, %r233, %r2;
	st.shared.u32 	[%r235], %r234;
$L__BB0_55:
	setp.ge.s32 	%p49, %r1, %r6;
	bar.sync 	0;
	setp.lt.s32 	%p50, %r45, 1;
	or.pred  	%p51, %p49, %p50;
	@%p51 bra 	$L__BB0_81;
	setp.lt.s32 	%p52, %r130, 1;
	@%p52 bra 	$L__BB0_70;
	mov.b32 	%r439, 0;
$L__BB0_58:
	setp.lt.u32 	%p61, %r34, 7;
	mul.lo.s32 	%r69, %r439, %r130;
	mov.f32 	%f440, 0f00000000;
	mov.b32 	%r442, 0;
	@%p61 bra 	$L__BB0_61;
	mov.f32 	%f440, 0f00000000;
	mov.b32 	%r440, 0;
$L__BB0_60:
	.pragma "nounroll";
	add.s32 	%r277, %r440, %r32;
	shl.b32 	%r278, %r277, 2;
	mov.u32 	%r279, smem;
	add.s32 	%r280, %r279, %r278;
	ld.shared.f32 	%f97, [%r280];
	add.s32 	%r281, %r440, %r69;
	shl.b32 	%r282, %r281, 2;
	add.s32 	%r283, %r3, %r282;
	ld.shared.f32 	%f98, [%r283];
	fma.rn.f32 	%f99, %f97, %f98, %f440;
	ld.shared.f32 	%f100, [%r280+4];
	ld.shared.f32 	%f101, [%r283+4];
	fma.rn.f32 	%f102, %f100, %f101, %f99;
	ld.shared.f32 	%f103, [%r280+8];
	ld.shared.f32 	%f104, [%r283+8];
	fma.rn.f32 	%f105, %f103, %f104, %f102;
	ld.shared.f32 	%f106, [%r280+12];
	ld.shared.f32 	%f107, [%r283+12];
	fma.rn.f32 	%f108, %f106, %f107, %f105;
	ld.shared.f32 	%f109, [%r280+16];
	ld.shared.f32 	%f110, [%r283+16];
	fma.rn.f32 	%f111, %f109, %f110, %f108;
	ld.shared.f32 	%f112, [%r280+20];
	ld.shared.f32 	%f113, [%r283+20];
	fma.rn.f32 	%f114, %f112, %f113, %f111;
	ld.shared.f32 	%f115, [%r280+24];
	ld.shared.f32 	%f116, [%r283+24];
	fma.rn.f32 	%f117, %f115, %f116, %f114;
	ld.shared.f32 	%f118, [%r280+28];
	ld.shared.f32 	%f119, [%r283+28];
	fma.rn.f32 	%f440, %f118, %f119, %f117;
	add.s32 	%r440, %r440, 8;
	setp.ne.s32 	%p62, %r440, %r37;
	mov.u32 	%r442, %r37;
	@%p62 bra 	$L__BB0_60;
$L__BB0_61:
	setp.eq.s32 	%p63, %r35, 0;
	@%p63 bra 	$L__BB0_69;
	add.s32 	%r284, %r35, -1;
	setp.lt.u32 	%p64, %r284, 3;
	@%p64 bra 	$L__BB0_64;
	add.s32 	%r285, %r442, %r32;
	shl.b32 	%r286, %r285, 2;
	mov.u32 	%r287, smem;
	add.s32 	%r288, %r287, %r286;
	ld.shared.f32 	%f121, [%r288];
	add.s32 	%r289, %r442, %r69;
	shl.b32 	%r290, %r289, 2;
	add.s32 	%r291, %r3, %r290;
	ld.shared.f32 	%f122, [%r291];
	fma.rn.f32 	%f123, %f121, %f122, %f440;
	ld.shared.f32 	%f124, [%r288+4];
	ld.shared.f32 	%f125, [%r291+4];
	fma.rn.f32 	%f126, %f124, %f125, %f123;
	ld.shared.f32 	%f127, [%r288+8];
	ld.shared.f32 	%f128, [%r291+8];
	fma.rn.f32 	%f129, %f127, %f128, %f126;
	ld.shared.f32 	%f130, [%r288+12];
	ld.shared.f32 	%f131, [%r291+12];
	fma.rn.f32 	%f440, %f130, %f131, %f129;
	add.s32 	%r442, %r442, 4;
$L__BB0_64:
	setp.eq.s32 	%p65, %r36, 0;
	@%p65 bra 	$L__BB0_69;
	setp.eq.s32 	%p66, %r36, 1;
	@%p66 bra 	$L__BB0_67;
	add.s32 	%r292, %r442, %r32;
	shl.b32 	%r293, %r292, 2;
	mov.u32 	%r294, smem;
	add.s32 	%r295, %r294, %r293;
	ld.shared.f32 	%f133, [%r295];
	add.s32 	%r296, %r442, %r69;
	shl.b32 	%r297, %r296, 2;
	add.s32 	%r298, %r3, %r297;
	ld.shared.f32 	%f134, [%r298];
	fma.rn.f32 	%f135, %f133, %f134, %f440;
	ld.shared.f32 	%f136, [%r295+4];
	ld.shared.f32 	%f137, [%r298+4];
	fma.rn.f32 	%f440, %f136, %f137, %f135;
	add.s32 	%r442, %r442, 2;
$L__BB0_67:
	setp.eq.s32 	%p67, %r38, 0;
	@%p67 bra 	$L__BB0_69;
	add.s32 	%r299, %r442, %r32;
	shl.b32 	%r300, %r299, 2;
	mov.u32 	%r301, smem;
	add.s32 	%r302, %r301, %r300;
	ld.shared.f32 	%f138, [%r302];
	add.s32 	%r303, %r442, %r69;
	shl.b32 	%r304, %r303, 2;
	add.s32 	%r305, %r3, %r304;
	ld.shared.f32 	%f139, [%r305];
	fma.rn.f32 	%f440, %f138, %f139, %f440;
$L__BB0_69:
	mul.f32 	%f140, %f48, %f440;
	add.s32 	%r306, %r33, %r439;
	shl.b32 	%r307, %r306, 2;
	add.s32 	%r308, %r5, %r307;
	st.shared.f32 	[%r308], %f140;
	add.s32 	%r439, %r439, 1;
	setp.eq.s32 	%p68, %r439, %r42;
	@%p68 bra 	$L__BB0_81;
	bra.uni 	$L__BB0_58;
$L__BB0_70:
	setp.lt.s32 	%p53, %r427, 8;
	mov.b32 	%r446, 0;
	@%p53 bra 	$L__BB0_73;
	mov.b32 	%r444, 0;
$L__BB0_72:
	.pragma "nounroll";
	add.s32 	%r261, %r33, %r444;
	shl.b32 	%r262, %r261, 2;
	add.s32 	%r263, %r5, %r262;
	st.shared.v4.f32 	[%r263], {%f1, %f1, %f1, %f1};
	st.shared.v4.f32 	[%r263+16], {%f1, %f1, %f1, %f1};
	add.s32 	%r444, %r444, 8;
	and.b32  	%r446, %r42, 56;
	setp.ne.s32 	%p54, %r444, %r446;
	@%p54 bra 	$L__BB0_72;
$L__BB0_73:
	setp.eq.s32 	%p55, %r44, 0;
	@%p55 bra 	$L__BB0_81;
	setp.lt.u32 	%p56, %r44, 4;
	@%p56 bra 	$L__BB0_76;
	add.s32 	%r264, %r33, %r446;
	shl.b32 	%r265, %r264, 2;
	add.s32 	%r266, %r5, %r265;
	st.shared.f32 	[%r266], %f1;
	st.shared.f32 	[%r266+4], %f1;
	st.shared.f32 	[%r266+8], %f1;
	st.shared.f32 	[%r266+12], %f1;
	add.s32 	%r446, %r446, 4;
$L__BB0_76:
	setp.eq.s32 	%p57, %r43, 0;
	@%p57 bra 	$L__BB0_81;
	setp.eq.s32 	%p58, %r43, 1;
	@%p58 bra 	$L__BB0_79;
	add.s32 	%r267, %r33, %r446;
	shl.b32 	%r268, %r267, 2;
	add.s32 	%r269, %r5, %r268;
	st.shared.f32 	[%r269], %f1;
	st.shared.f32 	[%r269+4], %f1;
	add.s32 	%r446, %r446, 2;
$L__BB0_79:
	and.b32  	%r270, %r42, 1;
	setp.eq.b32 	%p59, %r270, 1;
	not.pred 	%p60, %p59;
	@%p60 bra 	$L__BB0_81;
	add.s32 	%r271, %r33, %r446;
	shl.b32 	%r272, %r271, 2;
	add.s32 	%r273, %r5, %r272;
	st.shared.f32 	[%r273], %f1;
$L__BB0_81:
	bar.sync 	0;
	@%p49 bra 	$L__BB0_105;
	setp.lt.s32 	%p70, %r45, 1;
	mov.f32 	%f448, 0fD01502F9;
	@%p70 bra 	$L__BB0_96;
	setp.lt.s32 	%p71, %r427, 16;
	mov.f32 	%f448, 0fD01502F9;
	mov.b32 	%r450, 0;
	@%p71 bra 	$L__BB0_86;
	mov.f32 	%f448, 0fD01502F9;
	mov.b32 	%r448, 0;
$L__BB0_85:
	.pragma "nounroll";
	add.s32 	%r311, %r33, %r448;
	shl.b32 	%r312, %r311, 2;
	add.s32 	%r313, %r5, %r312;
	ld.shared.v4.f32 	{%f145, %f146, %f147, %f148}, [%r313];
	max.f32 	%f149, %f448, %f145;
	max.f32 	%f150, %f149, %f146;
	max.f32 	%f151, %f150, %f147;
	max.f32 	%f152, %f151, %f148;
	ld.shared.v4.f32 	{%f153, %f154, %f155, %f156}, [%r313+16];
	max.f32 	%f157, %f152, %f153;
	max.f32 	%f158, %f157, %f154;
	max.f32 	%f159, %f158, %f155;
	max.f32 	%f160, %f159, %f156;
	ld.shared.v4.f32 	{%f161, %f162, %f163, %f164}, [%r313+32];
	max.f32 	%f165, %f160, %f161;
	max.f32 	%f166, %f165, %f162;
	max.f32 	%f167, %f166, %f163;
	max.f32 	%f168, %f167, %f164;
	ld.shared.v4.f32 	{%f169, %f170, %f171, %f172}, [%r313+48];
	max.f32 	%f173, %f168, %f169;
	max.f32 	%f174, %f173, %f170;
	max.f32 	%f175, %f174, %f171;
	max.f32 	%f448, %f175, %f172;
	add.s32 	%r448, %r448, 16;
	and.b32  	%r450, %r42, 48;
	setp.ne.s32 	%p72, %r448, %r450;
	@%p72 bra 	$L__BB0_85;
$L__BB0_86:
	and.b32  	%r314, %r42, 15;
	setp.eq.s32 	%p73, %r314, 0;
	@%p73 bra 	$L__BB0_96;
	setp.lt.u32 	%p74, %r314, 8;
	@%p74 bra 	$L__BB0_89;
	add.s32 	%r316, %r33, %r450;
	shl.b32 	%r317, %r316, 2;
	add.s32 	%r318, %r5, %r317;
	ld.shared.f32 	%f177, [%r318];
	max.f32 	%f178, %f448, %f177;
	ld.shared.f32 	%f179, [%r318+4];
	max.f32 	%f180, %f178, %f179;
	ld.shared.f32 	%f181, [%r318+8];
	max.f32 	%f182, %f180, %f181;
	ld.shared.f32 	%f183, [%r318+12];
	max.f32 	%f184, %f182, %f183;
	ld.shared.f32 	%f185, [%r318+16];
	max.f32 	%f186, %f184, %f185;
	ld.shared.f32 	%f187, [%r318+20];
	max.f32 	%f188, %f186, %f187;
	ld.shared.f32 	%f189, [%r318+24];
	max.f32 	%f190, %f188, %f189;
	ld.shared.f32 	%f191, [%r318+28];
	max.f32 	%f448, %f190, %f191;
	add.s32 	%r450, %r450, 8;
$L__BB0_89:
	setp.eq.s32 	%p75, %r44, 0;
	@%p75 bra 	$L__BB0_96;
	setp.lt.u32 	%p76, %r44, 4;
	@%p76 bra 	$L__BB0_92;
	add.s32 	%r319, %r33, %r450;
	shl.b32 	%r320, %r319, 2;
	add.s32 	%r321, %r5, %r320;
	ld.shared.f32 	%f193, [%r321];
	max.f32 	%f194, %f448, %f193;
	ld.shared.f32 	%f195, [%r321+4];
	max.f32 	%f196, %f194, %f195;
	ld.shared.f32 	%f197, [%r321+8];
	max.f32 	%f198, %f196, %f197;
	ld.shared.f32 	%f199, [%r321+12];
	max.f32 	%f448, %f198, %f199;
	add.s32 	%r450, %r450, 4;
$L__BB0_92:
	setp.eq.s32 	%p77, %r43, 0;
	@%p77 bra 	$L__BB0_96;
	add.s32 	%r322, %r33, %r450;
	shl.b32 	%r323, %r322, 2;
	add.s32 	%r94, %r5, %r323;
	ld.shared.f32 	%f200, [%r94];
	max.f32 	%f448, %f448, %f200;
	setp.eq.s32 	%p78, %r43, 1;
	@%p78 bra 	$L__BB0_96;
	ld.shared.f32 	%f201, [%r94+4];
	max.f32 	%f448, %f448, %f201;
	setp.eq.s32 	%p79, %r43, 2;
	@%p79 bra 	$L__BB0_96;
	ld.shared.f32 	%f202, [%r94+8];
	max.f32 	%f448, %f448, %f202;
$L__BB0_96:
	st.shared.f32 	[%r8+4608], %f448;
	mov.f32 	%f452, 0f00000000;
	@%p70 bra 	$L__BB0_104;
	setp.lt.s32 	%p81, %r427, 4;
	mov.f32 	%f452, 0f00000000;
	mov.b32 	%r453, 0;
	@%p81 bra 	$L__BB0_100;
	mov.f32 	%f452, 0f00000000;
	mov.b32 	%r452, 0;
$L__BB0_99:
	add.s32 	%r326, %r33, %r452;
	shl.b32 	%r327, %r326, 2;
	add.s32 	%r328, %r5, %r327;
	ld.shared.v4.f32 	{%f207, %f208, %f209, %f210}, [%r328];
	sub.f32 	%f211, %f207, %f448;
	fma.rn.f32 	%f212, %f211, 0f3BBB989D, 0f3F000000;
	cvt.sat.f32.f32 	%f213, %f212;
	mov.f32 	%f214, 0f4B400001;
	mov.f32 	%f215, 0f437C0000;
	fma.rm.f32 	%f216, %f213, %f215, %f214;
	add.f32 	%f217, %f216, 0fCB40007F;
	neg.f32 	%f218, %f217;
	fma.rn.f32 	%f219, %f211, 0f3FB8AA3B, %f218;
	fma.rn.f32 	%f220, %f211, 0f32A57060, %f219;
	mov.b32 	%r329, %f216;
	shl.b32 	%r330, %r329, 23;
	mov.b32 	%f221, %r330;
	ex2.approx.ftz.f32 	%f222, %f220;
	mul.f32 	%f223, %f222, %f221;
	add.f32 	%f224, %f452, %f223;
	sub.f32 	%f225, %f208, %f448;
	fma.rn.f32 	%f226, %f225, 0f3BBB989D, 0f3F000000;
	cvt.sat.f32.f32 	%f227, %f226;
	fma.rm.f32 	%f228, %f227, %f215, %f214;
	add.f32 	%f229, %f228, 0fCB40007F;
	neg.f32 	%f230, %f229;
	fma.rn.f32 	%f231, %f225, 0f3FB8AA3B, %f230;
	fma.rn.f32 	%f232, %f225, 0f32A57060, %f231;
	mov.b32 	%r331, %f228;
	shl.b32 	%r332, %r331, 23;
	mov.b32 	%f233, %r332;
	ex2.approx.ftz.f32 	%f234, %f232;
	mul.f32 	%f235, %f234, %f233;
	add.f32 	%f236, %f224, %f235;
	sub.f32 	%f237, %f209, %f448;
	fma.rn.f32 	%f238, %f237, 0f3BBB989D, 0f3F000000;
	cvt.sat.f32.f32 	%f239, %f238;
	fma.rm.f32 	%f240, %f239, %f215, %f214;
	add.f32 	%f241, %f240, 0fCB40007F;
	neg.f32 	%f242, %f241;
	fma.rn.f32 	%f243, %f237, 0f3FB8AA3B, %f242;
	fma.rn.f32 	%f244, %f237, 0f32A57060, %f243;
	mov.b32 	%r333, %f240;
	shl.b32 	%r334, %r333, 23;
	mov.b32 	%f245, %r334;
	ex2.approx.ftz.f32 	%f246, %f244;
	mul.f32 	%f247, %f246, %f245;
	add.f32 	%f248, %f236, %f247;
	sub.f32 	%f249, %f210, %f448;
	fma.rn.f32 	%f250, %f249, 0f3BBB989D, 0f3F000000;
	cvt.sat.f32.f32 	%f251, %f250;
	fma.rm.f32 	%f252, %f251, %f215, %f214;
	add.f32 	%f253, %f252, 0fCB40007F;
	neg.f32 	%f254, %f253;
	fma.rn.f32 	%f255, %f249, 0f3FB8AA3B, %f254;
	fma.rn.f32 	%f256, %f249, 0f32A57060, %f255;
	mov.b32 	%r335, %f252;
	shl.b32 	%r336, %r335, 23;
	mov.b32 	%f257, %r336;
	ex2.approx.ftz.f32 	%f258, %f256;
	mul.f32 	%f259, %f258, %f257;
	st.shared.v4.f32 	[%r328], {%f223, %f235, %f247, %f259};
	add.f32 	%f452, %f248, %f259;
	add.s32 	%r452, %r452, 4;
	and.b32  	%r453, %r42, 60;
	setp.ne.s32 	%p82, %r452, %r453;
	@%p82 bra 	$L__BB0_99;
$L__BB0_100:
	setp.eq.s32 	%p83, %r43, 0;
	@%p83 bra 	$L__BB0_104;
	add.s32 	%r337, %r33, %r453;
	shl.b32 	%r338, %r337, 2;
	add.s32 	%r99, %r5, %r338;
	ld.shared.f32 	%f260, [%r99];
	sub.f32 	%f261, %f260, %f448;
	fma.rn.f32 	%f262, %f261, 0f3BBB989D, 0f3F000000;
	cvt.sat.f32.f32 	%f263, %f262;
	mov.f32 	%f264, 0f4B400001;
	mov.f32 	%f265, 0f437C0000;
	fma.rm.f32 	%f266, %f263, %f265, %f264;
	add.f32 	%f267, %f266, 0fCB40007F;
	neg.f32 	%f268, %f267;
	fma.rn.f32 	%f269, %f261, 0f3FB8AA3B, %f268;
	fma.rn.f32 	%f270, %f261, 0f32A57060, %f269;
	mov.b32 	%r339, %f266;
	shl.b32 	%r340, %r339, 23;
	mov.b32 	%f271, %r340;
	ex2.approx.ftz.f32 	%f272, %f270;
	mul.f32 	%f273, %f272, %f271;
	st.shared.f32 	[%r99], %f273;
	add.f32 	%f452, %f452, %f273;
	setp.eq.s32 	%p84, %r43, 1;
	@%p84 bra 	$L__BB0_104;
	ld.shared.f32 	%f274, [%r99+4];
	sub.f32 	%f275, %f274, %f448;
	fma.rn.f32 	%f276, %f275, 0f3BBB989D, 0f3F000000;
	cvt.sat.f32.f32 	%f277, %f276;
	mov.f32 	%f278, 0f4B400001;
	mov.f32 	%f279, 0f437C0000;
	fma.rm.f32 	%f280, %f277, %f279, %f278;
	add.f32 	%f281, %f280, 0fCB40007F;
	neg.f32 	%f282, %f281;
	fma.rn.f32 	%f283, %f275, 0f3FB8AA3B, %f282;
	fma.rn.f32 	%f284, %f275, 0f32A57060, %f283;
	mov.b32 	%r341, %f280;
	shl.b32 	%r342, %r341, 23;
	mov.b32 	%f285, %r342;
	ex2.approx.ftz.f32 	%f286, %f284;
	mul.f32 	%f287, %f286, %f285;
	st.shared.f32 	[%r99+4], %f287;
	add.f32 	%f452, %f452, %f287;
	setp.eq.s32 	%p85, %r43, 2;
	@%p85 bra 	$L__BB0_104;
	ld.shared.f32 	%f288, [%r99+8];
	sub.f32 	%f289, %f288, %f448;
	fma.rn.f32 	%f290, %f289, 0f3BBB989D, 0f3F000000;
	cvt.sat.f32.f32 	%f291, %f290;
	mov.f32 	%f292, 0f4B400001;
	mov.f32 	%f293, 0f437C0000;
	fma.rm.f32 	%f294, %f291, %f293, %f292;
	add.f32 	%f295, %f294, 0fCB40007F;
	neg.f32 	%f296, %f295;
	fma.rn.f32 	%f297, %f289, 0f3FB8AA3B, %f296;
	fma.rn.f32 	%f298, %f289, 0f32A57060, %f297;
	mov.b32 	%r343, %f294;
	shl.b32 	%r344, %r343, 23;
	mov.b32 	%f299, %r344;
	ex2.approx.ftz.f32 	%f300, %f298;
	mul.f32 	%f301, %f300, %f299;
	st.shared.f32 	[%r99+8], %f301;
	add.f32 	%f452, %f452, %f301;
$L__BB0_104:
	ld.shared.f32 	%f302, [%r8+4224];
	max.f32 	%f303, %f302, %f448;
	st.shared.f32 	[%r8+4352], %f303;
	sub.f32 	%f304, %f302, %f303;
	fma.rn.f32 	%f305, %f304, 0f3BBB989D, 0f3F000000;
	cvt.sat.f32.f32 	%f306, %f305;
	mov.f32 	%f307, 0f4B400001;
	mov.f32 	%f308, 0f437C0000;
	fma.rm.f32 	%f309, %f306, %f308, %f307;
	add.f32 	%f310, %f309, 0fCB40007F;
	neg.f32 	%f311, %f310;
	fma.rn.f32 	%f312, %f304, 0f3FB8AA3B, %f311;
	fma.rn.f32 	%f313, %f304, 0f32A57060, %f312;
	mov.b32 	%r345, %f309;
	shl.b32 	%r346, %r345, 23;
	mov.b32 	%f314, %r346;
	ex2.approx.ftz.f32 	%f315, %f313;
	mul.f32 	%f316, %f315, %f314;
	ld.shared.f32 	%f317, [%r8+4096];
	sub.f32 	%f318, %f448, %f303;
	fma.rn.f32 	%f319, %f318, 0f3BBB989D, 0f3F000000;
	cvt.sat.f32.f32 	%f320, %f319;
	fma.rm.f32 	%f321, %f320, %f308, %f307;
	add.f32 	%f322, %f321, 0fCB40007F;
	neg.f32 	%f323, %f322;
	fma.rn.f32 	%f324, %f318, 0f3FB8AA3B, %f323;
	fma.rn.f32 	%f325, %f318, 0f32A57060, %f324;
	mov.b32 	%r347, %f321;
	shl.b32 	%r348, %r347, 23;
	mov.b32 	%f326, %r348;
	ex2.approx.ftz.f32 	%f327, %f325;
	mul.f32 	%f328, %f327, %f326;
	mul.f32 	%f329, %f452, %f328;
	fma.rn.f32 	%f330, %f317, %f316, %f329;
	st.shared.f32 	[%r8+4480], %f330;
$L__BB0_105:
	bar.sync 	0;
	@%p86 bra 	$L__BB0_120;
	and.b32  	%r100, %r42, 56;
	and.b32  	%r101, %r42, 1;
	mov.b32 	%r454, 0;
$L__BB0_107:
	mov.f32 	%f460, 0f00000000;
	@%p50 bra 	$L__BB0_119;
	setp.lt.s32 	%p88, %r427, 8;
	mov.f32 	%f460, 0f00000000;
	mov.b32 	%r457, 0;
	@%p88 bra 	$L__BB0_111;
	mov.f32 	%f460, 0f00000000;
	mov.b32 	%r455, 0;
$L__BB0_110:
	.pragma "nounroll";
	add.s32 	%r352, %r33, %r455;
	shl.b32 	%r353, %r352, 2;
	add.s32 	%r354, %r5, %r353;
	ld.shared.v4.f32 	{%f335, %f336, %f337, %f338}, [%r354];
	mad.lo.s32 	%r355, %r455, %r130, %r454;
	shl.b32 	%r356, %r355, 2;
	add.s32 	%r357, %r4, %r356;
	ld.shared.f32 	%f339, [%r357];
	fma.rn.f32 	%f340, %f335, %f339, %f460;
	shl.b32 	%r358, %r130, 2;
	add.s32 	%r359, %r357, %r358;
	ld.shared.f32 	%f341, [%r359];
	fma.rn.f32 	%f342, %f336, %f341, %f340;
	add.s32 	%r360, %r359, %r358;
	ld.shared.f32 	%f343, [%r360];
	fma.rn.f32 	%f344, %f337, %f343, %f342;
	add.s32 	%r361, %r360, %r358;
	ld.shared.f32 	%f345, [%r361];
	fma.rn.f32 	%f346, %f338, %f345, %f344;
	ld.shared.v4.f32 	{%f347, %f348, %f349, %f350}, [%r354+16];
	add.s32 	%r362, %r361, %r358;
	ld.shared.f32 	%f351, [%r362];
	fma.rn.f32 	%f352, %f347, %f351, %f346;
	add.s32 	%r363, %r362, %r358;
	ld.shared.f32 	%f353, [%r363];
	fma.rn.f32 	%f354, %f348, %f353, %f352;
	add.s32 	%r364, %r363, %r358;
	ld.shared.f32 	%f355, [%r364];
	fma.rn.f32 	%f356, %f349, %f355, %f354;
	add.s32 	%r365, %r364, %r358;
	ld.shared.f32 	%f357, [%r365];
	fma.rn.f32 	%f460, %f350, %f357, %f356;
	add.s32 	%r455, %r455, 8;
	setp.ne.s32 	%p89, %r455, %r100;
	mov.u32 	%r457, %r100;
	@%p89 bra 	$L__BB0_110;
$L__BB0_111:
	setp.eq.s32 	%p90, %r44, 0;
	@%p90 bra 	$L__BB0_119;
	add.s32 	%r366, %r44, -1;
	setp.lt.u32 	%p91, %r366, 3;
	@%p91 bra 	$L__BB0_114;
	add.s32 	%r367, %r33, %r457;
	shl.b32 	%r368, %r367, 2;
	add.s32 	%r369, %r5, %r368;
	ld.shared.f32 	%f359, [%r369];
	mad.lo.s32 	%r370, %r457, %r130, %r454;
	shl.b32 	%r371, %r370, 2;
	add.s32 	%r372, %r4, %r371;
	ld.shared.f32 	%f360, [%r372];
	fma.rn.f32 	%f361, %f359, %f360, %f460;
	ld.shared.f32 	%f362, [%r369+4];
	shl.b32 	%r373, %r130, 2;
	add.s32 	%r374, %r372, %r373;
	ld.shared.f32 	%f363, [%r374];
	fma.rn.f32 	%f364, %f362, %f363, %f361;
	ld.shared.f32 	%f365, [%r369+8];
	add.s32 	%r375, %r374, %r373;
	ld.shared.f32 	%f366, [%r375];
	fma.rn.f32 	%f367, %f365, %f366, %f364;
	ld.shared.f32 	%f368, [%r369+12];
	add.s32 	%r376, %r375, %r373;
	ld.shared.f32 	%f369, [%r376];
	fma.rn.f32 	%f460, %f368, %f369, %f367;
	add.s32 	%r457, %r457, 4;
$L__BB0_114:
	setp.eq.s32 	%p92, %r43, 0;
	@%p92 bra 	$L__BB0_119;
	setp.eq.s32 	%p93, %r43, 1;
	@%p93 bra 	$L__BB0_117;
	add.s32 	%r377, %r33, %r457;
	shl.b32 	%r378, %r377, 2;
	add.s32 	%r379, %r5, %r378;
	ld.shared.f32 	%f371, [%r379];
	mad.lo.s32 	%r380, %r457, %r130, %r454;
	shl.b32 	%r381, %r380, 2;
	add.s32 	%r382, %r4, %r381;
	ld.shared.f32 	%f372, [%r382];
	fma.rn.f32 	%f373, %f371, %f372, %f460;
	ld.shared.f32 	%f374, [%r379+4];
	shl.b32 	%r383, %r130, 2;
	add.s32 	%r384, %r382, %r383;
	ld.shared.f32 	%f375, [%r384];
	fma.rn.f32 	%f460, %f374, %f375, %f373;
	add.s32 	%r457, %r457, 2;
$L__BB0_117:
	setp.eq.s32 	%p94, %r101, 0;
	@%p94 bra 	$L__BB0_119;
	add.s32 	%r385, %r33, %r457;
	shl.b32 	%r386, %r385, 2;
	add.s32 	%r387, %r5, %r386;
	ld.shared.f32 	%f376, [%r387];
	mad.lo.s32 	%r388, %r457, %r130, %r454;
	shl.b32 	%r389, %r388, 2;
	add.s32 	%r390, %r4, %r389;
	ld.shared.f32 	%f377, [%r390];
	fma.rn.f32 	%f460, %f376, %f377, %f460;
$L__BB0_119:
	ld.shared.f32 	%f378, [%r8+4224];
	ld.shared.f32 	%f379, [%r8+4352];
	sub.f32 	%f380, %f378, %f379;
	fma.rn.f32 	%f381, %f380, 0f3BBB989D, 0f3F000000;
	cvt.sat.f32.f32 	%f382, %f381;
	mov.f32 	%f383, 0f4B400001;
	mov.f32 	%f384, 0f437C0000;
	fma.rm.f32 	%f385, %f382, %f384, %f383;
	add.f32 	%f386, %f385, 0fCB40007F;
	neg.f32 	%f387, %f386;
	fma.rn.f32 	%f388, %f380, 0f3FB8AA3B, %f387;
	fma.rn.f32 	%f389, %f380, 0f32A57060, %f388;
	mov.b32 	%r391, %f385;
	shl.b32 	%r392, %r391, 23;
	mov.b32 	%f390, %r392;
	ex2.approx.ftz.f32 	%f391, %f389;
	mul.f32 	%f392, %f391, %f390;
	ld.shared.f32 	%f393, [%r8+4096];
	mul.f32 	%f394, %f393, %f392;
	ld.shared.f32 	%f395, [%r8+4480];
	div.rn.f32 	%f396, %f394, %f395;
	add.s32 	%r393, %r454, %r32;
	shl.b32 	%r394, %r393, 2;
	add.s32 	%r395, %r5, %r394;
	ld.shared.f32 	%f397, [%r395+4096];
	ld.shared.f32 	%f398, [%r8+4608];
	sub.f32 	%f399, %f398, %f379;
	fma.rn.f32 	%f400, %f399, 0f3BBB989D, 0f3F000000;
	cvt.sat.f32.f32 	%f401, %f400;
	fma.rm.f32 	%f402, %f401, %f384, %f383;
	add.f32 	%f403, %f402, 0fCB40007F;
	neg.f32 	%f404, %f403;
	fma.rn.f32 	%f405, %f399, 0f3FB8AA3B, %f404;
	fma.rn.f32 	%f406, %f399, 0f32A57060, %f405;
	mov.b32 	%r396, %f402;
	shl.b32 	%r397, %r396, 23;
	mov.b32 	%f407, %r397;
	ex2.approx.ftz.f32 	%f408, %f406;
	mul.f32 	%f409, %f408, %f407;
	div.rn.f32 	%f410, %f409, %f395;
	mul.f32 	%f411, %f460, %f410;
	fma.rn.f32 	%f412, %f397, %f396, %f411;
	st.shared.f32 	[%r395+4096], %f412;
	add.s32 	%r454, %r454, 1;
	setp.ne.s32 	%p95, %r454, %r130;
	@%p95 bra 	$L__BB0_107;
$L__BB0_120:
	bar.sync 	0;
	@%p49 bra 	$L__BB0_122;
	ld.shared.f32 	%f413, [%r8+4352];
	st.shared.f32 	[%r8+4224], %f413;
	ld.shared.f32 	%f414, [%r8+4480];
	st.shared.f32 	[%r8+4096], %f414;
$L__BB0_122:
	bar.sync 	0;
	add.s32 	%r428, %r428, 1;
	add.s32 	%r427, %r427, -32;
	add.s32 	%r398, %r131, 31;
	shr.u32 	%r399, %r398, 5;
	setp.ne.s32 	%p97, %r428, %r399;
	@%p97 bra 	$L__BB0_30;
$L__BB0_123:
	@%p6 bra 	$L__BB0_137;
	setp.lt.s32 	%p99, %r130, 1;
	@%p99 bra 	$L__BB0_136;
	mul.lo.s32 	%r113, %r130, %r1;
	mul.lo.s32 	%r114, %r130, %r138;
	add.s32 	%r401, %r130, -1;
	and.b32  	%r115, %r130, 7;
	setp.lt.u32 	%p100, %r401, 7;
	mov.b32 	%r462, 0;
	@%p100 bra 	$L__BB0_128;
	and.b32  	%r462, %r130, 2147483640;
	neg.s32 	%r460, %r462;
	shl.b32 	%r402, %r1, 2;
	add.s32 	%r403, %r402, 384;
	mov.u32 	%r404, smem;
	mad.lo.s32 	%r405, %r130, %r403, %r404;
	add.s32 	%r459, %r405, 4124;
	cvt.u64.u32 	%rd81, %r114;
	add.s64 	%rd82, %rd6, %rd81;
	shl.b64 	%rd83, %rd82, 2;
	add.s64 	%rd84, %rd83, %rd4;
	add.s64 	%rd118, %rd84, 16;
$L__BB0_127:
	.pragma "nounroll";
	ld.shared.f32 	%f415, [%r459+-28];
	st.global.f32 	[%rd118+-16], %f415;
	ld.shared.f32 	%f416, [%r459+-24];
	st.global.f32 	[%rd118+-12], %f416;
	ld.shared.f32 	%f417, [%r459+-20];
	st.global.f32 	[%rd118+-8], %f417;
	ld.shared.f32 	%f418, [%r459+-16];
	st.global.f32 	[%rd118+-4], %f418;
	ld.shared.f32 	%f419, [%r459+-12];
	st.global.f32 	[%rd118], %f419;
	ld.shared.f32 	%f420, [%r459+-8];
	st.global.f32 	[%rd118+4], %f420;
	ld.shared.f32 	%f421, [%r459+-4];
	st.global.f32 	[%rd118+8], %f421;
	ld.shared.f32 	%f422, [%r459];
	st.global.f32 	[%rd118+12], %f422;
	add.s32 	%r460, %r460, 8;
	add.s32 	%r459, %r459, 32;
	add.s64 	%rd118, %rd118, 32;
	setp.ne.s32 	%p101, %r460, 0;
	@%p101 bra 	$L__BB0_127;
$L__BB0_128:
	setp.eq.s32 	%p102, %r115, 0;
	@%p102 bra 	$L__BB0_136;
	and.b32  	%r124, %r130, 3;
	setp.lt.u32 	%p103, %r115, 4;
	@%p103 bra 	$L__BB0_131;
	add.s32 	%r406, %r462, %r113;
	shl.b32 	%r407, %r406, 2;
	add.s32 	%r408, %r5, %r407;
	ld.shared.f32 	%f423, [%r408+4096];
	add.s32 	%r409, %r462, %r114;
	cvt.u64.u32 	%rd85, %r409;
	add.s64 	%rd86, %rd6, %rd85;
	shl.b64 	%rd87, %rd86, 2;
	add.s64 	%rd88, %rd4, %rd87;
	st.global.f32 	[%rd88], %f423;
	ld.shared.f32 	%f424, [%r408+4100];
	cvt.u64.u32 	%rd89, %r114;
	cvt.u64.u32 	%rd90, %r462;
	add.s64 	%rd91, %rd90, %rd89;
	add.s64 	%rd92, %rd6, %rd91;
	shl.b64 	%rd93, %rd92, 2;
	add.s64 	%rd94, %rd4, %rd93;
	st.global.f32 	[%rd94+4], %f424;
	ld.shared.f32 	%f425, [%r408+4104];
	st.global.f32 	[%rd94+8], %f425;
	ld.shared.f32 	%f426, [%r408+4108];
	st.global.f32 	[%rd94+12], %f426;
	add.s32 	%r462, %r462, 4;
$L__BB0_131:
	setp.eq.s32 	%p104, %r124, 0;
	@%p104 bra 	$L__BB0_136;
	setp.eq.s32 	%p105, %r124, 1;
	@%p105 bra 	$L__BB0_134;
	add.s32 	%r410, %r462, %r113;
	shl.b32 	%r411, %r410, 2;
	add.s32 	%r412, %r5, %r411;
	ld.shared.f32 	%f427, [%r412+4096];
	add.s32 	%r413, %r462, %r114;
	cvt.u64.u32 	%rd95, %r413;
	add.s64 	%rd96, %rd6, %rd95;
	shl.b64 	%rd97, %rd96, 2;
	add.s64 	%rd98, %rd4, %rd97;
	st.global.f32 	[%rd98], %f427;
	ld.shared.f32 	%f428, [%r412+4100];
	cvt.u64.u32 	%rd99, %r114;
	cvt.u64.u32 	%rd100, %r462;
	add.s64 	%rd101, %rd100, %rd99;
	add.s64 	%rd102, %rd6, %rd101;
	shl.b64 	%rd103, %rd102, 2;
	add.s64 	%rd104, %rd4, %rd103;
	st.global.f32 	[%rd104+4], %f428;
	add.s32 	%r462, %r462, 2;
$L__BB0_134:
	and.b32  	%r414, %r130, 1;
	setp.eq.b32 	%p106, %r414, 1;
	not.pred 	%p107, %p106;
	@%p107 bra 	$L__BB0_136;
	add.s32 	%r415, %r462, %r113;
	shl.b32 	%r416, %r415, 2;
	add.s32 	%r417, %r5, %r416;
	ld.shared.f32 	%f429, [%r417+4096];
	add.s32 	%r418, %r462, %r114;
	cvt.u64.u32 	%rd105, %r418;
	add.s64 	%rd106, %rd6, %rd105;
	shl.b64 	%rd107, %rd106, 2;
	add.s64 	%rd108, %rd4, %rd107;
	st.global.f32 	[%rd108], %f429;
$L__BB0_136:
	ld.param.u64 	%rd117, [_Z30flash_attention_forward_kernelPKfS0_S0_PfS1_S1_iif_param_5];
	ld.param.u64 	%rd116, [_Z30flash_attention_forward_kernelPKfS0_S0_PfS1_S1_iif_param_4];
	ld.shared.f32 	%f430, [%r8+4096];
	add.f32 	%f431, %f430, 0f2EDBE6FF;
	cvt.u64.u32 	%rd109, %r138;
	add.s64 	%rd110, %rd5, %rd109;
	cvta.to.global.u64 	%rd111, %rd116;
	shl.b64 	%rd112, %rd110, 2;
	add.s64 	%rd113, %rd111, %rd112;
	st.global.f32 	[%rd113], %f431;
	ld.shared.f32 	%f432, [%r8+4224];
	cvta.to.global.u64 	%rd114, %rd117;
	add.s64 	%rd115, %rd114, %rd112;
	st.global.f32 	[%rd115], %f432;
$L__BB0_137:
	ret;

}
	// .globl	_Z31flash_attention_backward_kernelPKfS0_S0_S0_S0_S0_S0_PfS1_S1_iif
.visible .entry _Z31flash_attention_backward_kernelPKfS0_S0_S0_S0_S0_S0_PfS1_S1_iif(
	.param .u64 .ptr .align 1 _Z31flash_attention_backward_kernelPKfS0_S0_S0_S0_S0_S0_PfS1_S1_iif_param_0,
	.param .u64 .ptr .align 1 _Z31flash_attention_backward_kernelPKfS0_S0_S0_S0_S0_S0_PfS1_S1_iif_param_1,
	.param .u64 .ptr .align 1 _Z31flash_attention_backward_kernelPKfS0_S0_S0_S0_S0_S0_PfS1_S1_iif_param_2,
	.param .u64 .ptr .align 1 _Z31flash_attention_backward_kernelPKfS0_S0_S0_S0_S0_S0_PfS1_S1_iif_param_3,
	.param .u64 .ptr .align 1 _Z31flash_attention_backward_kernelPKfS0_S0_S0_S0_S0_S0_PfS1_S1_iif_param_4,
	.param .u64 .ptr .align 1 _Z31flash_attention_backward_kernelPKfS0_S0_S0_S0_S0_S0_PfS1_S1_iif_param_5,
	.param .u64 .ptr .align 1 _Z31flash_attention_backward_kernelPKfS0_S0_S0_S0_S0_S0_PfS1_S1_iif_param_6,
	.param .u64 .ptr .align 1 _Z31flash_attention_backward_kernelPKfS0_S0_S0_S0_S0_S0_PfS1_S1_iif_param_7,
	.param .u64 .ptr .align 1 _Z31flash_attention_backward_kernelPKfS0_S0_S0_S0_S0_S0_PfS1_S1_iif_param_8,
	.param .u64 .ptr .align 1 _Z31flash_attention_backward_kernelPKfS0_S0_S0_S0_S0_S0_PfS1_S1_iif_param_9,
	.param .u32 _Z31flash_attention_backward_kernelPKfS0_S0_S0_S0_S0_S0_PfS1_S1_iif_param_10,
	.param .u32 _Z31flash_attention_backward_kernelPKfS0_S0_S0_S0_S0_S0_PfS1_S1_iif_param_11,
	.param .f32 _Z31flash_attention_backward_kernelPKfS0_S0_S0_S0_S0_S0_PfS1_S1_iif_param_12
)
{
	.reg .pred 	%p<202>;
	.reg .b32 	%r<830>;
	.reg .b32 	%f<740>;
	.reg .b64 	%rd<150>;

	ld.param.u64 	%rd22, [_Z31flash_attention_backward_kernelPKfS0_S0_S0_S0_S0_S0_PfS1_S1_iif_param_0];
	ld.param.u64 	%rd23, [_Z31flash_attention_backward_kernelPKfS0_S0_S0_S0_S0_S0_PfS1_S1_iif_param_1];
	ld.param.u64 	%rd24, [_Z31flash_attention_backward_kernelPKfS0_S0_S0_S0_S0_S0_PfS1_S1_iif_param_2];
	ld.param.u64 	%rd25, [_Z31flash_attention_backward_kernelPKfS0_S0_S0_S0_S0_S0_PfS1_S1_iif_param_3];
	ld.param.u64 	%rd19, [_Z31flash_attention_backward_kernelPKfS0_S0_S0_S0_S0_S0_PfS1_S1_iif_param_4];
	ld.param.u64 	%rd20, [_Z31flash_attention_backward_kernelPKfS0_S0_S0_S0_S0_S0_PfS1_S1_iif_param_5];
	ld.param.u64 	%rd26, [_Z31flash_attention_backward_kernelPKfS0_S0_S0_S0_S0_S0_PfS1_S1_iif_param_6];
	ld.param.u64 	%rd21, [_Z31flash_attention_backward_kernelPKfS0_S0_S0_S0_S0_S0_PfS1_S1_iif_param_7];
	ld.param.u64 	%rd27, [_Z31flash_attention_backward_kernelPKfS0_S0_S0_S0_S0_S0_PfS1_S1_iif_param_8];
	ld.param.u64 	%rd28, [_Z31flash_attention_backward_kernelPKfS0_S0_S0_S0_S0_S0_PfS1_S1_iif_param_9];
	ld.param.u32 	%r231, [_Z31flash_attention_backward_kernelPKfS0_S0_S0_S0_S0_S0_PfS1_S1_iif_param_10];
	ld.param.u32 	%r232, [_Z31flash_attention_backward_kernelPKfS0_S0_S0_S0_S0_S0_PfS1_S1_iif_param_11];
	ld.param.f32 	%f74, [_Z31flash_attention_backward_kernelPKfS0_S0_S0_S0_S0_S0_PfS1_S1_iif_param_12];
	cvta.to.global.u64 	%rd1, %rd24;
	cvta.to.global.u64 	%rd2, %rd23;
	cvta.to.global.u64 	%rd3, %rd26;
	cvta.to.global.u64 	%rd4, %rd25;
	cvta.to.global.u64 	%rd5, %rd22;
	cvta.to.global.u64 	%rd6, %rd28;
	cvta.to.global.u64 	%rd7, %rd27;
	mov.u32 	%r233, %ctaid.x;
	mov.u32 	%r234, %ctaid.y;
	mov.u32 	%r1, %tid.x;
	cvt.u64.u32 	%rd29, %r234;
	cvt.s64.s32 	%rd30, %r231;
	mul.lo.s64 	%rd8, %rd30, %rd29;
	cvt.s64.s32 	%rd31, %r232;
	mul.lo.s64 	%rd9, %rd8, %rd31;
	shl.b32 	%r2, %r232, 7;
	mov.u32 	%r235, smem;
	add.s32 	%r3, %r235, %r2;
	add.s32 	%r4, %r3, %r2;
	add.s32 	%r5, %r4, %r2;
	add.s32 	%r6, %r5, %r2;
	add.s32 	%r7, %r6, %r2;
	add.s32 	%r8, %r7, 8192;
	shl.b32 	%r9, %r233, 5;
	sub.s32 	%r10, %r231, %r9;
	min.s32 	%r11, %r10, 32;
	setp.ge.s32 	%p4, %r1, %r11;
	@%p4 bra 	$L__BB1_13;
	setp.lt.s32 	%p16, %r232, 1;
	@%p16 bra 	$L__BB1_25;
	mul.lo.s32 	%r12, %r232, %r1;
	add.s32 	%r261, %r232, -1;
	and.b32  	%r13, %r232, 7;
	setp.lt.u32 	%p17, %r261, 7;
	mov.b32 	%r749, 0;
	@%p17 bra 	$L__BB1_5;
	and.b32  	%r749, %r232, 2147483640;
	mov.b32 	%r746, 0;
$L__BB1_4:
	.pragma "nounroll";
	add.s32 	%r263, %r746, %r12;
	shl.b32 	%r264, %r263, 2;
	add.s32 	%r265, %r8, %r264;
	mov.b32 	%r266, 0;
	st.shared.u32 	[%r265+8576], %r266;
	add.s32 	%r267, %r265, %r2;
	st.shared.u32 	[%r267+8576], %r266;
	st.shared.u32 	[%r265+8580], %r266;
	st.shared.u32 	[%r267+8580], %r266;
	st.shared.u32 	[%r265+8584], %r266;
	st.shared.u32 	[%r267+8584], %r266;
	st.shared.u32 	[%r265+8588], %r266;
	st.shared.u32 	[%r267+8588], %r266;
	st.shared.u32 	[%r265+8592], %r266;
	st.shared.u32 	[%r267+8592], %r266;
	st.shared.u32 	[%r265+8596], %r266;
	st.shared.u32 	[%r267+8596], %r266;
	st.shared.u32 	[%r265+8600], %r266;
	st.shared.u32 	[%r267+8600], %r266;
	st.shared.u32 	[%r265+8604], %r266;
	st.shared.u32 	[%r267+8604], %r266;
	add.s32 	%r746, %r746, 8;
	setp.eq.s32 	%p18, %r746, %r749;
	@%p18 bra 	$L__BB1_5;
	bra.uni 	$L__BB1_4;
$L__BB1_5:
	setp.eq.s32 	%p19, %r13, 0;
	@%p19 bra 	$L__BB1_25;
	and.b32  	%r23, %r232, 3;
	setp.lt.u32 	%p20, %r13, 4;
	@%p20 bra 	$L__BB1_8;
	add.s32 	%r268, %r749, %r12;
	shl.b32 	%r269, %r268, 2;
	add.s32 	%r270, %r8, %r269;
	mov.b32 	%r271, 0;
	st.shared.u32 	[%r270+8576], %r271;
	add.s32 	%r272, %r270, %r2;
	st.shared.u32 	[%r272+8576], %r271;
	st.shared.u32 	[%r270+8580], %r271;
	st.shared.u32 	[%r272+8580], %r271;
	st.shared.u32 	[%r270+8584], %r271;
	st.shared.u32 	[%r272+8584], %r271;
	st.shared.u32 	[%r270+8588], %r271;
	st.shared.u32 	[%r272+8588], %r271;
	add.s32 	%r749, %r749, 4;
$L__BB1_8:
	setp.eq.s32 	%p21, %r23, 0;
	@%p21 bra 	$L__BB1_25;
	setp.eq.s32 	%p22, %r23, 1;
	@%p22 bra 	$L__BB1_11;
	add.s32 	%r273, %r749, %r12;
	shl.b32 	%r274, %r273, 2;
	add.s32 	%r275, %r8, %r274;
	mov.b32 	%r276, 0;
	st.shared.u32 	[%r275+8576], %r276;
	add.s32 	%r277, %r275, %r2;
	st.shared.u32 	[%r277+8576], %r276;
	st.shared.u32 	[%r275+8580], %r276;
	st.shared.u32 	[%r277+8580], %r276;
	add.s32 	%r749, %r749, 2;
$L__BB1_11:
	and.b32  	%r278, %r232, 1;
	setp.eq.b32 	%p23, %r278, 1;
	not.pred 	%p24, %p23;
	@%p24 bra 	$L__BB1_25;
	add.s32 	%r279, %r749, %r12;
	shl.b32 	%r280, %r279, 2;
	add.s32 	%r281, %r8, %r280;
	mov.b32 	%r282, 0;
	st.shared.u32 	[%r281+8576], %r282;
	add.s32 	%r283, %r281, %r2;
	st.shared.u32 	[%r283+8576], %r282;
	bra.uni 	$L__BB1_25;
$L__BB1_13:
	setp.gt.u32 	%p5, %r1, 31;
	setp.lt.s32 	%p6, %r232, 1;
	or.pred  	%p7, %p5, %p6;
	@%p7 bra 	$L__BB1_25;
	mul.lo.s32 	%r17, %r232, %r1;
	add.s32 	%r237, %r232, -1;
	and.b32  	%r18, %r232, 7;
	setp.lt.u32 	%p8, %r237, 7;
	mov.b32 	%r752, 0;
	@%p8 bra 	$L__BB1_17;
	and.b32  	%r752, %r232, 2147483640;
	mov.b32 	%r747, 0;
$L__BB1_16:
	.pragma "nounroll";
	add.s32 	%r239, %r747, %r17;
	shl.b32 	%r240, %r239, 2;
	add.s32 	%r241, %r8, %r240;
	mov.b32 	%r242, 0;
	st.shared.u32 	[%r241+8576], %r242;
	add.s32 	%r243, %r241, %r2;
	st.shared.u32 	[%r243+8576], %r242;
	st.shared.u32 	[%r241+8580], %r242;
	st.shared.u32 	[%r243+8580], %r242;
	st.shared.u32 	[%r241+8584], %r242;
	st.shared.u32 	[%r243+8584], %r242;
	st.shared.u32 	[%r241+8588], %r242;
	st.shared.u32 	[%r243+8588], %r242;
	st.shared.u32 	[%r241+8592], %r242;
	st.shared.u32 	[%r243+8592], %r242;
	st.shared.u32 	[%r241+8596], %r242;
	st.shared.u32 	[%r243+8596], %r242;
	st.shared.u32 	[%r241+8600], %r242;
	st.shared.u32 	[%r243+8600], %r242;
	st.shared.u32 	[%r241+8604], %r242;
	st.shared.u32 	[%r243+8604], %r242;
	add.s32 	%r747, %r747, 8;
	setp.eq.s32 	%p9, %r747, %r752;
	@%p9 bra 	$L__BB1_17;
	bra.uni 	$L__BB1_16;
$L__BB1_17:
	setp.eq.s32 	%p10, %r18, 0;
	@%p10 bra 	$L__BB1_25;
	and.b32  	%r29, %r232, 3;
	setp.lt.u32 	%p11, %r18, 4;
	@%p11 bra 	$L__BB1_20;
	add.s32 	%r244, %r752, %r17;
	shl.b32 	%r245, %r244, 2;
	add.s32 	%r246, %r8, %r245;
	mov.b32 	%r247, 0;
	st.shared.u32 	[%r246+8576], %r247;
	add.s32 	%r248, %r246, %r2;
	st.shared.u32 	[%r248+8576], %r247;
	st.shared.u32 	[%r246+8580], %r247;
	st.shared.u32 	[%r248+8580], %r247;
	st.shared.u32 	[%r246+8584], %r247;
	st.shared.u32 	[%r248+8584], %r247;
	st.shared.u32 	[%r246+8588], %r247;
	st.shared.u32 	[%r248+8588], %r247;
	add.s32 	%r752, %r752, 4;
$L__BB1_20:
	setp.eq.s32 	%p12, %r29, 0;
	@%p12 bra 	$L__BB1_25;
	setp.eq.s32 	%p13, %r29, 1;
	@%p13 bra 	$L__BB1_23;
	add.s32 	%r249, %r752, %r17;
	shl.b32 	%r250, %r249, 2;
	add.s32 	%r251, %r8, %r250;
	mov.b32 	%r252, 0;
	st.shared.u32 	[%r251+8576], %r252;
	add.s32 	%r253, %r251, %r2;
	st.shared.u32 	[%r253+8576], %r252;
	st.shared.u32 	[%r251+8580], %r252;
	st.shared.u32 	[%r253+8580], %r252;
	add.s32 	%r752, %r752, 2;
$L__BB1_23:
	and.b32  	%r254, %r232, 1;
	setp.eq.b32 	%p14, %r254, 1;
	not.pred 	%p15, %p14;
	@%p15 bra 	$L__BB1_25;
	add.s32 	%r255, %r752, %r17;
	shl.b32 	%r256, %r255, 2;
	add.s32 	%r257, %r8, %r256;
	mov.b32 	%r258, 0;
	st.shared.u32 	[%r257+8576], %r258;
	add.s32 	%r259, %r257, %r2;
	st.shared.u32 	[%r259+8576], %r258;
$L__BB1_25:
	setp.lt.s32 	%p25, %r1, %r11;
	bar.sync 	0;
	add.s32 	%r284, %r9, %r1;
	setp.lt.s32 	%p26, %r284, %r231;
	and.pred  	%p1, %p25, %p26;
	not.pred 	%p27, %p1;
	@%p27 bra 	$L__BB1_38;
	setp.lt.s32 	%p39, %r232, 1;
	@%p39 bra 	$L__BB1_50;
	mul.lo.s32 	%r35, %r232, %r284;
	mul.lo.s32 	%r36, %r232, %r1;
	add.s32 	%r310, %r232, -1;
	and.b32  	%r37, %r232, 7;
	setp.lt.u32 	%p40, %r310, 7;
	mov.b32 	%r757, 0;
	@%p40 bra 	$L__BB1_30;
	and.b32  	%r757, %r232, 2147483640;
	mov.b32 	%r754, 0;
$L__BB1_29:
	.pragma "nounroll";
	add.s32 	%r312, %r754, %r35;
	cvt.u64.u32 	%rd32, %r312;
	add.s64 	%rd33, %rd9, %rd32;
	shl.b64 	%rd34, %rd33, 2;
	add.s64 	%rd35, %rd2, %rd34;
	ld.global.f32 	%f75, [%rd35];
	add.s32 	%r313, %r754, %r36;
	shl.b32 	%r314, %r313, 2;
	add.s32 	%r315, %r3, %r314;
	st.shared.f32 	[%r315], %f75;
	add.s64 	%rd36, %rd1, %rd34;
	ld.global.f32 	%f76, [%rd36];
	add.s32 	%r316, %r315, %r2;
	st.shared.f32 	[%r316], %f76;
	ld.global.f32 	%f77, [%rd35+4];
	st.shared.f32 	[%r315+4], %f77;
	ld.global.f32 	%f78, [%rd36+4];
	st.shared.f32 	[%r316+4], %f78;
	ld.global.f32 	%f79, [%rd35+8];
	st.shared.f32 	[%r315+8], %f79;
	ld.global.f32 	%f80, [%rd36+8];
	st.shared.f32 	[%r316+8], %f80;
	ld.global.f32 	%f81, [%rd35+12];
	st.shared.f32 	[%r315+12], %f81;
	ld.global.f32 	%f82, [%rd36+12];
	st.shared.f32 	[%r316+12], %f82;
	ld.global.f32 	%f83, [%rd35+16];
	st.shared.f32 	[%r315+16], %f83;
	ld.global.f32 	%f84, [%rd36+16];
	st.shared.f32 	[%r316+16], %f84;
	ld.global.f32 	%f85, [%rd35+20];
	st.shared.f32 	[%r315+20], %f85;
	ld.global.f32 	%f86, [%rd36+20];
	st.shared.f32 	[%r316+20], %f86;
	ld.global.f32 	%f87, [%rd35+24];
	st.shared.f32 	[%r315+24], %f87;
	ld.global.f32 	%f88, [%rd36+24];
	st.shared.f32 	[%r316+24], %f88;
	ld.global.f32 	%f89, [%rd35+28];
	st.shared.f32 	[%r315+28], %f89;
	ld.global.f32 	%f90, [%rd36+28];
	st.shared.f32 	[%r316+28], %f90;
	add.s32 	%r754, %r754, 8;
	setp.eq.s32 	%p41, %r754, %r757;
	@%p41 bra 	$L__BB1_30;
	bra.uni 	$L__BB1_29;
$L__BB1_30:
	setp.eq.s32 	%p42, %r37, 0;
	@%p42 bra 	$L__BB1_50;
	and.b32  	%r47, %r232, 3;
	setp.lt.u32 	%p43, %r37, 4;
	@%p43 bra 	$L__BB1_33;
	add.s32 	%r317, %r757, %r35;
	cvt.u64.u32 	%rd37, %r317;
	add.s64 	%rd38, %rd9, %rd37;
	shl.b64 	%rd39, %rd38, 2;
	add.s64 	%rd40, %rd2, %rd39;
	ld.global.f32 	%f91, [%rd40];
	add.s32 	%r318, %r757, %r36;
	shl.b32 	%r319, %r318, 2;
	add.s32 	%r320, %r3, %r319;
	st.shared.f32 	[%r320], %f91;
	add.s64 	%rd41, %rd1, %rd39;
	ld.global.f32 	%f92, [%rd41];
	add.s32 	%r321, %r320, %r2;
	st.shared.f32 	[%r321], %f92;
	cvt.u64.u32 	%rd42, %r35;
	cvt.u64.u32 	%rd43, %r757;
	add.s64 	%rd44, %rd43, %rd42;
	add.s64 	%rd45, %rd9, %rd44;
	shl.b64 	%rd46, %rd45, 2;
	add.s64 	%rd47, %rd2, %rd46;
	ld.global.f32 	%f93, [%rd47+4];
	st.shared.f32 	[%r320+4], %f93;
	add.s64 	%rd48, %rd1, %rd46;
	ld.global.f32 	%f94, [%rd48+4];
	st.shared.f32 	[%r321+4], %f94;
	ld.global.f32 	%f95, [%rd47+8];
	st.shared.f32 	[%r320+8], %f95;
	ld.global.f32 	%f96, [%rd48+8];
	st.shared.f32 	[%r321+8], %f96;
	ld.global.f32 	%f97, [%rd47+12];
	st.shared.f32 	[%r320+12], %f97;
	ld.global.f32 	%f98, [%rd48+12];
	st.shared.f32 	[%r321+12], %f98;
	add.s32 	%r757, %r757, 4;
$L__BB1_33:
	setp.eq.s32 	%p44, %r47, 0;
	@%p44 bra 	$L__BB1_50;
	setp.eq.s32 	%p45, %r47, 1;
	@%p45 bra 	$L__BB1_36;
	add.s32 	%r322, %r757, %r35;
	cvt.u64.u32 	%rd49, %r322;
	add.s64 	%rd50, %rd9, %rd49;
	shl.b64 	%rd51, %rd50, 2;
	add.s64 	%rd52, %rd2, %rd51;
	ld.global.f32 	%f99, [%rd52];
	add.s32 	%r323, %r757, %r36;
	shl.b32 	%r324, %r323, 2;
	add.s32 	%r325, %r3, %r324;
	st.shared.f32 	[%r325], %f99;
	add.s64 	%rd53, %rd1, %rd51;
	ld.global.f32 	%f100, [%rd53];
	add.s32 	%r326, %r325, %r2;
	st.shared.f32 	[%r326], %f100;
	cvt.u64.u32 	%rd54, %r35;
	cvt.u64.u32 	%rd55, %r757;
	add.s64 	%rd56, %rd55, %rd54;
	add.s64 	%rd57, %rd9, %rd56;
	shl.b64 	%rd58, %rd57, 2;
	add.s64 	%rd59, %rd2, %rd58;
	ld.global.f32 	%f101, [%rd59+4];
	st.shared.f32 	[%r325+4], %f101;
	add.s64 	%rd60, %rd1, %rd58;
	ld.global.f32 	%f102, [%rd60+4];
	st.shared.f32 	[%r326+4], %f102;
	add.s32 	%r757, %r757, 2;
$L__BB1_36:
	and.b32  	%r327, %r232, 1;
	setp.eq.b32 	%p46, %r327, 1;
	not.pred 	%p47, %p46;
	@%p47 bra 	$L__BB1_50;
	add.s32 	%r328, %r757, %r35;
	cvt.u64.u32 	%rd61, %r328;
	add.s64 	%rd62, %rd9, %rd61;
	shl.b64 	%rd63, %rd62, 2;
	add.s64 	%rd64, %rd2, %rd63;
	ld.global.f32 	%f103, [%rd64];
	add.s32 	%r329, %r757, %r36;
	shl.b32 	%r330, %r329, 2;
	add.s32 	%r331, %r3, %r330;
	st.shared.f32 	[%r331], %f103;
	add.s64 	%rd65, %rd1, %rd63;
	ld.global.f32 	%f104, [%rd65];
	add.s32 	%r332, %r331, %r2;
	st.shared.f32 	[%r332], %f104;
	bra.uni 	$L__BB1_50;
$L__BB1_38:
	setp.gt.u32 	%p28, %r1, 31;
	setp.lt.s32 	%p29, %r232, 1;
	or.pred  	%p30, %p28, %p29;
	@%p30 bra 	$L__BB1_50;
	mul.lo.s32 	%r41, %r232, %r1;
	add.s32 	%r286, %r232, -1;
	and.b32  	%r42, %r232, 7;
	setp.lt.u32 	%p31, %r286, 7;
	mov.b32 	%r760, 0;
	@%p31 bra 	$L__BB1_42;
	and.b32  	%r760, %r232, 2147483640;
	mov.b32 	%r755, 0;
$L__BB1_41:
	.pragma "nounroll";
	add.s32 	%r288, %r755, %r41;
	shl.b32 	%r289, %r288, 2;
	add.s32 	%r290, %r3, %r289;
	mov.b32 	%r291, 0;
	st.shared.u32 	[%r290], %r291;
	add.s32 	%r292, %r290, %r2;
	st.shared.u32 	[%r292], %r291;
	st.shared.u32 	[%r290+4], %r291;
	st.shared.u32 	[%r292+4], %r291;
	st.shared.u32 	[%r290+8], %r291;
	st.shared.u32 	[%r292+8], %r291;
	st.shared.u32 	[%r290+12], %r291;
	st.shared.u32 	[%r292+12], %r291;
	st.shared.u32 	[%r290+16], %r291;
	st.shared.u32 	[%r292+16], %r291;
	st.shared.u32 	[%r290+20], %r291;
	st.shared.u32 	[%r292+20], %r291;
	st.shared.u32 	[%r290+24], %r291;
	st.shared.u32 	[%r292+24], %r291;
	st.shared.u32 	[%r290+28], %r291;
	st.shared.u32 	[%r292+28], %r291;
	add.s32 	%r755, %r755, 8;
	setp.eq.s32 	%p32, %r755, %r760;
	@%p32 bra 	$L__BB1_42;
	bra.uni 	$L__BB1_41;
$L__BB1_42:
	setp.eq.s32 	%p33, %r42, 0;
	@%p33 bra 	$L__BB1_50;
	and.b32  	%r53, %r232, 3;
	setp.lt.u32 	%p34, %r42, 4;
	@%p34 bra 	$L__BB1_45;
	add.s32 	%r293, %r760, %r41;
	shl.b32 	%r294, %r293, 2;
	add.s32 	%r295, %r3, %r294;
	mov.b32 	%r296, 0;
	st.shared.u32 	[%r295], %r296;
	add.s32 	%r297, %r295, %r2;
	st.shared.u32 	[%r297], %r296;
	st.shared.u32 	[%r295+4], %r296;
	st.shared.u32 	[%r297+4], %r296;
	st.shared.u32 	[%r295+8], %r296;
	st.shared.u32 	[%r297+8], %r296;
	st.shared.u32 	[%r295+12], %r296;
	st.shared.u32 	[%r297+12], %r296;
	add.s32 	%r760, %r760, 4;
$L__BB1_45:
	setp.eq.s32 	%p35, %r53, 0;
	@%p35 bra 	$L__BB1_50;
	setp.eq.s32 	%p36, %r53, 1;
	@%p36 bra 	$L__BB1_48;
	add.s32 	%r298, %r760, %r41;
	shl.b32 	%r299, %r298, 2;
	add.s32 	%r300, %r3, %r299;
	mov.b32 	%r301, 0;
	st.shared.u32 	[%r300], %r301;
	add.s32 	%r302, %r300, %r2;
	st.shared.u32 	[%r302], %r301;
	st.shared.u32 	[%r300+4], %r301;
	st.shared.u32 	[%r302+4], %r301;
	add.s32 	%r760, %r760, 2;
$L__BB1_48:
	and.b32  	%r303, %r232, 1;
	setp.eq.b32 	%p37, %r303, 1;
	not.pred 	%p38, %p37;
	@%p38 bra 	$L__BB1_50;
	add.s32 	%r304, %r760, %r41;
	shl.b32 	%r305, %r304, 2;
	add.s32 	%r306, %r3, %r305;
	mov.b32 	%r307, 0;
	st.shared.u32 	[%r306], %r307;
	add.s32 	%r308, %r306, %r2;
	st.shared.u32 	[%r308], %r307;
$L__BB1_50:
	bar.sync 	0;
	setp.lt.s32 	%p48, %r231, 1;
	@%p48 bra 	$L__BB1_230;
	add.s32 	%r58, %r8, %r2;
	setp.lt.s32 	%p49, %r1, %r11;
	add.s32 	%r334, %r231, 31;
	shr.u32 	%r59, %r334, 5;
	setp.gt.s32 	%p50, %r232, 0;
	mul.lo.s32 	%r60, %r232, %r1;
	shl.b32 	%r335, %r1, 2;
	add.s32 	%r61, %r7, %r335;
	add.s32 	%r62, %r61, 8192;
	shl.b32 	%r63, %r1, 5;
	and.pred  	%p2, %p49, %p50;
	max.s32 	%r64, %r11, 1;
	add.s32 	%r65, %r232, -1;
	and.b32  	%r66, %r232, 7;
	add.s32 	%r67, %r66, -1;
	and.b32  	%r68, %r232, 3;
	add.s32 	%r69, %r68, -1;
	and.b32  	%r70, %r64, 7;
	add.s32 	%r71, %r70, -1;
	and.b32  	%r72, %r64, 3;
	add.s32 	%r73, %r72, -1;
	and.b32  	%r74, %r232, 2147483640;
	and.b32  	%r75, %r232, 1;
	mul.f32 	%f1, %f74, 0f00000000;
	and.b32  	%r76, %r64, 56;
	and.b32  	%r77, %r64, 1;
	neg.s32 	%r78, %r74;
	add.s32 	%r336, %r335, 512;
	mad.lo.s32 	%r338, %r232, %r336, %r235;
	add.s32 	%r79, %r338, 8220;
	add.s32 	%r339, %r335, 384;
	mad.lo.s32 	%r340, %r232, %r339, %r235;
	add.s32 	%r80, %r340, 8220;
	cvta.to.global.u64 	%rd10, %rd19;
	cvta.to.global.u64 	%rd11, %rd20;
	cvta.to.global.u64 	%rd12, %rd21;
	mov.b32 	%r763, 0;
	not.pred 	%p112, %p2;
	mov.u32 	%r762, %r231;
$L__BB1_52:
	min.s32 	%r341, %r762, 32;
	max.s32 	%r83, %r341, 1;
	and.b32  	%r84, %r83, 3;
	and.b32  	%r85, %r83, 7;
	add.s32 	%r86, %r85, -1;
	shl.b32 	%r342, %r763, 5;
	sub.s32 	%r87, %r231, %r342;
	min.s32 	%r88, %r87, 32;
	add.s32 	%r343, %r342, %r1;
	setp.ge.s32 	%p51, %r1, %r88;
	setp.ge.s32 	%p52, %r343, %r231;
	or.pred  	%p53, %p51, %p52;
	@%p53 bra 	$L__BB1_66;
	setp.lt.s32 	%p63, %r232, 1;
	@%p63 bra 	$L__BB1_65;
	setp.lt.u32 	%p64, %r65, 7;
	mul.lo.s32 	%r90, %r343, %r232;
	mov.b32 	%r766, 0;
	@%p64 bra 	$L__BB1_57;
	mov.b32 	%r764, 0;
$L__BB1_56:
	.pragma "nounroll";
	add.s32 	%r374, %r764, %r90;
	cvt.u64.u32 	%rd66, %r374;
	add.s64 	%rd67, %rd9, %rd66;
	shl.b64 	%rd68, %rd67, 2;
	add.s64 	%rd69, %rd5, %rd68;
	ld.global.f32 	%f105, [%rd69];
	add.s32 	%r375, %r764, %r60;
	shl.b32 	%r376, %r375, 2;
	mov.u32 	%r377, smem;
	add.s32 	%r378, %r377, %r376;
	st.shared.f32 	[%r378], %f105;
	add.s64 	%rd70, %rd4, %rd68;
	ld.global.f32 	%f106, [%rd70];
	add.s32 	%r379, %r6, %r376;
	st.shared.f32 	[%r379+8192], %f106;
	add.s64 	%rd71, %rd3, %rd68;
	ld.global.f32 	%f107, [%rd71];
	add.s32 	%r380, %r5, %r376;
	st.shared.f32 	[%r380+8192], %f107;
	ld.global.f32 	%f108, [%rd69+4];
	st.shared.f32 	[%r378+4], %f108;
	ld.global.f32 	%f109, [%rd70+4];
	st.shared.f32 	[%r379+8196], %f109;
	ld.global.f32 	%f110, [%rd71+4];
	st.shared.f32 	[%r380+8196], %f110;
	ld.global.f32 	%f111, [%rd69+8];
	st.shared.f32 	[%r378+8], %f111;
	ld.global.f32 	%f112, [%rd70+8];
	st.shared.f32 	[%r379+8200], %f112;
	ld.global.f32 	%f113, [%rd71+8];
	st.shared.f32 	[%r380+8200], %f113;
	ld.global.f32 	%f114, [%rd69+12];
	st.shared.f32 	[%r378+12], %f114;
	ld.global.f32 	%f115, [%rd70+12];
	st.shared.f32 	[%r379+8204], %f115;
	ld.global.f32 	%f116, [%rd71+12];
	st.shared.f32 	[%r380+8204], %f116;
	ld.global.f32 	%f117, [%rd69+16];
	st.shared.f32 	[%r378+16], %f117;
	ld.global.f32 	%f118, [%rd70+16];
	st.shared.f32 	[%r379+8208], %f118;
	ld.global.f32 	%f119, [%rd71+16];
	st.shared.f32 	[%r380+8208], %f119;
	ld.global.f32 	%f120, [%rd69+20];
	st.shared.f32 	[%r378+20], %f120;
	ld.global.f32 	%f121, [%rd70+20];
	st.shared.f32 	[%r379+8212], %f121;
	ld.global.f32 	%f122, [%rd71+20];
	st.shared.f32 	[%r380+8212], %f122;
	ld.global.f32 	%f123, [%rd69+24];
	st.shared.f32 	[%r378+24], %f123;
	ld.global.f32 	%f124, [%rd70+24];
	st.shared.f32 	[%r379+8216], %f124;
	ld.global.f32 	%f125, [%rd71+24];
	st.shared.f32 	[%r380+8216], %f125;
	ld.global.f32 	%f126, [%rd69+28];
	st.shared.f32 	[%r378+28], %f126;
	ld.global.f32 	%f127, [%rd70+28];
	st.shared.f32 	[%r379+8220], %f127;
	ld.global.f32 	%f128, [%rd71+28];
	st.shared.f32 	[%r380+8220], %f128;
	add.s32 	%r764, %r764, 8;
	setp.ne.s32 	%p65, %r764, %r74;
	mov.u32 	%r766, %r74;
	@%p65 bra 	$L__BB1_56;
$L__BB1_57:
	setp.eq.s32 	%p66, %r66, 0;
	@%p66 bra 	$L__BB1_65;
	setp.lt.u32 	%p67, %r67, 3;
	@%p67 bra 	$L__BB1_60;
	add.s32 	%r381, %r766, %r90;
	cvt.u64.u32 	%rd72, %r381;
	add.s64 	%rd73, %rd9, %rd72;
	shl.b64 	%rd74, %rd73, 2;
	add.s64 	%rd75, %rd5, %rd74;
	ld.global.f32 	%f129, [%rd75];
	add.s32 	%r382, %r766, %r60;
	shl.b32 	%r383, %r382, 2;
	mov.u32 	%r384, smem;
	add.s32 	%r385, %r384, %r383;
	st.shared.f32 	[%r385], %f129;
	add.s64 	%rd76, %rd4, %rd74;
	ld.global.f32 	%f130, [%rd76];
	add.s32 	%r386, %r6, %r383;
	st.shared.f32 	[%r386+8192], %f130;
	add.s64 	%rd77, %rd3, %rd74;
	ld.global.f32 	%f131, [%rd77];
	add.s32 	%r387, %r5, %r383;
	st.shared.f32 	[%r387+8192], %f131;
	cvt.u64.u32 	%rd78, %r90;
	cvt.u64.u32 	%rd79, %r766;
	add.s64 	%rd80, %rd79, %rd78;
	add.s64 	%rd81, %rd9, %rd80;
	shl.b64 	%rd82, %rd81, 2;
	add.s64 	%rd83, %rd5, %rd82;
	ld.global.f32 	%f132, [%rd83+4];
	st.shared.f32 	[%r385+4], %f132;
	add.s64 	%rd84, %rd4, %rd82;
	ld.global.f32 	%f133, [%rd84+4];
	st.shared.f32 	[%r386+8196], %f133;
	add.s64 	%rd85, %rd3, %rd82;
	ld.global.f32 	%f134, [%rd85+4];
	st.shared.f32 	[%r387+8196], %f134;
	ld.global.f32 	%f135, [%rd83+8];
	st.shared.f32 	[%r385+8], %f135;
	ld.global.f32 	%f136, [%rd84+8];
	st.shared.f32 	[%r386+8200], %f136;
	ld.global.f32 	%f137, [%rd85+8];
	st.shared.f32 	[%r387+8200], %f137;
	ld.global.f32 	%f138, [%rd83+12];
	st.shared.f32 	[%r385+12], %f138;
	ld.global.f32 	%f139, [%rd84+12];
	st.shared.f32 	[%r386+8204], %f139;
	ld.global.f32 	%f140, [%rd85+12];
	st.shared.f32 	[%r387+8204], %f140;
	add.s32 	%r766, %r766, 4;
$L__BB1_60:
	setp.eq.s32 	%p68, %r68, 0;
	@%p68 bra 	$L__BB1_65;
	setp.eq.s32 	%p69, %r69, 0;
	@%p69 bra 	$L__BB1_63;
	add.s32 	%r388, %r766, %r90;
	cvt.u64.u32 	%rd86, %r388;
	add.s64 	%rd87, %rd9, %rd86;
	shl.b64 	%rd88, %rd87, 2;
	add.s64 	%rd89, %rd5, %rd88;
	ld.global.f32 	%f141, [%rd89];
	add.s32 	%r389, %r766, %r60;
	shl.b32 	%r390, %r389, 2;
	mov.u32 	%r391, smem;
	add.s32 	%r392, %r391, %r390;
	st.shared.f32 	[%r392], %f141;
	add.s64 	%rd90, %rd4, %rd88;
	ld.global.f32 	%f142, [%rd90];
	add.s32 	%r393, %r6, %r390;
	st.shared.f32 	[%r393+8192], %f142;
	add.s64 	%rd91, %rd3, %rd88;
	ld.global.f32 	%f143, [%rd91];
	add.s32 	%r394, %r5, %r390;
	st.shared.f32 	[%r394+8192], %f143;
	cvt.u64.u32 	%rd92, %r90;
	cvt.u64.u32 	%rd93, %r766;
	add.s64 	%rd94, %rd93, %rd92;
	add.s64 	%rd95, %rd9, %rd94;
	shl.b64 	%rd96, %rd95, 2;
	add.s64 	%rd97, %rd5, %rd96;
	ld.global.f32 	%f144, [%rd97+4];
	st.shared.f32 	[%r392+4], %f144;
	add.s64 	%rd98, %rd4, %rd96;
	ld.global.f32 	%f145, [%rd98+4];
	st.shared.f32 	[%r393+8196], %f145;
	add.s64 	%rd99, %rd3, %rd96;
	ld.global.f32 	%f146, [%rd99+4];
	st.shared.f32 	[%r394+8196], %f146;
	add.s32 	%r766, %r766, 2;
$L__BB1_63:
	setp.eq.s32 	%p70, %r75, 0;
	@%p70 bra 	$L__BB1_65;
	add.s32 	%r395, %r766, %r90;
	cvt.u64.u32 	%rd100, %r395;
	add.s64 	%rd101, %rd9, %rd100;
	shl.b64 	%rd102, %rd101, 2;
	add.s64 	%rd103, %rd5, %rd102;
	ld.global.f32 	%f147, [%rd103];
	add.s32 	%r396, %r766, %r60;
	shl.b32 	%r397, %r396, 2;
	mov.u32 	%r398, smem;
	add.s32 	%r399, %r398, %r397;
	st.shared.f32 	[%r399], %f147;
	add.s64 	%rd104, %rd4, %rd102;
	ld.global.f32 	%f148, [%rd104];
	add.s32 	%r400, %r6, %r397;
	st.shared.f32 	[%r400+8192], %f148;
	add.s64 	%rd105, %rd3, %rd102;
	ld.global.f32 	%f149, [%rd105];
	add.s32 	%r401, %r5, %r397;
	st.shared.f32 	[%r401+8192], %f149;
$L__BB1_65:
	cvt.u64.u32 	%rd106, %r343;
	add.s64 	%rd107, %rd8, %rd106;
	shl.b64 	%rd108, %rd107, 2;
	add.s64 	%rd109, %rd10, %rd108;
	ld.global.f32 	%f150, [%rd109];
	st.shared.f32 	[%r61+8192], %f150;
	add.s64 	%rd110, %rd11, %rd108;
	ld.global.f32 	%f151, [%rd110];
	st.shared.f32 	[%r61+8320], %f151;
	bra.uni 	$L__BB1_80;
$L__BB1_66:
	setp.gt.u32 	%p54, %r1, 31;
	@%p54 bra 	$L__BB1_80;
	setp.lt.s32 	%p55, %r232, 1;
	@%p55 bra 	$L__BB1_79;
	setp.lt.u32 	%p56, %r65, 7;
	mov.b32 	%r773, 0;
	@%p56 bra 	$L__BB1_71;
	shl.b32 	%r345, %r60, 2;
	mov.u32 	%r346, smem;
	add.s32 	%r347, %r345, %r346;
	add.s32 	%r770, %r347, 16;
	mov.u32 	%r768, %r80;
	mov.u32 	%r769, %r79;
	mov.u32 	%r771, %r78;
$L__BB1_70:
	.pragma "nounroll";
	mov.b32 	%r348, 0;
	st.shared.u32 	[%r770+-16], %r348;
	st.shared.u32 	[%r769+-28], %r348;
	st.shared.u32 	[%r768+-28], %r348;
	st.shared.u32 	[%r770+-12], %r348;
	st.shared.u32 	[%r769+-24], %r348;
	st.shared.u32 	[%r768+-24], %r348;
	st.shared.u32 	[%r770+-8], %r348;
	st.shared.u32 	[%r769+-20], %r348;
	st.shared.u32 	[%r768+-20], %r348;
	st.shared.u32 	[%r770+-4], %r348;
	st.shared.u32 	[%r769+-16], %r348;
	st.shared.u32 	[%r768+-16], %r348;
	st.shared.u32 	[%r770], %r348;
	st.shared.u32 	[%r769+-12], %r348;
	st.shared.u32 	[%r768+-12], %r348;
	st.shared.u32 	[%r770+4], %r348;
	st.shared.u32 	[%r769+-8], %r348;
	st.shared.u32 	[%r768+-8], %r348;
	st.shared.u32 	[%r770+8], %r348;
	st.shared.u32 	[%r769+-4], %r348;
	st.shared.u32 	[%r768+-4], %r348;
	st.shared.u32 	[%r770+12], %r348;
	st.shared.u32 	[%r769], %r348;
	st.shared.u32 	[%r768], %r348;
	add.s32 	%r771, %r771, 8;
	add.s32 	%r770, %r770, 32;
	add.s32 	%r769, %r769, 32;
	add.s32 	%r768, %r768, 32;
	setp.ne.s32 	%p57, %r771, 0;
	mov.u32 	%r773, %r74;
	@%p57 bra 	$L__BB1_70;
$L__BB1_71:
	setp.eq.s32 	%p58, %r66, 0;
	@%p58 bra 	$L__BB1_79;
	setp.lt.u32 	%p59, %r67, 3;
	@%p59 bra 	$L__BB1_74;
	add.s32 	%r349, %r773, %r60;
	shl.b32 	%r350, %r349, 2;
	mov.u32 	%r351, smem;
	add.s32 	%r352, %r351, %r350;
	mov.b32 	%r353, 0;
	st.shared.u32 	[%r352], %r353;
	add.s32 	%r354, %r6, %r350;
	st.shared.u32 	[%r354+8192], %r353;
	add.s32 	%r355, %r5, %r350;
	st.shared.u32 	[%r355+8192], %r353;
	st.shared.u32 	[%r352+4], %r353;
	st.shared.u32 	[%r354+8196], %r353;
	st.shared.u32 	[%r355+8196], %r353;
	st.shared.u32 	[%r352+8], %r353;
	st.shared.u32 	[%r354+8200], %r353;
	st.shared.u32 	[%r355+8200], %r353;
	st.shared.u32 	[%r352+12], %r353;
	st.shared.u32 	[%r354+8204], %r353;
	st.shared.u32 	[%r355+8204], %r353;
	add.s32 	%r773, %r773, 4;
$L__BB1_74:
	setp.eq.s32 	%p60, %r68, 0;
	@%p60 bra 	$L__BB1_79;
	setp.eq.s32 	%p61, %r69, 0;
	@%p61 bra 	$L__BB1_77;
	add.s32 	%r356, %r773, %r60;
	shl.b32 	%r357, %r356, 2;
	mov.u32 	%r358, smem;
	add.s32 	%r359, %r358, %r357;
	mov.b32 	%r360, 0;
	st.shared.u32 	[%r359], %r360;
	add.s32 	%r361, %r6, %r357;
	st.shared.u32 	[%r361+8192], %r360;
	add.s32 	%r362, %r5, %r357;
	st.shared.u32 	[%r362+8192], %r360;
	st.shared.u32 	[%r359+4], %r360;
	st.shared.u32 	[%r361+8196], %r360;
	st.shared.u32 	[%r362+8196], %r360;
	add.s32 	%r773, %r773, 2;
$L__BB1_77:
	setp.eq.s32 	%p62, %r75, 0;
	@%p62 bra 	$L__BB1_79;
	add.s32 	%r363, %r773, %r60;
	shl.b32 	%r364, %r363, 2;
	mov.u32 	%r365, smem;
	add.s32 	%r366, %r365, %r364;
	mov.b32 	%r367, 0;
	st.shared.u32 	[%r366], %r367;
	add.s32 	%r368, %r6, %r364;
	st.shared.u32 	[%r368+8192], %r367;
	add.s32 	%r369, %r5, %r364;
	st.shared.u32 	[%r369+8192], %r367;
$L__BB1_79:
	mov.b32 	%r370, 1065353216;
	st.shared.u32 	[%r61+8192], %r370;
	mov.b32 	%r371, 0;
	st.shared.u32 	[%r61+8320], %r371;
$L__BB1_80:
	setp.lt.s32 	%p71, %r1, %r88;
	setp.gt.s32 	%p72, %r10, 0;
	bar.sync 	0;
	and.pred  	%p3, %p71, %p72;
	not.pred 	%p73, %p3;
	@%p73 bra 	$L__BB1_106;
	setp.lt.s32 	%p74, %r232, 1;
	@%p74 bra 	$L__BB1_95;
	mov.b32 	%r775, 0;
$L__BB1_83:
	setp.lt.u32 	%p97, %r65, 7;
	mul.lo.s32 	%r113, %r775, %r232;
	mov.f32 	%f699, 0f00000000;
	mov.b32 	%r778, 0;
	@%p97 bra 	$L__BB1_86;
	mov.f32 	%f699, 0f00000000;
	mov.b32 	%r776, 0;
$L__BB1_85:
	.pragma "nounroll";
	add.s32 	%r434, %r776, %r60;
	shl.b32 	%r435, %r434, 2;
	mov.u32 	%r436, smem;
	add.s32 	%r437, %r436, %r435;
	ld.shared.f32 	%f170, [%r437];
	add.s32 	%r438, %r776, %r113;
	shl.b32 	%r439, %r438, 2;
	add.s32 	%r440, %r3, %r439;
	ld.shared.f32 	%f171, [%r440];
	fma.rn.f32 	%f172, %f170, %f171, %f699;
	ld.shared.f32 	%f173, [%r437+4];
	ld.shared.f32 	%f174, [%r440+4];
	fma.rn.f32 	%f175, %f173, %f174, %f172;
	ld.shared.f32 	%f176, [%r437+8];
	ld.shared.f32 	%f177, [%r440+8];
	fma.rn.f32 	%f178, %f176, %f177, %f175;
	ld.shared.f32 	%f179, [%r437+12];
	ld.shared.f32 	%f180, [%r440+12];
	fma.rn.f32 	%f181, %f179, %f180, %f178;
	ld.shared.f32 	%f182, [%r437+16];
	ld.shared.f32 	%f183, [%r440+16];
	fma.rn.f32 	%f184, %f182, %f183, %f181;
	ld.shared.f32 	%f185, [%r437+20];
	ld.shared.f32 	%f186, [%r440+20];
	fma.rn.f32 	%f187, %f185, %f186, %f184;
	ld.shared.f32 	%f188, [%r437+24];
	ld.shared.f32 	%f189, [%r440+24];
	fma.rn.f32 	%f190, %f188, %f189, %f187;
	ld.shared.f32 	%f191, [%r437+28];
	ld.shared.f32 	%f192, [%r440+28];
	fma.rn.f32 	%f699, %f191, %f192, %f190;
	add.s32 	%r776, %r776, 8;
	setp.ne.s32 	%p98, %r776, %r74;
	mov.u32 	%r778, %r74;
	@%p98 bra 	$L__BB1_85;
$L__BB1_86:
	setp.eq.s32 	%p99, %r66, 0;
	@%p99 bra 	$L__BB1_94;
	setp.lt.u32 	%p100, %r67, 3;
	@%p100 bra 	$L__BB1_89;
	add.s32 	%r441, %r778, %r60;
	shl.b32 	%r442, %r441, 2;
	mov.u32 	%r443, smem;
	add.s32 	%r444, %r443, %r442;
	ld.shared.f32 	%f194, [%r444];
	add.s32 	%r445, %r778, %r113;
	shl.b32 	%r446, %r445, 2;
	add.s32 	%r447, %r3, %r446;
	ld.shared.f32 	%f195, [%r447];
	fma.rn.f32 	%f196, %f194, %f195, %f699;
	ld.shared.f32 	%f197, [%r444+4];
	ld.shared.f32 	%f198, [%r447+4];
	fma.rn.f32 	%f199, %f197, %f198, %f196;
	ld.shared.f32 	%f200, [%r444+8];
	ld.shared.f32 	%f201, [%r447+8];
	fma.rn.f32 	%f202, %f200, %f201, %f199;
	ld.shared.f32 	%f203, [%r444+12];
	ld.shared.f32 	%f204, [%r447+12];
	fma.rn.f32 	%f699, %f203, %f204, %f202;
	add.s32 	%r778, %r778, 4;
$L__BB1_89:
	setp.eq.s32 	%p101, %r68, 0;
	@%p101 bra 	$L__BB1_94;
	setp.eq.s32 	%p102, %r69, 0;
	@%p102 bra 	$L__BB1_92;
	add.s32 	%r448, %r778, %r60;
	shl.b32 	%r449, %r448, 2;
	mov.u32 	%r450, smem;
	add.s32 	%r451, %r450, %r449;
	ld.shared.f32 	%f206, [%r451];
	add.s32 	%r452, %r778, %r113;
	shl.b32 	%r453, %r452, 2;
	add.s32 	%r454, %r3, %r453;
	ld.shared.f32 	%f207, [%r454];
	fma.rn.f32 	%f208, %f206, %f207, %f699;
	ld.shared.f32 	%f209, [%r451+4];
	ld.shared.f32 	%f210, [%r454+4];
	fma.rn.f32 	%f699, %f209, %f210, %f208;
	add.s32 	%r778, %r778, 2;
$L__BB1_92:
	setp.eq.s32 	%p103, %r75, 0;
	@%p103 bra 	$L__BB1_94;
	add.s32 	%r455, %r778, %r60;
	shl.b32 	%r456, %r455, 2;
	mov.u32 	%r457, smem;
	add.s32 	%r458, %r457, %r456;
	ld.shared.f32 	%f211, [%r458];
	add.s32 	%r459, %r778, %r113;
	shl.b32 	%r460, %r459, 2;
	add.s32 	%r461, %r3, %r460;
	ld.shared.f32 	%f212, [%r461];
	fma.rn.f32 	%f699, %f211, %f212, %f699;
$L__BB1_94:
	mul.f32 	%f213, %f74, %f699;
	add.s32 	%r462, %r9, %r775;
	setp.lt.u32 	%p104, %r343, %r462;
	selp.f32 	%f214, 0fD01502F9, %f213, %p104;
	add.s32 	%r463, %r63, %r775;
	shl.b32 	%r464, %r463, 2;
	add.s32 	%r465, %r5, %r464;
	st.shared.f32 	[%r465], %f214;
	add.s32 	%r775, %r775, 1;
	setp.eq.s32 	%p105, %r775, %r64;
	@%p105 bra 	$L__BB1_106;
	bra.uni 	$L__BB1_83;
$L__BB1_95:
	setp.lt.s32 	%p75, %r10, 8;
	mov.b32 	%r782, 0;
	@%p75 bra 	$L__BB1_98;
	mov.b32 	%r780, 0;
$L__BB1_97:
	.pragma "nounroll";
	add.s32 	%r404, %r9, %r780;
	setp.lt.u32 	%p76, %r343, %r404;
	selp.f32 	%f152, 0fD01502F9, %f1, %p76;
	add.s32 	%r405, %r63, %r780;
	shl.b32 	%r406, %r405, 2;
	add.s32 	%r407, %r5, %r406;
	add.s32 	%r408, %r404, 1;
	setp.lt.u32 	%p77, %r343, %r408;
	selp.f32 	%f153, 0fD01502F9, %f1, %p77;
	add.s32 	%r409, %r404, 2;
	setp.lt.u32 	%p78, %r343, %r409;
	selp.f32 	%f154, 0fD01502F9, %f1, %p78;
	add.s32 	%r410, %r404, 3;
	setp.lt.u32 	%p79, %r343, %r410;
	selp.f32 	%f155, 0fD01502F9, %f1, %p79;
	st.shared.v4.f32 	[%r407], {%f152, %f153, %f154, %f155};
	add.s32 	%r411, %r404, 4;
	setp.lt.u32 	%p80, %r343, %r411;
	selp.f32 	%f156, 0fD01502F9, %f1, %p80;
	add.s32 	%r412, %r404, 5;
	setp.lt.u32 	%p81, %r343, %r412;
	selp.f32 	%f157, 0fD01502F9, %f1, %p81;
	add.s32 	%r413, %r404, 6;
	setp.lt.u32 	%p82, %r343, %r413;
	selp.f32 	%f158, 0fD01502F9, %f1, %p82;
	add.s32 	%r414, %r404, 7;
	setp.lt.u32 	%p83, %r343, %r414;
	selp.f32 	%f159, 0fD01502F9, %f1, %p83;
	st.shared.v4.f32 	[%r407+16], {%f156, %f157, %f158, %f159};
	add.s32 	%r780, %r780, 8;
	setp.ne.s32 	%p84, %r780, %r76;
	mov.u32 	%r782, %r76;
	@%p84 bra 	$L__BB1_97;
$L__BB1_98:
	setp.eq.s32 	%p85, %r70, 0;
	@%p85 bra 	$L__BB1_106;
	setp.lt.u32 	%p86, %r71, 3;
	@%p86 bra 	$L__BB1_101;
	add.s32 	%r415, %r9, %r782;
	setp.lt.u32 	%p87, %r343, %r415;
	selp.f32 	%f160, 0fD01502F9, %f1, %p87;
	add.s32 	%r416, %r63, %r782;
	shl.b32 	%r417, %r416, 2;
	add.s32 	%r418, %r5, %r417;
	st.shared.f32 	[%r418], %f160;
	add.s32 	%r419, %r415, 1;
	setp.lt.u32 	%p88, %r343, %r419;
	selp.f32 	%f161, 0fD01502F9, %f1, %p88;
	st.shared.f32 	[%r418+4], %f161;
	add.s32 	%r420, %r415, 2;
	setp.lt.u32 	%p89, %r343, %r420;
	selp.f32 	%f162, 0fD01502F9, %f1, %p89;
	st.shared.f32 	[%r418+8], %f162;
	add.s32 	%r421, %r415, 3;
	setp.lt.u32 	%p90, %r343, %r421;
	selp.f32 	%f163, 0fD01502F9, %f1, %p90;
	st.shared.f32 	[%r418+12], %f163;
	add.s32 	%r782, %r782, 4;
$L__BB1_101:
	setp.eq.s32 	%p91, %r72, 0;
	@%p91 bra 	$L__BB1_106;
	setp.eq.s32 	%p92, %r73, 0;
	@%p92 bra 	$L__BB1_104;
	add.s32 	%r422, %r9, %r782;
	setp.lt.u32 	%p93, %r343, %r422;
	selp.f32 	%f164, 0fD01502F9, %f1, %p93;
	add.s32 	%r423, %r63, %r782;
	shl.b32 	%r424, %r423, 2;
	add.s32 	%r425, %r5, %r424;
	st.shared.f32 	[%r425], %f164;
	add.s32 	%r426, %r422, 1;
	setp.lt.u32 	%p94, %r343, %r426;
	selp.f32 	%f165, 0fD01502F9, %f1, %p94;
	st.shared.f32 	[%r425+4], %f165;
	add.s32 	%r782, %r782, 2;
$L__BB1_104:
	setp.eq.s32 	%p95, %r77, 0;
	@%p95 bra 	$L__BB1_106;
	add.s32 	%r427, %r9, %r782;
	setp.lt.u32 	%p96, %r343, %r427;
	selp.f32 	%f166, 0fD01502F9, %f1, %p96;
	add.s32 	%r428, %r63, %r782;
	shl.b32 	%r429, %r428, 2;
	add.s32 	%r430, %r5, %r429;
	st.shared.f32 	[%r430], %f166;
$L__BB1_106:
	bar.sync 	0;
	@%p73 bra 	$L__BB1_114;
	setp.lt.s32 	%p107, %r10, 4;
	mov.b32 	%r785, 0;
	@%p107 bra 	$L__BB1_110;
	mov.b32 	%r784, 0;
$L__BB1_109:
	add.s32 	%r468, %r784, %r63;
	shl.b32 	%r469, %r468, 2;
	add.s32 	%r470, %r5, %r469;
	ld.shared.f32 	%f215, [%r470];
	ld.shared.f32 	%f216, [%r61+8320];
	sub.f32 	%f217, %f215, %f216;
	fma.rn.f32 	%f218, %f217, 0f3BBB989D, 0f3F000000;
	cvt.sat.f32.f32 	%f219, %f218;
	mov.f32 	%f220, 0f4B400001;
	mov.f32 	%f221, 0f437C0000;
	fma.rm.f32 	%f222, %f219, %f221, %f220;
	add.f32 	%f223, %f222, 0fCB40007F;
	neg.f32 	%f224, %f223;
	fma.rn.f32 	%f225, %f217, 0f3FB8AA3B, %f224;
	fma.rn.f32 	%f226, %f217, 0f32A57060, %f225;
	mov.b32 	%r471, %f222;
	shl.b32 	%r472, %r471, 23;
	mov.b32 	%f227, %r472;
	ex2.approx.ftz.f32 	%f228, %f226;
	mul.f32 	%f229, %f228, %f227;
	ld.shared.f32 	%f230, [%r61+8192];
	div.rn.f32 	%f231, %f229, %f230;
	st.shared.f32 	[%r470+4096], %f231;
	ld.shared.f32 	%f232, [%r470+4];
	ld.shared.f32 	%f233, [%r61+8320];
	sub.f32 	%f234, %f232, %f233;
	fma.rn.f32 	%f235, %f234, 0f3BBB989D, 0f3F000000;
	cvt.sat.f32.f32 	%f236, %f235;
	fma.rm.f32 	%f237, %f236, %f221, %f220;
	add.f32 	%f238, %f237, 0fCB40007F;
	neg.f32 	%f239, %f238;
	fma.rn.f32 	%f240, %f234, 0f3FB8AA3B, %f239;
	fma.rn.f32 	%f241, %f234, 0f32A57060, %f240;
	mov.b32 	%r473, %f237;
	shl.b32 	%r474, %r473, 23;
	mov.b32 	%f242, %r474;
	ex2.approx.ftz.f32 	%f243, %f241;
	mul.f32 	%f244, %f243, %f242;
	ld.shared.f32 	%f245, [%r61+8192];
	div.rn.f32 	%f246, %f244, %f245;
	st.shared.f32 	[%r470+4100], %f246;
	ld.shared.f32 	%f247, [%r470+8];
	ld.shared.f32 	%f248, [%r61+8320];
	sub.f32 	%f249, %f247, %f248;
	fma.rn.f32 	%f250, %f249, 0f3BBB989D, 0f3F000000;
	cvt.sat.f32.f32 	%f251, %f250;
	fma.rm.f32 	%f252, %f251, %f221, %f220;
	add.f32 	%f253, %f252, 0fCB40007F;
	neg.f32 	%f254, %f253;
	fma.rn.f32 	%f255, %f249, 0f3FB8AA3B, %f254;
	fma.rn.f32 	%f256, %f249, 0f32A57060, %f255;
	mov.b32 	%r475, %f252;
	shl.b32 	%r476, %r475, 23;
	mov.b32 	%f257, %r476;
	ex2.approx.ftz.f32 	%f258, %f256;
	mul.f32 	%f259, %f258, %f257;
	ld.shared.f32 	%f260, [%r61+8192];
	div.rn.f32 	%f261, %f259, %f260;
	st.shared.f32 	[%r470+4104], %f261;
	ld.shared.f32 	%f262, [%r470+12];
	ld.shared.f32 	%f263, [%r61+8320];
	sub.f32 	%f264, %f262, %f263;
	fma.rn.f32 	%f265, %f264, 0f3BBB989D, 0f3F000000;
	cvt.sat.f32.f32 	%f266, %f265;
	fma.rm.f32 	%f267, %f266, %f221, %f220;
	add.f32 	%f268, %f267, 0fCB40007F;
	neg.f32 	%f269, %f268;
	fma.rn.f32 	%f270, %f264, 0f3FB8AA3B, %f269;
	fma.rn.f32 	%f271, %f264, 0f32A57060, %f270;
	mov.b32 	%r477, %f267;
	shl.b32 	%r478, %r477, 23;
	mov.b32 	%f272, %r478;
	ex2.approx.ftz.f32 	%f273, %f271;
	mul.f32 	%f274, %f273, %f272;
	ld.shared.f32 	%f275, [%r61+8192];
	div.rn.f32 	%f276, %f274, %f275;
	st.shared.f32 	[%r470+4108], %f276;
	add.s32 	%r784, %r784, 4;
	and.b32  	%r785, %r64, 60;
	setp.ne.s32 	%p108, %r784, %r785;
	@%p108 bra 	$L__BB1_109;
$L__BB1_110:
	setp.eq.s32 	%p109, %r72, 0;
	@%p109 bra 	$L__BB1_114;
	setp.eq.s32 	%p110, %r72, 1;
	add.s32 	%r479, %r785, %r63;
	shl.b32 	%r480, %r479, 2;
	add.s32 	%r133, %r5, %r480;
	ld.shared.f32 	%f277, [%r133];
	ld.shared.f32 	%f278, [%r61+8320];
	sub.f32 	%f279, %f277, %f278;
	fma.rn.f32 	%f280, %f279, 0f3BBB989D, 0f3F000000;
	cvt.sat.f32.f32 	%f281, %f280;
	mov.f32 	%f282, 0f4B400001;
	mov.f32 	%f283, 0f437C0000;
	fma.rm.f32 	%f284, %f281, %f283, %f282;
	add.f32 	%f285, %f284, 0fCB40007F;
	neg.f32 	%f286, %f285;
	fma.rn.f32 	%f287, %f279, 0f3FB8AA3B, %f286;
	fma.rn.f32 	%f288, %f279, 0f32A57060, %f287;
	mov.b32 	%r481, %f284;
	shl.b32 	%r482, %r481, 23;
	mov.b32 	%f289, %r482;
	ex2.approx.ftz.f32 	%f290, %f288;
	mul.f32 	%f291, %f290, %f289;
	ld.shared.f32 	%f292, [%r61+8192];
	div.rn.f32 	%f293, %f291, %f292;
	st.shared.f32 	[%r133+4096], %f293;
	@%p110 bra 	$L__BB1_114;
	setp.eq.s32 	%p111, %r72, 2;
	ld.shared.f32 	%f294, [%r133+4];
	ld.shared.f32 	%f295, [%r61+8320];
	sub.f32 	%f296, %f294, %f295;
	fma.rn.f32 	%f297, %f296, 0f3BBB989D, 0f3F000000;
	cvt.sat.f32.f32 	%f298, %f297;
	mov.f32 	%f299, 0f4B400001;
	mov.f32 	%f300, 0f437C0000;
	fma.rm.f32 	%f301, %f298, %f300, %f299;
	add.f32 	%f302, %f301, 0fCB40007F;
	neg.f32 	%f303, %f302;
	fma.rn.f32 	%f304, %f296, 0f3FB8AA3B, %f303;
	fma.rn.f32 	%f305, %f296, 0f32A57060, %f304;
	mov.b32 	%r483, %f301;
	shl.b32 	%r484, %r483, 23;
	mov.b32 	%f306, %r484;
	ex2.approx.ftz.f32 	%f307, %f305;
	mul.f32 	%f308, %f307, %f306;
	ld.shared.f32 	%f309, [%r61+8192];
	div.rn.f32 	%f310, %f308, %f309;
	st.shared.f32 	[%r133+4100], %f310;
	@%p111 bra 	$L__BB1_114;
	ld.shared.f32 	%f311, [%r133+8];
	ld.shared.f32 	%f312, [%r61+8320];
	sub.f32 	%f313, %f311, %f312;
	fma.rn.f32 	%f314, %f313, 0f3BBB989D, 0f3F000000;
	cvt.sat.f32.f32 	%f315, %f314;
	mov.f32 	%f316, 0f4B400001;
	mov.f32 	%f317, 0f437C0000;
	fma.rm.f32 	%f318, %f315, %f317, %f316;
	add.f32 	%f319, %f318, 0fCB40007F;
	neg.f32 	%f320, %f319;
	fma.rn.f32 	%f321, %f313, 0f3FB8AA3B, %f320;
	fma.rn.f32 	%f322, %f313, 0f32A57060, %f321;
	mov.b32 	%r485, %f318;
	shl.b32 	%r486, %r485, 23;
	mov.b32 	%f323, %r486;
	ex2.approx.ftz.f32 	%f324, %f322;
	mul.f32 	%f325, %f324, %f323;
	ld.shared.f32 	%f326, [%r61+8192];
	div.rn.f32 	%f327, %f325, %f326;
	st.shared.f32 	[%r133+4104], %f327;
$L__BB1_114:
	bar.sync 	0;
	@%p112 bra 	$L__BB1_140;
	setp.lt.s32 	%p113, %r87, 1;
	@%p113 bra 	$L__BB1_129;
	and.b32  	%r134, %r83, 56;
	and.b32  	%r135, %r83, 1;
	mov.b32 	%r786, 0;
$L__BB1_117:
	setp.lt.s32 	%p121, %r762, 8;
	mov.f32 	%f707, 0f00000000;
	mov.b32 	%r789, 0;
	@%p121 bra 	$L__BB1_120;
	mov.f32 	%f707, 0f00000000;
	mov.b32 	%r787, 0;
$L__BB1_119:
	.pragma "nounroll";
	shl.b32 	%r504, %r787, 5;
	add.s32 	%r505, %r504, %r1;
	shl.b32 	%r506, %r505, 2;
	add.s32 	%r507, %r5, %r506;
	ld.shared.f32 	%f361, [%r507+4096];
	mad.lo.s32 	%r508, %r787, %r232, %r786;
	shl.b32 	%r509, %r508, 2;
	add.s32 	%r510, %r5, %r509;
	ld.shared.f32 	%f362, [%r510+8192];
	fma.rn.f32 	%f363, %f361, %f362, %f707;
	ld.shared.f32 	%f364, [%r507+4224];
	shl.b32 	%r511, %r232, 2;
	add.s32 	%r512, %r510, %r511;
	ld.shared.f32 	%f365, [%r512+8192];
	fma.rn.f32 	%f366, %f364, %f365, %f363;
	ld.shared.f32 	%f367, [%r507+4352];
	add.s32 	%r513, %r512, %r511;
	ld.shared.f32 	%f368, [%r513+8192];
	fma.rn.f32 	%f369, %f367, %f368, %f366;
	ld.shared.f32 	%f370, [%r507+4480];
	add.s32 	%r514, %r513, %r511;
	ld.shared.f32 	%f371, [%r514+8192];
	fma.rn.f32 	%f372, %f370, %f371, %f369;
	ld.shared.f32 	%f373, [%r507+4608];
	add.s32 	%r515, %r514, %r511;
	ld.shared.f32 	%f374, [%r515+8192];
	fma.rn.f32 	%f375, %f373, %f374, %f372;
	ld.shared.f32 	%f376, [%r507+4736];
	add.s32 	%r516, %r515, %r511;
	ld.shared.f32 	%f377, [%r516+8192];
	fma.rn.f32 	%f378, %f376, %f377, %f375;
	ld.shared.f32 	%f379, [%r507+4864];
	add.s32 	%r517, %r516, %r511;
	ld.shared.f32 	%f380, [%r517+8192];
	fma.rn.f32 	%f381, %f379, %f380, %f378;
	ld.shared.f32 	%f382, [%r507+4992];
	add.s32 	%r518, %r517, %r511;
	ld.shared.f32 	%f383, [%r518+8192];
	fma.rn.f32 	%f707, %f382, %f383, %f381;
	add.s32 	%r787, %r787, 8;
	setp.ne.s32 	%p122, %r787, %r134;
	mov.u32 	%r789, %r134;
	@%p122 bra 	$L__BB1_119;
$L__BB1_120:
	setp.eq.s32 	%p123, %r85, 0;
	@%p123 bra 	$L__BB1_128;
	setp.lt.u32 	%p124, %r86, 3;
	@%p124 bra 	$L__BB1_123;
	shl.b32 	%r519, %r789, 5;
	add.s32 	%r520, %r519, %r1;
	shl.b32 	%r521, %r520, 2;
	add.s32 	%r522, %r5, %r521;
	ld.shared.f32 	%f385, [%r522+4096];
	mad.lo.s32 	%r523, %r789, %r232, %r786;
	shl.b32 	%r524, %r523, 2;
	add.s32 	%r525, %r5, %r524;
	ld.shared.f32 	%f386, [%r525+8192];
	fma.rn.f32 	%f387, %f385, %f386, %f707;
	ld.shared.f32 	%f388, [%r522+4224];
	shl.b32 	%r526, %r232, 2;
	add.s32 	%r527, %r525, %r526;
	ld.shared.f32 	%f389, [%r527+8192];
	fma.rn.f32 	%f390, %f388, %f389, %f387;
	ld.shared.f32 	%f391, [%r522+4352];
	add.s32 	%r528, %r527, %r526;
	ld.shared.f32 	%f392, [%r528+8192];
	fma.rn.f32 	%f393, %f391, %f392, %f390;
	ld.shared.f32 	%f394, [%r522+4480];
	add.s32 	%r529, %r528, %r526;
	ld.shared.f32 	%f395, [%r529+8192];
	fma.rn.f32 	%f707, %f394, %f395, %f393;
	add.s32 	%r789, %r789, 4;
$L__BB1_123:
	setp.eq.s32 	%p125, %r84, 0;
	@%p125 bra 	$L__BB1_128;
	setp.eq.s32 	%p126, %r84, 1;
	@%p126 bra 	$L__BB1_126;
	shl.b32 	%r530, %r789, 5;
	add.s32 	%r531, %r530, %r1;
	shl.b32 	%r532, %r531, 2;
	add.s32 	%r533, %r5, %r532;
	ld.shared.f32 	%f397, [%r533+4096];
	mad.lo.s32 	%r534, %r789, %r232, %r786;
	shl.b32 	%r535, %r534, 2;
	add.s32 	%r536, %r5, %r535;
	ld.shared.f32 	%f398, [%r536+8192];
	fma.rn.f32 	%f399, %f397, %f398, %f707;
	ld.shared.f32 	%f400, [%r533+4224];
	shl.b32 	%r537, %r232, 2;
	add.s32 	%r538, %r536, %r537;
	ld.shared.f32 	%f401, [%r538+8192];
	fma.rn.f32 	%f707, %f400, %f401, %f399;
	add.s32 	%r789, %r789, 2;
$L__BB1_126:
	setp.eq.s32 	%p127, %r135, 0;
	@%p127 bra 	$L__BB1_128;
	shl.b32 	%r539, %r789, 5;
	add.s32 	%r540, %r539, %r1;
	shl.b32 	%r541, %r540, 2;
	add.s32 	%r542, %r5, %r541;
	ld.shared.f32 	%f402, [%r542+4096];
	mad.lo.s32 	%r543, %r789, %r232, %r786;
	shl.b32 	%r544, %r543, 2;
	add.s32 	%r545, %r5, %r544;
	ld.shared.f32 	%f403, [%r545+8192];
	fma.rn.f32 	%f707, %f402, %f403, %f707;
$L__BB1_128:
	add.s32 	%r546, %r786, %r60;
	shl.b32 	%r547, %r546, 2;
	add.s32 	%r548, %r58, %r547;
	ld.shared.f32 	%f404, [%r548+8576];
	add.f32 	%f405, %f707, %f404;
	st.shared.f32 	[%r548+8576], %f405;
	add.s32 	%r786, %r786, 1;
	setp.eq.s32 	%p128, %r786, %r232;
	@%p128 bra 	$L__BB1_140;
	bra.uni 	$L__BB1_117;
$L__BB1_129:
	setp.lt.u32 	%p114, %r65, 7;
	mov.b32 	%r793, 0;
	@%p114 bra 	$L__BB1_132;
	mov.b32 	%r791, 0;
$L__BB1_131:
	.pragma "nounroll";
	add.s32 	%r489, %r791, %r60;
	shl.b32 	%r490, %r489, 2;
	add.s32 	%r491, %r58, %r490;
	ld.shared.f32 	%f328, [%r491+8576];
	add.f32 	%f329, %f328, 0f00000000;
	st.shared.f32 	[%r491+8576], %f329;
	ld.shared.f32 	%f330, [%r491+8580];
	add.f32 	%f331, %f330, 0f00000000;
	st.shared.f32 	[%r491+8580], %f331;
	ld.shared.f32 	%f332, [%r491+8584];
	add.f32 	%f333, %f332, 0f00000000;
	st.shared.f32 	[%r491+8584], %f333;
	ld.shared.f32 	%f334, [%r491+8588];
	add.f32 	%f335, %f334, 0f00000000;
	st.shared.f32 	[%r491+8588], %f335;
	ld.shared.f32 	%f336, [%r491+8592];
	add.f32 	%f337, %f336, 0f00000000;
	st.shared.f32 	[%r491+8592], %f337;
	ld.shared.f32 	%f338, [%r491+8596];
	add.f32 	%f339, %f338, 0f00000000;
	st.shared.f32 	[%r491+8596], %f339;
	ld.shared.f32 	%f340, [%r491+8600];
	add.f32 	%f341, %f340, 0f00000000;
	st.shared.f32 	[%r491+8600], %f341;
	ld.shared.f32 	%f342, [%r491+8604];
	add.f32 	%f343, %f342, 0f00000000;
	st.shared.f32 	[%r491+8604], %f343;
	add.s32 	%r791, %r791, 8;
	setp.ne.s32 	%p115, %r791, %r74;
	mov.u32 	%r793, %r74;
	@%p115 bra 	$L__BB1_131;
$L__BB1_132:
	setp.eq.s32 	%p116, %r66, 0;
	@%p116 bra 	$L__BB1_140;
	setp.lt.u32 	%p117, %r67, 3;
	@%p117 bra 	$L__BB1_135;
	add.s32 	%r492, %r793, %r60;
	shl.b32 	%r493, %r492, 2;
	add.s32 	%r494, %r58, %r493;
	ld.shared.f32 	%f344, [%r494+8576];
	add.f32 	%f345, %f344, 0f00000000;
	st.shared.f32 	[%r494+8576], %f345;
	ld.shared.f32 	%f346, [%r494+8580];
	add.f32 	%f347, %f346, 0f00000000;
	st.shared.f32 	[%r494+8580], %f347;
	ld.shared.f32 	%f348, [%r494+8584];
	add.f32 	%f349, %f348, 0f00000000;
	st.shared.f32 	[%r494+8584], %f349;
	ld.shared.f32 	%f350, [%r494+8588];
	add.f32 	%f351, %f350, 0f00000000;
	st.shared.f32 	[%r494+8588], %f351;
	add.s32 	%r793, %r793, 4;
$L__BB1_135:
	setp.eq.s32 	%p118, %r68, 0;
	@%p118 bra 	$L__BB1_140;
	setp.eq.s32 	%p119, %r69, 0;
	@%p119 bra 	$L__BB1_138;
	add.s32 	%r495, %r793, %r60;
	shl.b32 	%r496, %r495, 2;
	add.s32 	%r497, %r58, %r496;
	ld.shared.f32 	%f352, [%r497+8576];
	add.f32 	%f353, %f352, 0f00000000;
	st.shared.f32 	[%r497+8576], %f353;
	ld.shared.f32 	%f354, [%r497+8580];
	add.f32 	%f355, %f354, 0f00000000;
	st.shared.f32 	[%r497+8580], %f355;
	add.s32 	%r793, %r793, 2;
$L__BB1_138:
	setp.eq.s32 	%p120, %r75, 0;
	@%p120 bra 	$L__BB1_140;
	add.s32 	%r498, %r793, %r60;
	shl.b32 	%r499, %r498, 2;
	add.s32 	%r500, %r58, %r499;
	ld.shared.f32 	%f356, [%r500+8576];
	add.f32 	%f357, %f356, 0f00000000;
	st.shared.f32 	[%r500+8576], %f357;
$L__BB1_140:
	bar.sync 	0;
	@%p73 bra 	$L__BB1_166;
	setp.lt.s32 	%p130, %r232, 1;
	@%p130 bra 	$L__BB1_155;
	mov.b32 	%r795, 0;
$L__BB1_143:
	setp.lt.u32 	%p138, %r65, 7;
	mul.lo.s32 	%r153, %r795, %r232;
	mov.f32 	%f715, 0f00000000;
	mov.b32 	%r798, 0;
	@%p138 bra 	$L__BB1_146;
	mov.f32 	%f715, 0f00000000;
	mov.b32 	%r796, 0;
$L__BB1_145:
	.pragma "nounroll";
	add.s32 	%r569, %r796, %r60;
	shl.b32 	%r570, %r569, 2;
	add.s32 	%r571, %r5, %r570;
	ld.shared.f32 	%f410, [%r571+8192];
	add.s32 	%r572, %r796, %r153;
	shl.b32 	%r573, %r572, 2;
	add.s32 	%r574, %r4, %r573;
	ld.shared.f32 	%f411, [%r574];
	fma.rn.f32 	%f412, %f410, %f411, %f715;
	ld.shared.f32 	%f413, [%r571+8196];
	ld.shared.f32 	%f414, [%r574+4];
	fma.rn.f32 	%f415, %f413, %f414, %f412;
	ld.shared.f32 	%f416, [%r571+8200];
	ld.shared.f32 	%f417, [%r574+8];
	fma.rn.f32 	%f418, %f416, %f417, %f415;
	ld.shared.f32 	%f419, [%r571+8204];
	ld.shared.f32 	%f420, [%r574+12];
	fma.rn.f32 	%f421, %f419, %f420, %f418;
	ld.shared.f32 	%f422, [%r571+8208];
	ld.shared.f32 	%f423, [%r574+16];
	fma.rn.f32 	%f424, %f422, %f423, %f421;
	ld.shared.f32 	%f425, [%r571+8212];
	ld.shared.f32 	%f426, [%r574+20];
	fma.rn.f32 	%f427, %f425, %f426, %f424;
	ld.shared.f32 	%f428, [%r571+8216];
	ld.shared.f32 	%f429, [%r574+24];
	fma.rn.f32 	%f430, %f428, %f429, %f427;
	ld.shared.f32 	%f431, [%r571+8220];
	ld.shared.f32 	%f432, [%r574+28];
	fma.rn.f32 	%f715, %f431, %f432, %f430;
	add.s32 	%r796, %r796, 8;
	setp.ne.s32 	%p139, %r796, %r74;
	mov.u32 	%r798, %r74;
	@%p139 bra 	$L__BB1_145;
$L__BB1_146:
	setp.eq.s32 	%p140, %r66, 0;
	@%p140 bra 	$L__BB1_154;
	setp.lt.u32 	%p141, %r67, 3;
	@%p141 bra 	$L__BB1_149;
	add.s32 	%r575, %r798, %r60;
	shl.b32 	%r576, %r575, 2;
	add.s32 	%r577, %r5, %r576;
	ld.shared.f32 	%f434, [%r577+8192];
	add.s32 	%r578, %r798, %r153;
	shl.b32 	%r579, %r578, 2;
	add.s32 	%r580, %r4, %r579;
	ld.shared.f32 	%f435, [%r580];
	fma.rn.f32 	%f436, %f434, %f435, %f715;
	ld.shared.f32 	%f437, [%r577+8196];
	ld.shared.f32 	%f438, [%r580+4];
	fma.rn.f32 	%f439, %f437, %f438, %f436;
	ld.shared.f32 	%f440, [%r577+8200];
	ld.shared.f32 	%f441, [%r580+8];
	fma.rn.f32 	%f442, %f440, %f441, %f439;
	ld.shared.f32 	%f443, [%r577+8204];
	ld.shared.f32 	%f444, [%r580+12];
	fma.rn.f32 	%f715, %f443, %f444, %f442;
	add.s32 	%r798, %r798, 4;
$L__BB1_149:
	setp.eq.s32 	%p142, %r68, 0;
	@%p142 bra 	$L__BB1_154;
	setp.eq.s32 	%p143, %r69, 0;
	@%p143 bra 	$L__BB1_152;
	add.s32 	%r581, %r798, %r60;
	shl.b32 	%r582, %r581, 2;
	add.s32 	%r583, %r5, %r582;
	ld.shared.f32 	%f446, [%r583+8192];
	add.s32 	%r584, %r798, %r153;
	shl.b32 	%r585, %r584, 2;
	add.s32 	%r586, %r4, %r585;
	ld.shared.f32 	%f447, [%r586];
	fma.rn.f32 	%f448, %f446, %f447, %f715;
	ld.shared.f32 	%f449, [%r583+8196];
	ld.shared.f32 	%f450, [%r586+4];
	fma.rn.f32 	%f715, %f449, %f450, %f448;
	add.s32 	%r798, %r798, 2;
$L__BB1_152:
	setp.eq.s32 	%p144, %r75, 0;
	@%p144 bra 	$L__BB1_154;
	add.s32 	%r587, %r798, %r60;
	shl.b32 	%r588, %r587, 2;
	add.s32 	%r589, %r5, %r588;
	ld.shared.f32 	%f451, [%r589+8192];
	add.s32 	%r590, %r798, %r153;
	shl.b32 	%r591, %r590, 2;
	add.s32 	%r592, %r4, %r591;
	ld.shared.f32 	%f452, [%r592];
	fma.rn.f32 	%f715, %f451, %f452, %f715;
$L__BB1_154:
	add.s32 	%r593, %r63, %r795;
	shl.b32 	%r594, %r593, 2;
	add.s32 	%r595, %r8, %r594;
	st.shared.f32 	[%r595+256], %f715;
	add.s32 	%r795, %r795, 1;
	setp.eq.s32 	%p145, %r795, %r64;
	@%p145 bra 	$L__BB1_166;
	bra.uni 	$L__BB1_143;
$L__BB1_155:
	setp.lt.s32 	%p131, %r10, 8;
	mov.b32 	%r802, 0;
	@%p131 bra 	$L__BB1_158;
	mov.b32 	%r800, 0;
$L__BB1_157:
	.pragma "nounroll";
	add.s32 	%r551, %r63, %r800;
	shl.b32 	%r552, %r551, 2;
	add.s32 	%r553, %r8, %r552;
	mov.f32 	%f406, 0f00000000;
	st.shared.v4.f32 	[%r553+256], {%f406, %f406, %f406, %f406};
	st.shared.v4.f32 	[%r553+272], {%f406, %f406, %f406, %f406};
	add.s32 	%r800, %r800, 8;
	setp.ne.s32 	%p132, %r800, %r76;
	mov.u32 	%r802, %r76;
	@%p132 bra 	$L__BB1_157;
$L__BB1_158:
	setp.eq.s32 	%p133, %r70, 0;
	@%p133 bra 	$L__BB1_166;
	setp.lt.u32 	%p134, %r71, 3;
	@%p134 bra 	$L__BB1_161;
	add.s32 	%r554, %r63, %r802;
	shl.b32 	%r555, %r554, 2;
	add.s32 	%r556, %r8, %r555;
	mov.b32 	%r557, 0;
	st.shared.u32 	[%r556+256], %r557;
	st.shared.u32 	[%r556+260], %r557;
	st.shared.u32 	[%r556+264], %r557;
	st.shared.u32 	[%r556+268], %r557;
	add.s32 	%r802, %r802, 4;
$L__BB1_161:
	setp.eq.s32 	%p135, %r72, 0;
	@%p135 bra 	$L__BB1_166;
	setp.eq.s32 	%p136, %r73, 0;
	@%p136 bra 	$L__BB1_164;
	add.s32 	%r558, %r63, %r802;
	shl.b32 	%r559, %r558, 2;
	add.s32 	%r560, %r8, %r559;
	mov.b32 	%r561, 0;
	st.shared.u32 	[%r560+256], %r561;
	st.shared.u32 	[%r560+260], %r561;
	add.s32 	%r802, %r802, 2;
$L__BB1_164:
	setp.eq.s32 	%p137, %r77, 0;
	@%p137 bra 	$L__BB1_166;
	add.s32 	%r562, %r63, %r802;
	shl.b32 	%r563, %r562, 2;
	add.s32 	%r564, %r8, %r563;
	mov.b32 	%r565, 0;
	st.shared.u32 	[%r564+256], %r565;
$L__BB1_166:
	bar.sync 	0;
	@%p51 bra 	$L__BB1_180;
	setp.lt.s32 	%p147, %r232, 1;
	mov.f32 	%f723, 0f00000000;
	@%p147 bra 	$L__BB1_179;
	setp.lt.u32 	%p148, %r65, 7;
	mov.f32 	%f723, 0f00000000;
	mov.b32 	%r806, 0;
	@%p148 bra 	$L__BB1_171;
	mov.f32 	%f723, 0f00000000;
	mov.b32 	%r804, 0;
$L__BB1_170:
	.pragma "nounroll";
	add.s32 	%r598, %r804, %r60;
	shl.b32 	%r599, %r598, 2;
	add.s32 	%r600, %r5, %r599;
	ld.shared.f32 	%f457, [%r600+8192];
	add.s32 	%r601, %r600, %r2;
	ld.shared.f32 	%f458, [%r601+8192];
	fma.rn.f32 	%f459, %f457, %f458, %f723;
	ld.shared.f32 	%f460, [%r600+8196];
	ld.shared.f32 	%f461, [%r601+8196];
	fma.rn.f32 	%f462, %f460, %f461, %f459;
	ld.shared.f32 	%f463, [%r600+8200];
	ld.shared.f32 	%f464, [%r601+8200];
	fma.rn.f32 	%f465, %f463, %f464, %f462;
	ld.shared.f32 	%f466, [%r600+8204];
	ld.shared.f32 	%f467, [%r601+8204];
	fma.rn.f32 	%f468, %f466, %f467, %f465;
	ld.shared.f32 	%f469, [%r600+8208];
	ld.shared.f32 	%f470, [%r601+8208];
	fma.rn.f32 	%f471, %f469, %f470, %f468;
	ld.shared.f32 	%f472, [%r600+8212];
	ld.shared.f32 	%f473, [%r601+8212];
	fma.rn.f32 	%f474, %f472, %f473, %f471;
	ld.shared.f32 	%f475, [%r600+8216];
	ld.shared.f32 	%f476, [%r601+8216];
	fma.rn.f32 	%f477, %f475, %f476, %f474;
	ld.shared.f32 	%f478, [%r600+8220];
	ld.shared.f32 	%f479, [%r601+8220];
	fma.rn.f32 	%f723, %f478, %f479, %f477;
	add.s32 	%r804, %r804, 8;
	setp.ne.s32 	%p149, %r804, %r74;
	mov.u32 	%r806, %r74;
	@%p149 bra 	$L__BB1_170;
$L__BB1_171:
	setp.eq.s32 	%p150, %r66, 0;
	@%p150 bra 	$L__BB1_179;
	setp.lt.u32 	%p151, %r67, 3;
	@%p151 bra 	$L__BB1_174;
	add.s32 	%r602, %r806, %r60;
	shl.b32 	%r603, %r602, 2;
	add.s32 	%r604, %r5, %r603;
	ld.shared.f32 	%f481, [%r604+8192];
	add.s32 	%r605, %r604, %r2;
	ld.shared.f32 	%f482, [%r605+8192];
	fma.rn.f32 	%f483, %f481, %f482, %f723;
	ld.shared.f32 	%f484, [%r604+8196];
	ld.shared.f32 	%f485, [%r605+8196];
	fma.rn.f32 	%f486, %f484, %f485, %f483;
	ld.shared.f32 	%f487, [%r604+8200];
	ld.shared.f32 	%f488, [%r605+8200];
	fma.rn.f32 	%f489, %f487, %f488, %f486;
	ld.shared.f32 	%f490, [%r604+8204];
	ld.shared.f32 	%f491, [%r605+8204];
	fma.rn.f32 	%f723, %f490, %f491, %f489;
	add.s32 	%r806, %r806, 4;
$L__BB1_174:
	setp.eq.s32 	%p152, %r68, 0;
	@%p152 bra 	$L__BB1_179;
	setp.eq.s32 	%p153, %r69, 0;
	@%p153 bra 	$L__BB1_177;
	add.s32 	%r606, %r806, %r60;
	shl.b32 	%r607, %r606, 2;
	add.s32 	%r608, %r5, %r607;
	ld.shared.f32 	%f493, [%r608+8192];
	add.s32 	%r609, %r608, %r2;
	ld.shared.f32 	%f494, [%r609+8192];
	fma.rn.f32 	%f495, %f493, %f494, %f723;
	ld.shared.f32 	%f496, [%r608+8196];
	ld.shared.f32 	%f497, [%r609+8196];
	fma.rn.f32 	%f723, %f496, %f497, %f495;
	add.s32 	%r806, %r806, 2;
$L__BB1_177:
	setp.eq.s32 	%p154, %r75, 0;
	@%p154 bra 	$L__BB1_179;
	add.s32 	%r610, %r806, %r60;
	shl.b32 	%r611, %r610, 2;
	add.s32 	%r612, %r5, %r611;
	ld.shared.f32 	%f498, [%r612+8192];
	add.s32 	%r613, %r612, %r2;
	ld.shared.f32 	%f499, [%r613+8192];
	fma.rn.f32 	%f723, %f498, %f499, %f723;
$L__BB1_179:
	st.shared.f32 	[%r61+16640], %f723;
$L__BB1_180:
	bar.sync 	0;
	@%p73 bra 	$L__BB1_188;
	setp.lt.s32 	%p156, %r10, 4;
	mov.b32 	%r809, 0;
	@%p156 bra 	$L__BB1_184;
	mov.b32 	%r808, 0;
$L__BB1_183:
	add.s32 	%r616, %r808, %r63;
	shl.b32 	%r617, %r616, 2;
	add.s32 	%r618, %r5, %r617;
	ld.shared.f32 	%f500, [%r618+4096];
	add.s32 	%r619, %r8, %r617;
	ld.shared.f32 	%f501, [%r619+256];
	ld.shared.f32 	%f502, [%r61+16640];
	sub.f32 	%f503, %f501, %f502;
	mul.f32 	%f504, %f500, %f503;
	st.shared.f32 	[%r619+4352], %f504;
	ld.shared.f32 	%f505, [%r618+4100];
	ld.shared.f32 	%f506, [%r619+260];
	ld.shared.f32 	%f507, [%r61+16640];
	sub.f32 	%f508, %f506, %f507;
	mul.f32 	%f509, %f505, %f508;
	st.shared.f32 	[%r619+4356], %f509;
	ld.shared.f32 	%f510, [%r618+4104];
	ld.shared.f32 	%f511, [%r619+264];
	ld.shared.f32 	%f512, [%r61+16640];
	sub.f32 	%f513, %f511, %f512;
	mul.f32 	%f514, %f510, %f513;
	st.shared.f32 	[%r619+4360], %f514;
	ld.shared.f32 	%f515, [%r618+4108];
	ld.shared.f32 	%f516, [%r619+268];
	ld.shared.f32 	%f517, [%r61+16640];
	sub.f32 	%f518, %f516, %f517;
	mul.f32 	%f519, %f515, %f518;
	st.shared.f32 	[%r619+4364], %f519;
	add.s32 	%r808, %r808, 4;
	and.b32  	%r809, %r64, 60;
	setp.ne.s32 	%p157, %r808, %r809;
	@%p157 bra 	$L__BB1_183;
$L__BB1_184:
	setp.eq.s32 	%p158, %r72, 0;
	@%p158 bra 	$L__BB1_188;
	setp.eq.s32 	%p159, %r72, 1;
	add.s32 	%r620, %r809, %r63;
	shl.b32 	%r621, %r620, 2;
	add.s32 	%r180, %r5, %r621;
	ld.shared.f32 	%f520, [%r180+4096];
	add.s32 	%r181, %r8, %r621;
	ld.shared.f32 	%f521, [%r181+256];
	ld.shared.f32 	%f522, [%r61+16640];
	sub.f32 	%f523, %f521, %f522;
	mul.f32 	%f524, %f520, %f523;
	st.shared.f32 	[%r181+4352], %f524;
	@%p159 bra 	$L__BB1_188;
	setp.eq.s32 	%p160, %r72, 2;
	ld.shared.f32 	%f525, [%r180+4100];
	ld.shared.f32 	%f526, [%r181+260];
	ld.shared.f32 	%f527, [%r61+16640];
	sub.f32 	%f528, %f526, %f527;
	mul.f32 	%f529, %f525, %f528;
	st.shared.f32 	[%r181+4356], %f529;
	@%p160 bra 	$L__BB1_188;
	ld.shared.f32 	%f530, [%r180+4104];
	ld.shared.f32 	%f531, [%r181+264];
	ld.shared.f32 	%f532, [%r61+16640];
	sub.f32 	%f533, %f531, %f532;
	mul.f32 	%f534, %f530, %f533;
	st.shared.f32 	[%r181+4360], %f534;
$L__BB1_188:
	setp.lt.s32 	%p162, %r232, 1;
	bar.sync 	0;
	or.pred  	%p163, %p51, %p162;
	@%p163 bra 	$L__BB1_203;
	mul.lo.s32 	%r182, %r343, %r232;
	mov.b32 	%r810, 0;
$L__BB1_190:
	setp.lt.s32 	%p164, %r10, 1;
	mov.f32 	%f731, 0f00000000;
	@%p164 bra 	$L__BB1_202;
	setp.lt.s32 	%p165, %r10, 8;
	mov.f32 	%f731, 0f00000000;
	mov.b32 	%r813, 0;
	@%p165 bra 	$L__BB1_194;
	mov.f32 	%f731, 0f00000000;
	mov.b32 	%r811, 0;
$L__BB1_193:
	.pragma "nounroll";
	add.s32 	%r625, %r63, %r811;
	shl.b32 	%r626, %r625, 2;
	add.s32 	%r627, %r8, %r626;
	ld.shared.v4.f32 	{%f539, %f540, %f541, %f542}, [%r627+4352];
	mad.lo.s32 	%r628, %r811, %r232, %r810;
	shl.b32 	%r629, %r628, 2;
	add.s32 	%r630, %r3, %r629;
	ld.shared.f32 	%f543, [%r630];
	fma.rn.f32 	%f544, %f539, %f543, %f731;
	shl.b32 	%r631, %r232, 2;
	add.s32 	%r632, %r630, %r631;
	ld.shared.f32 	%f545, [%r632];
	fma.rn.f32 	%f546, %f540, %f545, %f544;
	add.s32 	%r633, %r632, %r631;
	ld.shared.f32 	%f547, [%r633];
	fma.rn.f32 	%f548, %f541, %f547, %f546;
	add.s32 	%r634, %r633, %r631;
	ld.shared.f32 	%f549, [%r634];
	fma.rn.f32 	%f550, %f542, %f549, %f548;
	ld.shared.v4.f32 	{%f551, %f552, %f553, %f554}, [%r627+4368];
	add.s32 	%r635, %r634, %r631;
	ld.shared.f32 	%f555, [%r635];
	fma.rn.f32 	%f556, %f551, %f555, %f550;
	add.s32 	%r636, %r635, %r631;
	ld.shared.f32 	%f557, [%r636];
	fma.rn.f32 	%f558, %f552, %f557, %f556;
	add.s32 	%r637, %r636, %r631;
	ld.shared.f32 	%f559, [%r637];
	fma.rn.f32 	%f560, %f553, %f559, %f558;
	add.s32 	%r638, %r637, %r631;
	ld.shared.f32 	%f561, [%r638];
	fma.rn.f32 	%f731, %f554, %f561, %f560;
	add.s32 	%r811, %r811, 8;
	setp.ne.s32 	%p166, %r811, %r76;
	mov.u32 	%r813, %r76;
	@%p166 bra 	$L__BB1_193;
$L__BB1_194:
	setp.eq.s32 	%p167, %r70, 0;
	@%p167 bra 	$L__BB1_202;
	setp.lt.u32 	%p168, %r71, 3;
	@%p168 bra 	$L__BB1_197;
	add.s32 	%r639, %r63, %r813;
	shl.b32 	%r640, %r639, 2;
	add.s32 	%r641, %r8, %r640;
	ld.shared.f32 	%f563, [%r641+4352];
	mad.lo.s32 	%r642, %r813, %r232, %r810;
	shl.b32 	%r643, %r642, 2;
	add.s32 	%r644, %r3, %r643;
	ld.shared.f32 	%f564, [%r644];
	fma.rn.f32 	%f565, %f563, %f564, %f731;
	ld.shared.f32 	%f566, [%r641+4356];
	shl.b32 	%r645, %r232, 2;
	add.s32 	%r646, %r644, %r645;
	ld.shared.f32 	%f567, [%r646];
	fma.rn.f32 	%f568, %f566, %f567, %f565;
	ld.shared.f32 	%f569, [%r641+4360];
	add.s32 	%r647, %r646, %r645;
	ld.shared.f32 	%f570, [%r647];
	fma.rn.f32 	%f571, %f569, %f570, %f568;
	ld.shared.f32 	%f572, [%r641+4364];
	add.s32 	%r648, %r647, %r645;
	ld.shared.f32 	%f573, [%r648];
	fma.rn.f32 	%f731, %f572, %f573, %f571;
	add.s32 	%r813, %r813, 4;
$L__BB1_197:
	setp.eq.s32 	%p169, %r72, 0;
	@%p169 bra 	$L__BB1_202;
	setp.eq.s32 	%p170, %r73, 0;
	@%p170 bra 	$L__BB1_200;
	add.s32 	%r649, %r63, %r813;
	shl.b32 	%r650, %r649, 2;
	add.s32 	%r651, %r8, %r650;
	ld.shared.f32 	%f575, [%r651+4352];
	mad.lo.s32 	%r652, %r813, %r232, %r810;
	shl.b32 	%r653, %r652, 2;
	add.s32 	%r654, %r3, %r653;
	ld.shared.f32 	%f576, [%r654];
	fma.rn.f32 	%f577, %f575, %f576, %f731;
	ld.shared.f32 	%f578, [%r651+4356];
	shl.b32 	%r655, %r232, 2;
	add.s32 	%r656, %r654, %r655;
	ld.shared.f32 	%f579, [%r656];
	fma.rn.f32 	%f731, %f578, %f579, %f577;
	add.s32 	%r813, %r813, 2;
$L__BB1_200:
	setp.eq.s32 	%p171, %r77, 0;
	@%p171 bra 	$L__BB1_202;
	add.s32 	%r657, %r63, %r813;
	shl.b32 	%r658, %r657, 2;
	add.s32 	%r659, %r8, %r658;
	ld.shared.f32 	%f580, [%r659+4352];
	mad.lo.s32 	%r660, %r813, %r232, %r810;
	shl.b32 	%r661, %r660, 2;
	add.s32 	%r662, %r3, %r661;
	ld.shared.f32 	%f581, [%r662];
	fma.rn.f32 	%f731, %f580, %f581, %f731;
$L__BB1_202:
	add.s32 	%r663, %r810, %r182;
	cvt.u64.u32 	%rd111, %r663;
	add.s64 	%rd112, %rd9, %rd111;
	shl.b64 	%rd113, %rd112, 2;
	add.s64 	%rd114, %rd12, %rd113;
	mul.f32 	%f582, %f74, %f731;
	atom.global.add.f32 	%f583, [%rd114], %f582;
	add.s32 	%r810, %r810, 1;
	setp.ne.s32 	%p172, %r810, %r232;
	@%p172 bra 	$L__BB1_190;
$L__BB1_203:
	bar.sync 	0;
	@%p112 bra 	$L__BB1_229;
	setp.lt.s32 	%p174, %r87, 1;
	@%p174 bra 	$L__BB1_218;
	and.b32  	%r192, %r83, 56;
	and.b32  	%r193, %r83, 1;
	mov.b32 	%r815, 0;
$L__BB1_206:
	setp.lt.s32 	%p182, %r762, 8;
	mov.f32 	%f739, 0f00000000;
	mov.b32 	%r818, 0;
	@%p182 bra 	$L__BB1_209;
	mov.f32 	%f739, 0f00000000;
	mov.b32 	%r816, 0;
$L__BB1_208:
	.pragma "nounroll";
	mad.lo.s32 	%r681, %r816, %r232, %r815;
	shl.b32 	%r682, %r681, 2;
	mov.u32 	%r683, smem;
	add.s32 	%r684, %r683, %r682;
	ld.shared.f32 	%f617, [%r684];
	shl.b32 	%r685, %r816, 7;
	add.s32 	%r686, %r62, %r685;
	ld.shared.f32 	%f618, [%r686+4352];
	fma.rn.f32 	%f619, %f617, %f618, %f739;
	shl.b32 	%r687, %r232, 2;
	add.s32 	%r688, %r684, %r687;
	ld.shared.f32 	%f620, [%r688];
	ld.shared.f32 	%f621, [%r686+4480];
	fma.rn.f32 	%f622, %f620, %f621, %f619;
	add.s32 	%r689, %r688, %r687;
	ld.shared.f32 	%f623, [%r689];
	ld.shared.f32 	%f624, [%r686+4608];
	fma.rn.f32 	%f625, %f623, %f624, %f622;
	add.s32 	%r690, %r689, %r687;
	ld.shared.f32 	%f626, [%r690];
	ld.shared.f32 	%f627, [%r686+4736];
	fma.rn.f32 	%f628, %f626, %f627, %f625;
	add.s32 	%r691, %r690, %r687;
	ld.shared.f32 	%f629, [%r691];
	ld.shared.f32 	%f630, [%r686+4864];
	fma.rn.f32 	%f631, %f629, %f630, %f628;
	add.s32 	%r692, %r691, %r687;
	ld.shared.f32 	%f632, [%r692];
	ld.shared.f32 	%f633, [%r686+4992];
	fma.rn.f32 	%f634, %f632, %f633, %f631;
	add.s32 	%r693, %r692, %r687;
	ld.shared.f32 	%f635, [%r693];
	ld.shared.f32 	%f636, [%r686+5120];
	fma.rn.f32 	%f637, %f635, %f636, %f634;
	add.s32 	%r694, %r693, %r687;
	ld.shared.f32 	%f638, [%r694];
	ld.shared.f32 	%f639, [%r686+5248];
	fma.rn.f32 	%f739, %f638, %f639, %f637;
	add.s32 	%r816, %r816, 8;
	setp.ne.s32 	%p183, %r816, %r192;
	mov.u32 	%r818, %r192;
	@%p183 bra 	$L__BB1_208;
$L__BB1_209:
	setp.eq.s32 	%p184, %r85, 0;
	@%p184 bra 	$L__BB1_217;
	setp.lt.u32 	%p185, %r86, 3;
	@%p185 bra 	$L__BB1_212;
	mad.lo.s32 	%r695, %r818, %r232, %r815;
	shl.b32 	%r696, %r695, 2;
	mov.u32 	%r697, smem;
	add.s32 	%r698, %r697, %r696;
	ld.shared.f32 	%f641, [%r698];
	shl.b32 	%r699, %r818, 7;
	add.s32 	%r700, %r62, %r699;
	ld.shared.f32 	%f642, [%r700+4352];
	fma.rn.f32 	%f643, %f641, %f642, %f739;
	shl.b32 	%r701, %r232, 2;
	add.s32 	%r702, %r698, %r701;
	ld.shared.f32 	%f644, [%r702];
	ld.shared.f32 	%f645, [%r700+4480];
	fma.rn.f32 	%f646, %f644, %f645, %f643;
	add.s32 	%r703, %r702, %r701;
	ld.shared.f32 	%f647, [%r703];
	ld.shared.f32 	%f648, [%r700+4608];
	fma.rn.f32 	%f649, %f647, %f648, %f646;
	add.s32 	%r704, %r703, %r701;
	ld.shared.f32 	%f650, [%r704];
	ld.shared.f32 	%f651, [%r700+4736];
	fma.rn.f32 	%f739, %f650, %f651, %f649;
	add.s32 	%r818, %r818, 4;
$L__BB1_212:
	setp.eq.s32 	%p186, %r84, 0;
	@%p186 bra 	$L__BB1_217;
	setp.eq.s32 	%p187, %r84, 1;
	@%p187 bra 	$L__BB1_215;
	mad.lo.s32 	%r705, %r818, %r232, %r815;
	shl.b32 	%r706, %r705, 2;
	mov.u32 	%r707, smem;
	add.s32 	%r708, %r707, %r706;
	ld.shared.f32 	%f653, [%r708];
	shl.b32 	%r709, %r818, 7;
	add.s32 	%r710, %r62, %r709;
	ld.shared.f32 	%f654, [%r710+4352];
	fma.rn.f32 	%f655, %f653, %f654, %f739;
	shl.b32 	%r711, %r232, 2;
	add.s32 	%r712, %r708, %r711;
	ld.shared.f32 	%f656, [%r712];
	ld.shared.f32 	%f657, [%r710+4480];
	fma.rn.f32 	%f739, %f656, %f657, %f655;
	add.s32 	%r818, %r818, 2;
$L__BB1_215:
	setp.eq.s32 	%p188, %r193, 0;
	@%p188 bra 	$L__BB1_217;
	mad.lo.s32 	%r713, %r818, %r232, %r815;
	shl.b32 	%r714, %r713, 2;
	mov.u32 	%r715, smem;
	add.s32 	%r716, %r715, %r714;
	ld.shared.f32 	%f658, [%r716];
	shl.b32 	%r717, %r818, 7;
	add.s32 	%r718, %r62, %r717;
	ld.shared.f32 	%f659, [%r718+4352];
	fma.rn.f32 	%f739, %f658, %f659, %f739;
$L__BB1_217:
	add.s32 	%r719, %r815, %r60;
	shl.b32 	%r720, %r719, 2;
	add.s32 	%r721, %r8, %r720;
	ld.shared.f32 	%f660, [%r721+8576];
	fma.rn.f32 	%f661, %f74, %f739, %f660;
	st.shared.f32 	[%r721+8576], %f661;
	add.s32 	%r815, %r815, 1;
	setp.eq.s32 	%p189, %r815, %r232;
	@%p189 bra 	$L__BB1_229;
	bra.uni 	$L__BB1_206;
$L__BB1_218:
	setp.lt.u32 	%p175, %r65, 7;
	mov.b32 	%r822, 0;
	@%p175 bra 	$L__BB1_221;
	mov.b32 	%r820, 0;
$L__BB1_220:
	.pragma "nounroll";
	add.s32 	%r666, %r820, %r60;
	shl.b32 	%r667, %r666, 2;
	add.s32 	%r668, %r8, %r667;
	ld.shared.f32 	%f584, [%r668+8576];
	add.f32 	%f585, %f1, %f584;
	st.shared.f32 	[%r668+8576], %f585;
	ld.shared.f32 	%f586, [%r668+8580];
	add.f32 	%f587, %f1, %f586;
	st.shared.f32 	[%r668+8580], %f587;
	ld.shared.f32 	%f588, [%r668+8584];
	add.f32 	%f589, %f1, %f588;
	st.shared.f32 	[%r668+8584], %f589;
	ld.shared.f32 	%f590, [%r668+8588];
	add.f32 	%f591, %f1, %f590;
	st.shared.f32 	[%r668+8588], %f591;
	ld.shared.f32 	%f592, [%r668+8592];
	add.f32 	%f593, %f1, %f592;
	st.shared.f32 	[%r668+8592], %f593;
	ld.shared.f32 	%f594, [%r668+8596];
	add.f32 	%f595, %f1, %f594;
	st.shared.f32 	[%r668+8596], %f595;
	ld.shared.f32 	%f596, [%r668+8600];
	add.f32 	%f597, %f1, %f596;
	st.shared.f32 	[%r668+8600], %f597;
	ld.shared.f32 	%f598, [%r668+8604];
	add.f32 	%f599, %f1, %f598;
	st.shared.f32 	[%r668+8604], %f599;
	add.s32 	%r820, %r820, 8;
	setp.ne.s32 	%p176, %r820, %r74;
	mov.u32 	%r822, %r74;
	@%p176 bra 	$L__BB1_220;
$L__BB1_221:
	setp.eq.s32 	%p177, %r66, 0;
	@%p177 bra 	$L__BB1_229;
	setp.lt.u32 	%p178, %r67, 3;
	@%p178 bra 	$L__BB1_224;
	add.s32 	%r669, %r822, %r60;
	shl.b32 	%r670, %r669, 2;
	add.s32 	%r671, %r8, %r670;
	ld.shared.f32 	%f600, [%r671+8576];
	add.f32 	%f601, %f1, %f600;
	st.shared.f32 	[%r671+8576], %f601;
	ld.shared.f32 	%f602, [%r671+8580];
	add.f32 	%f603, %f1, %f602;
	st.shared.f32 	[%r671+8580], %f603;
	ld.shared.f32 	%f604, [%r671+8584];
	add.f32 	%f605, %f1, %f604;
	st.shared.f32 	[%r671+8584], %f605;
	ld.shared.f32 	%f606, [%r671+8588];
	add.f32 	%f607, %f1, %f606;
	st.shared.f32 	[%r671+8588], %f607;
	add.s32 	%r822, %r822, 4;
$L__BB1_224:
	setp.eq.s32 	%p179, %r68, 0;
	@%p179 bra 	$L__BB1_229;
	setp.eq.s32 	%p180, %r69, 0;
	@%p180 bra 	$L__BB1_227;
	add.s32 	%r672, %r822, %r60;
	shl.b32 	%r673, %r672, 2;
	add.s32 	%r674, %r8, %r673;
	ld.shared.f32 	%f608, [%r674+8576];
	add.f32 	%f609, %f1, %f608;
	st.shared.f32 	[%r674+8576], %f609;
	ld.shared.f32 	%f610, [%r674+8580];
	add.f32 	%f611, %f1, %f610;
	st.shared.f32 	[%r674+8580], %f611;
	add.s32 	%r822, %r822, 2;
$L__BB1_227:
	setp.eq.s32 	%p181, %r75, 0;
	@%p181 bra 	$L__BB1_229;
	add.s32 	%r675, %r822, %r60;
	shl.b32 	%r676, %r675, 2;
	add.s32 	%r677, %r8, %r676;
	ld.shared.f32 	%f612, [%r677+8576];
	add.f32 	%f613, %f1, %f612;
	st.shared.f32 	[%r677+8576], %f613;
$L__BB1_229:
	bar.sync 	0;
	add.s32 	%r763, %r763, 1;
	add.s32 	%r762, %r762, -32;
	setp.ne.s32 	%p190, %r763, %r59;
	@%p190 bra 	$L__BB1_52;
$L__BB1_230:
	setp.lt.s32 	%p191, %r232, 1;
	or.pred  	%p193, %p27, %p191;
	@%p193 bra 	$L__BB1_242;
	mul.lo.s32 	%r212, %r232, %r1;
	mul.lo.s32 	%r213, %r232, %r284;
	add.s32 	%r723, %r232, -1;
	and.b32  	%r214, %r232, 7;
	setp.lt.u32 	%p194, %r723, 7;
	mov.b32 	%r828, 0;
	@%p194 bra 	$L__BB1_234;
	and.b32  	%r828, %r232, 2147483640;
	neg.s32 	%r826, %r828;
	shl.b32 	%r724, %r1, 2;
	add.s32 	%r725, %r724, 768;
	mov.u32 	%r726, smem;
	mad.lo.s32 	%r727, %r232, %r725, %r726;
	add.s32 	%r825, %r727, 16796;
	add.s32 	%r728, %r724, 640;
	mad.lo.s32 	%r729, %r232, %r728, %r726;
	add.s32 	%r824, %r729, 16796;
	cvt.u64.u32 	%rd115, %r213;
	add.s64 	%rd116, %rd9, %rd115;
	shl.b64 	%rd117, %rd116, 2;
	add.s64 	%rd118, %rd117, 16;
	add.s64 	%rd149, %rd7, %rd118;
	add.s64 	%rd148, %rd6, %rd118;
$L__BB1_233:
	.pragma "nounroll";
	ld.shared.f32 	%f662, [%r824+-28];
	st.global.f32 	[%rd149+-16], %f662;
	ld.shared.f32 	%f663, [%r825+-28];
	st.global.f32 	[%rd148+-16], %f663;
	ld.shared.f32 	%f664, [%r824+-24];
	st.global.f32 	[%rd149+-12], %f664;
	ld.shared.f32 	%f665, [%r825+-24];
	st.global.f32 	[%rd148+-12], %f665;
	ld.shared.f32 	%f666, [%r824+-20];
	st.global.f32 	[%rd149+-8], %f666;
	ld.shared.f32 	%f667, [%r825+-20];
	st.global.f32 	[%rd148+-8], %f667;
	ld.shared.f32 	%f668, [%r824+-16];
	st.global.f32 	[%rd149+-4], %f668;
	ld.shared.f32 	%f669, [%r825+-16];
	st.global.f32 	[%rd148+-4], %f669;
	ld.shared.f32 	%f670, [%r824+-12];
	st.global.f32 	[%rd149], %f670;
	ld.shared.f32 	%f671, [%r825+-12];
	st.global.f32 	[%rd148], %f671;
	ld.shared.f32 	%f672, [%r824+-8];
	st.global.f32 	[%rd149+4], %f672;
	ld.shared.f32 	%f673, [%r825+-8];
	st.global.f32 	[%rd148+4], %f673;
	ld.shared.f32 	%f674, [%r824+-4];
	st.global.f32 	[%rd149+8], %f674;
	ld.shared.f32 	%f675, [%r825+-4];
	st.global.f32 	[%rd148+8], %f675;
	ld.shared.f32 	%f676, [%r824];
	st.global.f32 	[%rd149+12], %f676;
	ld.shared.f32 	%f677, [%r825];
	st.global.f32 	[%rd148+12], %f677;
	add.s32 	%r826, %r826, 8;
	add.s32 	%r825, %r825, 32;
	add.s32 	%r824, %r824, 32;
	add.s64 	%rd149, %rd149, 32;
	add.s64 	%rd148, %rd148, 32;
	setp.ne.s32 	%p195, %r826, 0;
	@%p195 bra 	$L__BB1_233;
$L__BB1_234:
	setp.eq.s32 	%p196, %r214, 0;
	@%p196 bra 	$L__BB1_242;
	and.b32  	%r226, %r232, 3;
	setp.lt.u32 	%p197, %r214, 4;
	@%p197 bra 	$L__BB1_237;
	add.s32 	%r730, %r828, %r212;
	shl.b32 	%r731, %r730, 2;
	add.s32 	%r732, %r8, %r731;
	ld.shared.f32 	%f678, [%r732+8576];
	add.s32 	%r733, %r828, %r213;
	cvt.u64.u32 	%rd119, %r733;
	add.s64 	%rd120, %rd9, %rd119;
	shl.b64 	%rd121, %rd120, 2;
	add.s64 	%rd122, %rd7, %rd121;
	st.global.f32 	[%rd122], %f678;
	add.s32 	%r734, %r732, %r2;
	ld.shared.f32 	%f679, [%r734+8576];
	add.s64 	%rd123, %rd6, %rd121;
	st.global.f32 	[%rd123], %f679;
	ld.shared.f32 	%f680, [%r732+8580];
	cvt.u64.u32 	%rd124, %r213;
	cvt.u64.u32 	%rd125, %r828;
	add.s64 	%rd126, %rd125, %rd124;
	add.s64 	%rd127, %rd9, %rd126;
	shl.b64 	%rd128, %rd127, 2;
	add.s64 	%rd129, %rd7, %rd128;
	st.global.f32 	[%rd129+4], %f680;
	ld.shared.f32 	%f681, [%r734+8580];
	add.s64 	%rd130, %rd6, %rd128;
	st.global.f32 	[%rd130+4], %f681;
	ld.shared.f32 	%f682, [%r732+8584];
	st.global.f32 	[%rd129+8], %f682;
	ld.shared.f32 	%f683, [%r734+8584];
	st.global.f32 	[%rd130+8], %f683;
	ld.shared.f32 	%f684, [%r732+8588];
	st.global.f32 	[%rd129+12], %f684;
	ld.shared.f32 	%f685, [%r734+8588];
	st.global.f32 	[%rd130+12], %f685;
	add.s32 	%r828, %r828, 4;
$L__BB1_237:
	setp.eq.s32 	%p198, %r226, 0;
	@%p198 bra 	$L__BB1_242;
	setp.eq.s32 	%p199, %r226, 1;
	@%p199 bra 	$L__BB1_240;
	add.s32 	%r735, %r828, %r212;
	shl.b32 	%r736, %r735, 2;
	add.s32 	%r737, %r8, %r736;
	ld.shared.f32 	%f686, [%r737+8576];
	add.s32 	%r738, %r828, %r213;
	cvt.u64.u32 	%rd131, %r738;
	add.s64 	%rd132, %rd9, %rd131;
	shl.b64 	%rd133, %rd132, 2;
	add.s64 	%rd134, %rd7, %rd133;
	st.global.f32 	[%rd134], %f686;
	add.s32 	%r739, %r737, %r2;
	ld.shared.f32 	%f687, [%r739+8576];
	add.s64 	%rd135, %rd6, %rd133;
	st.global.f32 	[%rd135], %f687;
	ld.shared.f32 	%f688, [%r737+8580];
	cvt.u64.u32 	%rd136, %r213;
	cvt.u64.u32 	%rd137, %r828;
	add.s64 	%rd138, %rd137, %rd136;
	add.s64 	%rd139, %rd9, %rd138;
	shl.b64 	%rd140, %rd139, 2;
	add.s64 	%rd141, %rd7, %rd140;
	st.global.f32 	[%rd141+4], %f688;
	ld.shared.f32 	%f689, [%r739+8580];
	add.s64 	%rd142, %rd6, %rd140;
	st.global.f32 	[%rd142+4], %f689;
	add.s32 	%r828, %r828, 2;
$L__BB1_240:
	and.b32  	%r740, %r232, 1;
	setp.eq.b32 	%p200, %r740, 1;
	not.pred 	%p201, %p200;
	@%p201 bra 	$L__BB1_242;
	add.s32 	%r741, %r828, %r212;
	shl.b32 	%r742, %r741, 2;
	add.s32 	%r743, %r8, %r742;
	ld.shared.f32 	%f690, [%r743+8576];
	add.s32 	%r744, %r828, %r213;
	cvt.u64.u32 	%rd143, %r744;
	add.s64 	%rd144, %rd9, %rd143;
	shl.b64 	%rd145, %rd144, 2;
	add.s64 	%rd146, %rd7, %rd145;
	st.global.f32 	[%rd146], %f690;
	add.s32 	%r745, %r743, %r2;
	ld.shared.f32 	%f691, [%r745+8576];
	add.s64 	%rd147, %rd6, %rd145;
	st.global.f32 	[%rd147], %f691;
$L__BB1_242:
	ret;

}


// ===== COMPILED SASS (sm_100) =====

	.target	sm_100

	.elftype	@"ET_EXEC"


//--------------------- .note.nv.tkinfo           --------------------------
	.section	.note.nv.tkinfo,"",@"SHT_NOTE"
	.sectionflags	@"SHF_NOTE_NV_TKINFO"
	.tkinfo
        /*0018*/ 	.word	0x00000002
        /*0030*/ 	.string	""
        /*0030*/ 	.string	"ptxas"
        /*0030*/ 	.string	"Cuda compilation tools, release 13.0, V13.0.88"
        /*0030*/ 	.string	"Build cuda_13.0.r13.0/compiler.36424714_0"
        /*0030*/ 	.string	"-arch sm_100 -m 64 "



//--------------------- .note.nv.cuinfo           --------------------------
	.section	.note.nv.cuinfo,"",@"SHT_NOTE"
	.sectionflags	@"SHF_NOTE_NV_CUINFO"
        /*0018*/ 	.short	0x0002
        /*001a*/ 	.short	0x0064
        /*001c*/ 	.short	0x0082
	.zero		2


//--------------------- .nv.info                  --------------------------
	.section	.nv.info,"",@"SHT_CUDA_INFO"
	.align	4


	//----- nvinfo : EIATTR_REGCOUNT
	.align		4
        /*0000*/ 	.byte	0x04, 0x2f
        /*0002*/ 	.short	(.L_1 - .L_0)
	.align		4
.L_0:
        /*0004*/ 	.word	index@(_Z30flash_attention_forward_kernelPKfS0_S0_PfS1_S1_iif)
        /*0008*/ 	.word	0x00000020


	//----- nvinfo : EIATTR_FRAME_SIZE
	.align		4
.L_1:
        /*000c*/ 	.byte	0x04, 0x11
        /*000e*/ 	.short	(.L_3 - .L_2)
	.align		4
.L_2:
        /*0010*/ 	.word	index@($__internal_1_$__cuda_sm3x_div_rn_noftz_f32_slowpath)
        /*0014*/ 	.word	0x00000000


	//----- nvinfo : EIATTR_FRAME_SIZE
	.align		4
.L_3:
        /*0018*/ 	.byte	0x04, 0x11
        /*001a*/ 	.short	(.L_5 - .L_4)
	.align		4
.L_4:
        /*001c*/ 	.word	index@(_Z30flash_attention_forward_kernelPKfS0_S0_PfS1_S1_iif)
        /*0020*/ 	.word	0x00000000


	//----- nvinfo : EIATTR_REGCOUNT
	.align		4
.L_5:
        /*0024*/ 	.byte	0x04, 0x2f
        /*0026*/ 	.short	(.L_7 - .L_6)
	.align		4
.L_6:
        /*0028*/ 	.word	index@(_Z31flash_attention_backward_kernelPKfS0_S0_S0_S0_S0_S0_PfS1_S1_iif)
        /*002c*/ 	.word	0x00000028


	//----- nvinfo : EIATTR_FRAME_SIZE
	.align		4
.L_7:
        /*0030*/ 	.byte	0x04, 0x11
        /*0032*/ 	.short	(.L_9 - .L_8)
	.align		4
.L_8:
        /*0034*/ 	.word	index@($__internal_0_$__cuda_sm3x_div_rn_noftz_f32_slowpath)
        /*0038*/ 	.word	0x00000000


	//----- nvinfo : EIATTR_FRAME_SIZE
	.align		4
.L_9:
        /*003c*/ 	.byte	0x04, 0x11
        /*003e*/ 	.short	(.L_11 - .L_10)
	.align		4
.L_10:
        /*0040*/ 	.word	index@(_Z31flash_attention_backward_kernelPKfS0_S0_S0_S0_S0_S0_PfS1_S1_iif)
        /*0044*/ 	.word	0x00000000


	//----- nvinfo : EIATTR_MIN_STACK_SIZE
	.align		4
.L_11:
        /*0048*/ 	.byte	0x04, 0x12
        /*004a*/ 	.short	(.L_13 - .L_12)
	.align		4
.L_12:
        /*004c*/ 	.word	index@(_Z31flash_attention_backward_kernelPKfS0_S0_S0_S0_S0_S0_PfS1_S1_iif)
        /*0050*/ 	.word	0x00000000


	//----- nvinfo : EIATTR_MIN_STACK_SIZE
	.align		4
.L_13:
        /*0054*/ 	.byte	0x04, 0x12
        /*0056*/ 	.short	(.L_15 - .L_14)
	.align		4
.L_14:
        /*0058*/ 	.word	index@(_Z30flash_attention_forward_kernelPKfS0_S0_PfS1_S1_iif)
        /*005c*/ 	.word	0x00000000
.L_15:


//--------------------- .nv.compat                --------------------------
	.section	.nv.compat,"",@"SHT_CUDA_COMPAT_INFO"
	.align	4
        /*0000*/ 	.byte	0x02, 0x09, 0x00, 0x00, 0x02, 0x02, 0x01, 0x00, 0x02, 0x05, 0x05, 0x00, 0x03, 0x07, 0x01, 0x01
        /*0010*/ 	.byte	0x02, 0x03, 0x00, 0x00, 0x02, 0x06, 0x01, 0x00, 0x04, 0x0b, 0x08, 0x00, 0x01, 0x00, 0x00, 0x00
        /*0020*/ 	.byte	0x00, 0x00, 0x00, 0x00


//--------------------- .nv.info._Z31flash_attention_backward_kernelPKfS0_S0_S0_S0_S0_S0_PfS1_S1_iif --------------------------
	.section	.nv.info._Z31flash_attention_backward_kernelPKfS0_S0_S0_S0_S0_S0_PfS1_S1_iif,"",@"SHT_CUDA_INFO"
	.sectionflags	@""
	.align	4


	//----- nvinfo : EIATTR_CUDA_API_VERSION
	.align		4
        /*0000*/ 	.byte	0x04, 0x37
        /*0002*/ 	.short	(.L_17 - .L_16)
.L_16:
        /*0004*/ 	.word	0x00000082


	//----- nvinfo : EIATTR_KPARAM_INFO
	.align		4
.L_17:
        /*0008*/ 	.byte	0x04, 0x17
        /*000a*/ 	.short	(.L_19 - .L_18)
.L_18:
        /*000c*/ 	.word	0x00000000
        /*0010*/ 	.short	0x000c
        /*0012*/ 	.short	0x0058
        /*0014*/ 	.byte	0x00, 0xf0, 0x11, 0x00


	//----- nvinfo : EIATTR_KPARAM_INFO
	.align		4
.L_19:
        /*0018*/ 	.byte	0x04, 0x17
        /*001a*/ 	.short	(.L_21 - .L_20)
.L_20:
        /*001c*/ 	.word	0x00000000
        /*0020*/ 	.short	0x000b
        /*0022*/ 	.short	0x0054
        /*0024*/ 	.byte	0x00, 0xf0, 0x11, 0x00


	//----- nvinfo : EIATTR_KPARAM_INFO
	.align		4
.L_21:
        /*0028*/ 	.byte	0x04, 0x17
        /*002a*/ 	.short	(.L_23 - .L_22)
.L_22:
        /*002c*/ 	.word	0x00000000
        /*0030*/ 	.short	0x000a
        /*0032*/ 	.short	0x0050
        /*0034*/ 	.byte	0x00, 0xf0, 0x11, 0x00


	//----- nvinfo : EIATTR_KPARAM_INFO
	.align		4
.L_23:
        /*0038*/ 	.byte	0x04, 0x17
        /*003a*/ 	.short	(.L_25 - .L_24)
.L_24:
        /*003c*/ 	.word	0x00000000
        /*0040*/ 	.short	0x0009
        /*0042*/ 	.short	0x0048
        /*0044*/ 	.byte	0x00, 0xf5, 0x21, 0x00


	//----- nvinfo : EIATTR_KPARAM_INFO
	.align		4
.L_25:
        /*0048*/ 	.byte	0x04, 0x17
        /*004a*/ 	.short	(.L_27 - .L_26)
.L_26:
        /*004c*/ 	.word	0x00000000
        /*0050*/ 	.short	0x0008
        /*0052*/ 	.short	0x0040
        /*0054*/ 	.byte	0x00, 0xf5, 0x21, 0x00


	//----- nvinfo : EIATTR_KPARAM_INFO
	.align		4
.L_27:
        /*0058*/ 	.byte	0x04, 0x17
        /*005a*/ 	.short	(.L_29 - .L_28)
.L_28:
        /*005c*/ 	.word	0x00000000
        /*0060*/ 	.short	0x0007
        /*0062*/ 	.short	0x0038
        /*0064*/ 	.byte	0x00, 0xf5, 0x21, 0x00


	//----- nvinfo : EIATTR_KPARAM_INFO
	.align		4
.L_29:
        /*0068*/ 	.byte	0x04, 0x17
        /*006a*/ 	.short	(.L_31 - .L_30)
.L_30:
        /*006c*/ 	.word	0x00000000
        /*0070*/ 	.short	0x0006
        /*0072*/ 	.short	0x0030
        /*0074*/ 	.byte	0x00, 0xf5, 0x21, 0x00


	//----- nvinfo : EIATTR_KPARAM_INFO
	.align		4
.L_31:
        /*0078*/ 	.byte	0x04, 0x17
        /*007a*/ 	.short	(.L_33 - .L_32)
.L_32:
        /*007c*/ 	.word	0x00000000
        /*0080*/ 	.short	0x0005
        /*0082*/ 	.short	0x0028
        /*0084*/ 	.byte	0x00, 0xf5, 0x21, 0x00


	//----- nvinfo : EIATTR_KPARAM_INFO
	.align		4
.L_33:
        /*0088*/ 	.byte	0x04, 0x17
        /*008a*/ 	.short	(.L_35 - .L_34)
.L_34:
        /*008c*/ 	.word	0x00000000
        /*0090*/ 	.short	0x0004
        /*0092*/ 	.short	0x0020
        /*0094*/ 	.byte	0x00, 0xf5, 0x21, 0x00


	//----- nvinfo : EIATTR_KPARAM_INFO
	.align		4
.L_35:
        /*0098*/ 	.byte	0x04, 0x17
        /*009a*/ 	.short	(.L_37 - .L_36)
.L_36:
        /*009c*/ 	.word	0x00000000
        /*00a0*/ 	.short	0x0003
        /*00a2*/ 	.short	0x0018
        /*00a4*/ 	.byte	0x00, 0xf5, 0x21, 0x00


	//----- nvinfo : EIATTR_KPARAM_INFO
	.align		4
.L_37:
        /*00a8*/ 	.byte	0x04, 0x17
        /*00aa*/ 	.short	(.L_39 - .L_38)
.L_38:
        /*00ac*/ 	.word	0x00000000
        /*00b0*/ 	.short	0x0002
        /*00b2*/ 	.short	0x0010
        /*00b4*/ 	.byte	0x00, 0xf5, 0x21, 0x00


	//----- nvinfo : EIATTR_KPARAM_INFO
	.align		4
.L_39:
        /*00b8*/ 	.byte	0x04, 0x17
        /*00ba*/ 	.short	(.L_41 - .L_40)
.L_40:
        /*00bc*/ 	.word	0x00000000
        /*00c0*/ 	.short	0x0001
        /*00c2*/ 	.short	0x0008
        /*00c4*/ 	.byte	0x00, 0xf5, 0x21, 0x00


	//----- nvinfo : EIATTR_KPARAM_INFO
	.align		4
.L_41:
        /*00c8*/ 	.byte	0x04, 0x17
        /*00ca*/ 	.short	(.L_43 - .L_42)
.L_42:
        /*00cc*/ 	.word	0x00000000
        /*00d0*/ 	.short	0x0000
        /*00d2*/ 	.short	0x0000
        /*00d4*/ 	.byte	0x00, 0xf5, 0x21, 0x00


	//----- nvinfo : EIATTR_SPARSE_MMA_MASK
	.align		4
.L_43:
        /*00d8*/ 	.byte	0x03, 0x50
        /*00da*/ 	.short	0x0000


	//----- nvinfo : EIATTR_MAXREG_COUNT
	.align		4
        /*00dc*/ 	.byte	0x03, 0x1b
        /*00de*/ 	.short	0x00ff


	//----- nvinfo : EIATTR_NUM_BARRIERS
	.align		4
        /*00e0*/ 	.byte	0x02, 0x4c
        /*00e2*/ 	.byte	0x01
	.zero		1


	//----- nvinfo : EIATTR_MERCURY_ISA_VERSION
	.align		4
        /*00e4*/ 	.byte	0x03, 0x5f
        /*00e6*/ 	.short	0x0101


	//----- nvinfo : EIATTR_VRC_CTA_INIT_COUNT
	.align		4
        /*00e8*/ 	.byte	0x02, 0x4a
	.zero		1
	.zero		1


	//----- nvinfo : EIATTR_EXIT_INSTR_OFFSETS
	.align		4
        /*00ec*/ 	.byte	0x04, 0x1c
        /*00ee*/ 	.short	(.L_45 - .L_44)


	//   ....[0]....
.L_44:
        /*00f0*/ 	.word	0x00007f20


	//   ....[1]....
        /*00f4*/ 	.word	0x00008400


	//   ....[2]....
        /*00f8*/ 	.word	0x000086f0


	//   ....[3]....
        /*00fc*/ 	.word	0x00008950


	//   ....[4]....
        /*0100*/ 	.word	0x00008a80


	//----- nvinfo : EIATTR_CRS_STACK_SIZE
	.align		4
.L_45:
        /*0104*/ 	.byte	0x04, 0x1e
        /*0106*/ 	.short	(.L_47 - .L_46)
.L_46:
        /*0108*/ 	.word	0x00000000


	//----- nvinfo : EIATTR_CBANK_PARAM_SIZE
	.align		4
.L_47:
        /*010c*/ 	.byte	0x03, 0x19
        /*010e*/ 	.short	0x005c


	//----- nvinfo : EIATTR_PARAM_CBANK
	.align		4
        /*0110*/ 	.byte	0x04, 0x0a
        /*0112*/ 	.short	(.L_49 - .L_48)
	.align		4
.L_48:
        /*0114*/ 	.word	index@(.nv.constant0._Z31flash_attention_backward_kernelPKfS0_S0_S0_S0_S0_S0_PfS1_S1_iif)
        /*0118*/ 	.short	0x0380
        /*011a*/ 	.short	0x005c


	//----- nvinfo : EIATTR_SW_WAR
	.align		4
.L_49:
        /*011c*/ 	.byte	0x04, 0x36
        /*011e*/ 	.short	(.L_51 - .L_50)
.L_50:
        /*0120*/ 	.word	0x00000008
.L_51:


//--------------------- .nv.info._Z30flash_attention_forward_kernelPKfS0_S0_PfS1_S1_iif --------------------------
	.section	.nv.info._Z30flash_attention_forward_kernelPKfS0_S0_PfS1_S1_iif,"",@"SHT_CUDA_INFO"
	.sectionflags	@""
	.align	4


	//----- nvinfo : EIATTR_CUDA_API_VERSION
	.align		4
        /*0000*/ 	.byte	0x04, 0x37
        /*0002*/ 	.short	(.L_53 - .L_52)
.L_52:
        /*0004*/ 	.word	0x00000082


	//----- nvinfo : EIATTR_KPARAM_INFO
	.align		4
.L_53:
        /*0008*/ 	.byte	0x04, 0x17
        /*000a*/ 	.short	(.L_55 - .L_54)
.L_54:
        /*000c*/ 	.word	0x00000000
        /*0010*/ 	.short	0x0008
        /*0012*/ 	.short	0x0038
        /*0014*/ 	.byte	0x00, 0xf0, 0x11, 0x00


	//----- nvinfo : EIATTR_KPARAM_INFO
	.align		4
.L_55:
        /*0018*/ 	.byte	0x04, 0x17
        /*001a*/ 	.short	(.L_57 - .L_56)
.L_56:
        /*001c*/ 	.word	0x00000000
        /*0020*/ 	.short	0x0007
        /*0022*/ 	.short	0x0034
        /*0024*/ 	.byte	0x00, 0xf0, 0x11, 0x00


	//----- nvinfo : EIATTR_KPARAM_INFO
	.align		4
.L_57:
        /*0028*/ 	.byte	0x04, 0x17
        /*002a*/ 	.short	(.L_59 - .L_58)
.L_58:
        /*002c*/ 	.word	0x00000000
        /*0030*/ 	.short	0x0006
        /*0032*/ 	.short	0x0030
        /*0034*/ 	.byte	0x00, 0xf0, 0x11, 0x00


	//----- nvinfo : EIATTR_KPARAM_INFO
	.align		4
.L_59:
        /*0038*/ 	.byte	0x04, 0x17
        /*003a*/ 	.short	(.L_61 - .L_60)
.L_60:
        /*003c*/ 	.word	0x00000000
        /*0040*/ 	.short	0x0005
        /*0042*/ 	.short	0x0028
        /*0044*/ 	.byte	0x00, 0xf5, 0x21, 0x00


	//----- nvinfo : EIATTR_KPARAM_INFO
	.align		4
.L_61:
        /*0048*/ 	.byte	0x04, 0x17
        /*004a*/ 	.short	(.L_63 - .L_62)
.L_62:
        /*004c*/ 	.word	0x00000000
        /*0050*/ 	.short	0x0004
        /*0052*/ 	.short	0x0020
        /*0054*/ 	.byte	0x00, 0xf5, 0x21, 0x00


	//----- nvinfo : EIATTR_KPARAM_INFO
	.align		4
.L_63:
        /*0058*/ 	.byte	0x04, 0x17
        /*005a*/ 	.short	(.L_65 - .L_64)
.L_64:
        /*005c*/ 	.word	0x00000000
        /*0060*/ 	.short	0x0003
        /*0062*/ 	.short	0x0018
        /*0064*/ 	.byte	0x00, 0xf5, 0x21, 0x00


	//----- nvinfo : EIATTR_KPARAM_INFO
	.align		4
.L_65:
        /*0068*/ 	.byte	0x04, 0x17
        /*006a*/ 	.short	(.L_67 - .L_66)
.L_66:
        /*006c*/ 	.word	0x00000000
        /*0070*/ 	.short	0x0002
        /*0072*/ 	.short	0x0010
        /*0074*/ 	.byte	0x00, 0xf5, 0x21, 0x00


	//----- nvinfo : EIATTR_KPARAM_INFO
	.align		4
.L_67:
        /*0078*/ 	.byte	0x04, 0x17
        /*007a*/ 	.short	(.L_69 - .L_68)
.L_68:
        /*007c*/ 	.word	0x00000000
        /*0080*/ 	.short	0x0001
        /*0082*/ 	.short	0x0008
        /*0084*/ 	.byte	0x00, 0xf5, 0x21, 0x00


	//----- nvinfo : EIATTR_KPARAM_INFO
	.align		4
.L_69:
        /*0088*/ 	.byte	0x04, 0x17
        /*008a*/ 	.short	(.L_71 - .L_70)
.L_70:
        /*008c*/ 	.word	0x00000000
        /*0090*/ 	.short	0x0000
        /*0092*/ 	.short	0x0000
        /*0094*/ 	.byte	0x00, 0xf5, 0x21, 0x00


	//----- nvinfo : EIATTR_SPARSE_MMA_MASK
	.align		4
.L_71:
        /*0098*/ 	.byte	0x03, 0x50
        /*009a*/ 	.short	0x0000


	//----- nvinfo : EIATTR_MAXREG_COUNT
	.align		4
        /*009c*/ 	.byte	0x03, 0x1b
        /*009e*/ 	.short	0x00ff


	//----- nvinfo : EIATTR_NUM_BARRIERS
	.align		4
        /*00a0*/ 	.byte	0x02, 0x4c
        /*00a2*/ 	.byte	0x01
	.zero		1


	//----- nvinfo : EIATTR_MERCURY_ISA_VERSION
	.align		4
        /*00a4*/ 	.byte	0x03, 0x5f
        /*00a6*/ 	.short	0x0101


	//----- nvinfo : EIATTR_UNUSED_LOAD_BYTE_OFFSET
	.align		4
        /*00a8*/ 	.byte	0x04, 0x44
        /*00aa*/ 	.short	(.L_73 - .L_72)


	//   ....[0]....
.L_72:
        /*00ac*/ 	.word	0x00002d40
        /*00b0*/ 	.word	0x00000fff


	//----- nvinfo : EIATTR_VRC_CTA_INIT_COUNT
	.align		4
.L_73:
        /*00b4*/ 	.byte	0x02, 0x4a
	.zero		1
	.zero		1


	//----- nvinfo : EIATTR_EXIT_INSTR_OFFSETS
	.align		4
        /*00b8*/ 	.byte	0x04, 0x1c
        /*00ba*/ 	.short	(.L_75 - .L_74)


	//   ....[0]....
.L_74:
        /*00bc*/ 	.word	0x00004100


	//   ....[1]....
        /*00c0*/ 	.word	0x000048e0


	//----- nvinfo : EIATTR_CRS_STACK_SIZE
	.align		4
.L_75:
        /*00c4*/ 	.byte	0x04, 0x1e
        /*00c6*/ 	.short	(.L_77 - .L_76)
.L_76:
        /*00c8*/ 	.word	0x00000000


	//----- nvinfo : EIATTR_CBANK_PARAM_SIZE
	.align		4
.L_77:
        /*00cc*/ 	.byte	0x03, 0x19
        /*00ce*/ 	.short	0x003c


	//----- nvinfo : EIATTR_PARAM_CBANK
	.align		4
        /*00d0*/ 	.byte	0x04, 0x0a
        /*00d2*/ 	.short	(.L_79 - .L_78)
	.align		4
.L_78:
        /*00d4*/ 	.word	index@(.nv.constant0._Z30flash_attention_forward_kernelPKfS0_S0_PfS1_S1_iif)
        /*00d8*/ 	.short	0x0380
        /*00da*/ 	.short	0x003c


	//----- nvinfo : EIATTR_SW_WAR
	.align		4
.L_79:
        /*00dc*/ 	.byte	0x04, 0x36
        /*00de*/ 	.short	(.L_81 - .L_80)
.L_80:
        /*00e0*/ 	.word	0x00000008
.L_81:


//--------------------- .nv.callgraph             --------------------------
	.section	.nv.callgraph,"",@"SHT_CUDA_CALLGRAPH"
	.align	4
	.sectionentsize	8
	.align		4
        /*0000*/ 	.word	0x00000000
	.align		4
        /*0004*/ 	.word	0xffffffff
	.align		4
        /*0008*/ 	.word	0x00000000
	.align		4
        /*000c*/ 	.word	0xfffffffe
	.align		4
        /*0010*/ 	.word	0x00000000
	.align		4
        /*0014*/ 	.word	0xfffffffd
	.align		4
        /*0018*/ 	.word	0x00000000
	.align		4
        /*001c*/ 	.word	0xfffffffc


//--------------------- .text._Z31flash_attention_backward_kernelPKfS0_S0_S0_S0_S0_S0_PfS1_S1_iif --------------------------
	.section	.text._Z31flash_attention_backward_kernelPKfS0_S0_S0_S0_S0_S0_PfS1_S1_iif,"ax",@progbits
	.align	128
        .global         _Z31flash_attention_backward_kernelPKfS0_S0_S0_S0_S0_S0_PfS1_S1_iif
        .type           _Z31flash_attention_backward_kernelPKfS0_S0_S0_S0_S0_S0_PfS1_S1_iif,@function
        .size           _Z31flash_attention_backward_kernelPKfS0_S0_S0_S0_S0_S0_PfS1_S1_iif,(.L_x_220 - _Z31flash_attention_backward_kernelPKfS0_S0_S0_S0_S0_S0_PfS1_S1_iif)
        .other          _Z31flash_attention_backward_kernelPKfS0_S0_S0_S0_S0_S0_PfS1_S1_iif,@"STO_CUDA_ENTRY STV_DEFAULT"
_Z31flash_attention_backward_kernelPKfS0_S0_S0_S0_S0_S0_PfS1_S1_iif:
.text._Z31flash_attention_backward_kernelPKfS0_S0_S0_S0_S0_S0_PfS1_S1_iif:
[----:B------:R-:W-:Y:S01]  /*0000*/  LDC R1, c[0x0][0x37c] ;  /* 0x0000df00ff017b82 */ /* 0x000fe20000000800 */
[----:B------:R-:W0:Y:S07]  /*0010*/  LDCU.64 UR14, c[0x0][0x3d0] ;  /* 0x00007a00ff0e77ac */ /* 0x000e2e0008000a00 */
[----:B------:R-:W1:Y:S01]  /*0020*/  S2UR UR4, SR_CgaCtaId ;  /* 0x00000000000479c3 */ /* 0x000e620000008800 */
[----:B------:R-:W2:Y:S01]  /*0030*/  S2R R0, SR_TID.X ;  /* 0x0000000000007919 */ /* 0x000ea20000002100 */
[----:B------:R-:W-:Y:S01]  /*0040*/  BSSY.RECONVERGENT B0, `(.L_x_0) ;  /* 0x00000af000007945 */ /* 0x000fe20003800200 */
[----:B------:R-:W-:Y:S01]  /*0050*/  UMOV UR10, 0x400 ;  /* 0x00000400000a7882 */ /* 0x000fe20000000000 */
[----:B------:R-:W3:Y:S04]  /*0060*/  LDCU.64 UR16, c[0x0][0x358] ;  /* 0x00006b00ff1077ac */ /* 0x000ee80008000a00 */
[----:B------:R-:W4:Y:S08]  /*0070*/  S2UR UR25, SR_CTAID.X ;  /* 0x00000000001979c3 */ /* 0x000f300000002500 */
[----:B------:R-:W5:Y:S01]  /*0080*/  S2UR UR24, SR_CTAID.Y ;  /* 0x00000000001879c3 */ /* 0x000f620000002600 */
[----:B0-----:R-:W-:Y:S01]  /*0090*/  IMAD.U32 R11, RZ, RZ, UR15 ;  /* 0x0000000fff0b7e24 */ /* 0x001fe2000f8e00ff */
[----:B------:R-:W-:-:S04]  /*00a0*/  USHF.R.S32.HI UR6, URZ, 0x1f, UR14 ;  /* 0x0000001fff067899 */ /* 0x000fc8000801140e */
[C---:B------:R-:W-:Y:S01]  /*00b0*/  R2UR UR12, R11.reuse ;  /* 0x000000000b0c72ca */ /* 0x040fe200000e0000 */
[----:B-1----:R-:W-:Y:S01]  /*00c0*/  ULEA UR10, UR4, UR10, 0x18 ;  /* 0x0000000a040a7291 */ /* 0x002fe2000f8ec0ff */
[----:B------:R-:W-:Y:S01]  /*00d0*/  R2UR UR8, R11 ;  /* 0x000000000b0872ca */ /* 0x000fe200000e0000 */
[----:B----4-:R-:W-:-:S10]  /*00e0*/  UIMAD UR28, UR25, -0x20, UR14 ;  /* 0xffffffe0191c78a4 */ /* 0x010fd4000f8e020e */
[----:B------:R-:W-:Y:S02]  /*00f0*/  ULEA UR30, UR12, UR10, 0x7 ;  /* 0x0000000a0c1e7291 */ /* 0x000fe4000f8e38ff */
[----:B------:R-:W-:Y:S02]  /*0100*/  UISETP.LT.AND UP0, UPT, UR28, 0x20, UPT ;  /* 0x000000201c00788c */ /* 0x000fe4000bf01270 */
[----:B-----5:R-:W-:Y:S02]  /*0110*/  UIMAD.WIDE.U32 UR4, UR24, UR14, URZ ;  /* 0x0000000e180472a5 */ /* 0x020fe4000f8e00ff */
[C---:B------:R-:W-:Y:S01]  /*0120*/  LEA R2, R11.reuse, UR30, 0x7 ;  /* 0x0000001e0b027c11 */ /* 0x040fe2000f8e38ff */
[----:B------:R-:W-:Y:S02]  /*0130*/  USEL UR27, UR28, 0x20, UP0 ;  /* 0x000000201c1b7887 */ /* 0x000fe40008000000 */
[----:B------:R-:W-:Y:S02]  /*0140*/  UIMAD UR6, UR6, UR24, URZ ;  /* 0x00000018060672a4 */ /* 0x000fe4000f8e02ff */
[----:B------:R-:W-:Y:S01]  /*0150*/  IMAD R3, R11, 0x80, R2 ;  /* 0x000000800b037824 */ /* 0x000fe200078e0202 */
[----:B------:R-:W-:Y:S01]  /*0160*/  UIMAD.WIDE.U32 UR8, UR4, UR8, URZ ;  /* 0x00000008040872a5 */ /* 0x000fe2000f8e00ff */
[----:B--2---:R-:W-:Y:S01]  /*0170*/  ISETP.GE.AND P0, PT, R0, UR27, PT ;  /* 0x0000001b00007c0c */ /* 0x004fe2000bf06270 */
[----:B------:R-:W-:-:S02]  /*0180*/  UIADD3 UR7, UPT, UPT, UR5, UR6, URZ ;  /* 0x0000000605077290 */ /* 0x000fc4000fffe0ff */
[----:B------:R-:W-:Y:S01]  /*0190*/  R2UR UR29, R3 ;  /* 0x00000000031d72ca */ /* 0x000fe200000e0000 */
[----:B------:R-:W-:Y:S02]  /*01a0*/  USHF.R.S32.HI UR5, URZ, 0x1f, UR12 ;  /* 0x0000001fff057899 */ /* 0x000fe4000801140c */
[----:B------:R-:W-:-:S04]  /*01b0*/  UIMAD UR6, UR7, UR12, URZ ;  /* 0x0000000c070672a4 */ /* 0x000fc8000f8e02ff */
[----:B------:R-:W-:-:S04]  /*01c0*/  UIMAD UR5, UR5, UR4, UR6 ;  /* 0x00000004050572a4 */ /* 0x000fc8000f8e0206 */
[----:B------:R-:W-:Y:S02]  /*01d0*/  UIADD3 UR11, UPT, UPT, UR9, UR5, URZ ;  /* 0x00000005090b7290 */ /* 0x000fe4000fffe0ff */
[----:B------:R-:W-:-:S04]  /*01e0*/  ULEA UR26, UR12, UR29, 0x7 ;  /* 0x0000001d0c1a7291 */ /* 0x000fc8000f8e38ff */
[----:B------:R-:W-:-:S04]  /*01f0*/  ULEA UR12, UR12, UR26, 0x7 ;  /* 0x0000001a0c0c7291 */ /* 0x000fc8000f8e38ff */
[----:B------:R-:W-:Y:S01]  /*0200*/  UIADD3 UR31, UPT, UPT, UR12, 0x2000, URZ ;  /* 0x000020000c1f7890 */ /* 0x000fe2000fffe0ff */
[----:B---3--:R-:W-:Y:S11]  /*0210*/  @P0 BRA `(.L_x_1) ;  /* 0x0000000400240947 */ /* 0x008ff60003800000 */
[----:B------:R-:W-:-:S13]  /*0220*/  ISETP.GE.AND P0, PT, R11, 0x1, PT ;  /* 0x000000010b00780c */ /* 0x000fda0003f06270 */
[----:B------:R-:W-:Y:S05]  /*0230*/  @!P0 BRA `(.L_x_2) ;  /* 0x00000008003c8947 */ /* 0x000fea0003800000 */
[C---:B------:R-:W-:Y:S01]  /*0240*/  VIADD R3, R11.reuse, 0xffffffff ;  /* 0xffffffff0b037836 */ /* 0x040fe20000000000 */
[----:B------:R-:W-:-:S04]  /*0250*/  LOP3.LUT R5, R11, 0x7, RZ, 0xc0, !PT ;  /* 0x000000070b057812 */ /* 0x000fc800078ec0ff */
[----:B------:R-:W-:Y:S01]  /*0260*/  ISETP.GE.U32.AND P1, PT, R3, 0x7, PT ;  /* 0x000000070300780c */ /* 0x000fe20003f26070 */
[----:B------:R-:W-:Y:S01]  /*0270*/  IMAD.MOV.U32 R3, RZ, RZ, RZ ;  /* 0x000000ffff037224 */ /* 0x000fe200078e00ff */
[----:B------:R-:W-:-:S11]  /*0280*/  ISETP.NE.AND P2, PT, R5, RZ, PT ;  /* 0x000000ff0500720c */ /* 0x000fd60003f45270 */
[----:B------:R-:W-:Y:S05]  /*0290*/  @!P1 BRA `(.L_x_3) ;  /* 0x0000000000649947 */ /* 0x000fea0003800000 */
[----:B------:R-:W-:Y:S01]  /*02a0*/  LOP3.LUT R3, R11, 0x7ffffff8, RZ, 0xc0, !PT ;  /* 0x7ffffff80b037812 */ /* 0x000fe200078ec0ff */
[----:B------:R-:W-:-:S06]  /*02b0*/  UMOV UR4, URZ ;  /* 0x000000ff00047c82 */ /* 0x000fcc0008000000 */
.L_x_4:
[----:B0-----:R-:W-:Y:S01]  /*02c0*/  IMAD R4, R0, R11, UR4 ;  /* 0x0000000400047e24 */ /* 0x001fe2000f8e020b */
[----:B------:R-:W-:-:S04]  /*02d0*/  UIADD3 UR4, UPT, UPT, UR4, 0x8, URZ ;  /* 0x0000000804047890 */ /* 0x000fc8000fffe0ff */
[C---:B------:R-:W-:Y:S02]  /*02e0*/  LEA R6, R4.reuse, UR31, 0x2 ;  /* 0x0000001f04067c11 */ /* 0x040fe4000f8e10ff */
[----:B------:R-:W-:Y:S02]  /*02f0*/  LEA R4, R4, UR12, 0x2 ;  /* 0x0000000c04047c11 */ /* 0x000fe4000f8e10ff */
[----:B------:R-:W-:Y:S01]  /*0300*/  ISETP.NE.AND P1, PT, R3, UR4, PT ;  /* 0x0000000403007c0c */ /* 0x000fe2000bf25270 */
[----:B------:R-:W-:Y:S02]  /*0310*/  IMAD R6, R11, 0x80, R6 ;  /* 0x000000800b067824 */ /* 0x000fe400078e0206 */
[----:B------:R0:W-:Y:S04]  /*0320*/  STS [R4+0x4180], RZ ;  /* 0x004180ff04007388 */ /* 0x0001e80000000800 */
        /* <DEDUP_REMOVED lines=14> */
[----:B------:R0:W-:Y:S01]  /*0410*/  STS [R6+0x219c], RZ ;  /* 0x00219cff06007388 */ /* 0x0001e20000000800 */
[----:B------:R-:W-:Y:S05]  /*0420*/  @P1 BRA `(.L_x_4) ;  /* 0xfffffffc00a41947 */ /* 0x000fea000383ffff */
.L_x_3:
[----:B------:R-:W-:Y:S05]  /*0430*/  @!P2 BRA `(.L_x_2) ;  /* 0x0000000400bca947 */ /* 0x000fea0003800000 */
[----:B------:R-:W-:Y:S02]  /*0440*/  ISETP.GE.U32.AND P1, PT, R5, 0x4, PT ;  /* 0x000000040500780c */ /* 0x000fe40003f26070 */
[----:B------:R-:W-:-:S04]  /*0450*/  LOP3.LUT R7, R11, 0x3, RZ, 0xc0, !PT ;  /* 0x000000030b077812 */ /* 0x000fc800078ec0ff */
[----:B------:R-:W-:-:S07]  /*0460*/  ISETP.NE.AND P2, PT, R7, RZ, PT ;  /* 0x000000ff0700720c */ /* 0x000fce0003f45270 */
[----:B------:R-:W-:Y:S06]  /*0470*/  @!P1 BRA `(.L_x_5) ;  /* 0x0000000000349947 */ /* 0x000fec0003800000 */
[----:B0-----:R-:W-:Y:S01]  /*0480*/  IMAD R4, R0, R11, R3 ;  /* 0x0000000b00047224 */ /* 0x001fe200078e0203 */
[----:B------:R-:W-:-:S04]  /*0490*/  IADD3 R3, PT, PT, R3, 0x4, RZ ;  /* 0x0000000403037810 */ /* 0x000fc80007ffe0ff */
[C---:B------:R-:W-:Y:S02]  /*04a0*/  LEA R6, R4.reuse, UR31, 0x2 ;  /* 0x0000001f04067c11 */ /* 0x040fe4000f8e10ff */
[----:B------:R-:W-:-:S03]  /*04b0*/  LEA R4, R4, UR12, 0x2 ;  /* 0x0000000c04047c11 */ /* 0x000fc6000f8e10ff */
        /* <DEDUP_REMOVED lines=8> */
[----:B------:R1:W-:Y:S02]  /*0540*/  STS [R6+0x218c], RZ ;  /* 0x00218cff06007388 */ /* 0x0003e40000000800 */
.L_x_5:
[----:B------:R-:W-:Y:S05]  /*0550*/  @!P2 BRA `(.L_x_2) ;  /* 0x000000040074a947 */ /* 0x000fea0003800000 */
[----:B------:R-:W-:Y:S02]  /*0560*/  ISETP.NE.AND P1, PT, R7, 0x1, PT ;  /* 0x000000010700780c */ /* 0x000fe40003f25270 */
[----:B01----:R-:W-:-:S04]  /*0570*/  LOP3.LUT R4, R11, 0x1, RZ, 0xc0, !PT ;  /* 0x000000010b047812 */ /* 0x003fc800078ec0ff */
[----:B------:R-:W-:-:S07]  /*0580*/  ISETP.NE.U32.AND P2, PT, R4, 0x1, PT ;  /* 0x000000010400780c */ /* 0x000fce0003f45070 */
[----:B------:R-:W-:Y:S06]  /*0590*/  @!P1 BRA `(.L_x_6) ;  /* 0x0000000000249947 */ /* 0x000fec0003800000 */
[----:B------:R-:W-:Y:S02]  /*05a0*/  IMAD R4, R0, R11, R3 ;  /* 0x0000000b00047224 */ /* 0x000fe400078e0203 */
[----:B------:R-:W-:-:S03]  /*05b0*/  VIADD R3, R3, 0x2 ;  /* 0x0000000203037836 */ /* 0x000fc60000000000 */
[C---:B------:R-:W-:Y:S02]  /*05c0*/  LEA R6, R4.reuse, UR31, 0x2 ;  /* 0x0000001f04067c11 */ /* 0x040fe4000f8e10ff */
[----:B------:R-:W-:-:S03]  /*05d0*/  LEA R4, R4, UR12, 0x2 ;  /* 0x0000000c04047c11 */ /* 0x000fc6000f8e10ff */
[----:B------:R-:W-:Y:S02]  /*05e0*/  IMAD R6, R11, 0x80, R6 ;  /* 0x000000800b067824 */ /* 0x000fe400078e0206 */
[----:B------:R0:W-:Y:S04]  /*05f0*/  STS [R4+0x4180], RZ ;  /* 0x004180ff04007388 */ /* 0x0001e80000000800 */
[----:B------:R0:W-:Y:S04]  /*0600*/  STS [R6+0x2180], RZ ;  /* 0x002180ff06007388 */ /* 0x0001e80000000800 */
[----:B------:R0:W-:Y:S04]  /*0610*/  STS [R4+0x4184], RZ ;  /* 0x004184ff04007388 */ /* 0x0001e80000000800 */
[----:B------:R0:W-:Y:S02]  /*0620*/  STS [R6+0x2184], RZ ;  /* 0x002184ff06007388 */ /* 0x0001e40000000800 */
.L_x_6:
[----:B------:R-:W-:Y:S05]  /*0630*/  @P2 BRA `(.L_x_2) ;  /* 0x00000004003c2947 */ /* 0x000fea0003800000 */
[----:B------:R-:W-:-:S05]  /*0640*/  IMAD R3, R0, R11, R3 ;  /* 0x0000000b00037224 */ /* 0x000fca00078e0203 */
[C---:B0-----:R-:W-:Y:S02]  /*0650*/  LEA R4, R3.reuse, UR31, 0x2 ;  /* 0x0000001f03047c11 */ /* 0x041fe4000f8e10ff */
[----:B------:R-:W-:-:S03]  /*0660*/  LEA R3, R3, UR12, 0x2 ;  /* 0x0000000c03037c11 */ /* 0x000fc6000f8e10ff */
[----:B------:R-:W-:Y:S02]  /*0670*/  IMAD R4, R11, 0x80, R4 ;  /* 0x000000800b047824 */ /* 0x000fe400078e0204 */
[----:B------:R2:W-:Y:S04]  /*0680*/  STS [R3+0x4180], RZ ;  /* 0x004180ff03007388 */ /* 0x0005e80000000800 */
[----:B------:R2:W-:Y:S01]  /*0690*/  STS [R4+0x2180], RZ ;  /* 0x002180ff04007388 */ /* 0x0005e20000000800 */
[----:B------:R-:W-:Y:S05]  /*06a0*/  BRA `(.L_x_2) ;  /* 0x0000000400207947 */ /* 0x000fea0003800000 */
.L_x_1:
[----:B------:R-:W-:-:S04]  /*06b0*/  ISETP.GE.AND P0, PT, R11, 0x1, PT ;  /* 0x000000010b00780c */ /* 0x000fc80003f06270 */
[----:B------:R-:W-:-:S13]  /*06c0*/  ISETP.GT.U32.OR P1, PT, R0, 0x1f, !P0 ;  /* 0x0000001f0000780c */ /* 0x000fda0004724470 */
[----:B------:R-:W-:Y:S05]  /*06d0*/  @P1 BRA `(.L_x_2) ;  /* 0x0000000400141947 */ /* 0x000fea0003800000 */
        /* <DEDUP_REMOVED lines=8> */
.L_x_8:
        /* <DEDUP_REMOVED lines=23> */
.L_x_7:
[----:B------:R-:W-:Y:S05]  /*08d0*/  @!P2 BRA `(.L_x_2) ;  /* 0x000000000094a947 */ /* 0x000fea0003800000 */
[----:B------:R-:W-:Y:S02]  /*08e0*/  ISETP.GE.U32.AND P1, PT, R5, 0x4, PT ;  /* 0x000000040500780c */ /* 0x000fe40003f26070 */
[----:B------:R-:W-:-:S04]  /*08f0*/  LOP3.LUT R7, R11, 0x3, RZ, 0xc0, !PT ;  /* 0x000000030b077812 */ /* 0x000fc800078ec0ff */
[----:B------:R-:W-:-:S07]  /*0900*/  ISETP.NE.AND P2, PT, R7, RZ, PT ;  /* 0x000000ff0700720c */ /* 0x000fce0003f45270 */
[----:B------:R-:W-:Y:S06]  /*0910*/  @!P1 BRA `(.L_x_9) ;  /* 0x0000000000349947 */ /* 0x000fec0003800000 */
[----:B0-----:R-:W-:Y:S02]  /*0920*/  IMAD R4, R0, R11, R3 ;  /* 0x0000000b00047224 */ /* 0x001fe400078e0203 */
[----:B------:R-:W-:-:S03]  /*0930*/  VIADD R3, R3, 0x4 ;  /* 0x0000000403037836 */ /* 0x000fc60000000000 */
[C---:B------:R-:W-:Y:S02]  /*0940*/  LEA R6, R4.reuse, UR31, 0x2 ;  /* 0x0000001f04067c11 */ /* 0x040fe4000f8e10ff */
[----:B------:R-:W-:Y:S02]  /*0950*/  LEA R4, R4, UR12, 0x2 ;  /* 0x0000000c04047c11 */ /* 0x000fe4000f8e10ff */
[----:B------:R-:W-:-:S03]  /*0960*/  LEA R6, R11, R6, 0x7 ;  /* 0x000000060b067211 */ /* 0x000fc600078e38ff */
        /* <DEDUP_REMOVED lines=8> */
.L_x_9:
        /* <DEDUP_REMOVED lines=14> */
.L_x_10:
[----:B------:R-:W-:-:S05]  /*0ad0*/  @!P2 IMAD R3, R0, R11, R3 ;  /* 0x0000000b0003a224 */ /* 0x000fca00078e0203 */
[C---:B0-----:R-:W-:Y:S02]  /*0ae0*/  @!P2 LEA R4, R3.reuse, UR31, 0x2 ;  /* 0x0000001f0304ac11 */ /* 0x041fe4000f8e10ff */
[----:B------:R-:W-:-:S03]  /*0af0*/  @!P2 LEA R3, R3, UR12, 0x2 ;  /* 0x0000000c0303ac11 */ /* 0x000fc6000f8e10ff */
[----:B------:R-:W-:Y:S02]  /*0b00*/  @!P2 IMAD R4, R11, 0x80, R4 ;  /* 0x000000800b04a824 */ /* 0x000fe400078e0204 */
[----:B------:R3:W-:Y:S04]  /*0b10*/  @!P2 STS [R3+0x4180], RZ ;  /* 0x004180ff0300a388 */ /* 0x0007e80000000800 */
[----:B------:R3:W-:Y:S02]  /*0b20*/  @!P2 STS [R4+0x2180], RZ ;  /* 0x002180ff0400a388 */ /* 0x0007e40000000800 */
.L_x_2:
[----:B------:R-:W-:Y:S05]  /*0b30*/  BSYNC.RECONVERGENT B0 ;  /* 0x0000000000007941 */ /* 0x000fea0003800200 */
.L_x_0:
[----:B--23--:R-:W-:Y:S01]  /*0b40*/  IMAD.U32 R3, RZ, RZ, UR25 ;  /* 0x00000019ff037e24 */ /* 0x00cfe2000f8e00ff */
[----:B------:R-:W-:Y:S03]  /*0b50*/  BAR.SYNC.DEFER_BLOCKING 0x0 ;  /* 0x0000000000007b1d */ /* 0x000fe60000010000 */
[----:B01----:R-:W-:-:S03]  /*0b60*/  IMAD R4, R3, 0x20, R0 ;  /* 0x0000002003047824 */ /* 0x003fc600078e0200 */
[----:B------:R-:W-:Y:S02]  /*0b70*/  BSSY.RECONVERGENT B0, `(.L_x_11) ;  /* 0x00000e7000007945 */ /* 0x000fe40003800200 */
[----:B------:R-:W-:-:S04]  /*0b80*/  ISETP.GE.AND P1, PT, R4, UR14, PT ;  /* 0x0000000e04007c0c */ /* 0x000fc8000bf26270 */
[----:B------:R-:W-:-:S04]  /*0b90*/  ISETP.LT.AND P2, PT, R0, UR27, !P1 ;  /* 0x0000001b00007c0c */ /* 0x000fc8000cf41270 */
[----:B------:R-:W-:-:S09]  /*0ba0*/  P2R R23, PR, RZ, 0x4 ;  /* 0x00000004ff177803 */ /* 0x000fd20000000000 */
[----:B------:R-:W-:Y:S05]  /*0bb0*/  @!P2 BRA `(.L_x_12) ;  /* 0x00000008007ca947 */ /* 0x000fea0003800000 */
[----:B------:R-:W-:Y:S05]  /*0bc0*/  @!P0 BRA `(.L_x_13) ;  /* 0x0000000c00848947 */ /* 0x000fea0003800000 */
[C---:B------:R-:W-:Y:S01]  /*0bd0*/  IADD3 R3, PT, PT, R11.reuse, -0x1, RZ ;  /* 0xffffffff0b037810 */ /* 0x040fe20007ffe0ff */
[----:B------:R-:W-:Y:S01]  /*0be0*/  IMAD R4, R4, R11, RZ ;  /* 0x0000000b04047224 */ /* 0x000fe200078e02ff */
[----:B------:R-:W-:Y:S02]  /*0bf0*/  LOP3.LUT R28, R11, 0x7, RZ, 0xc0, !PT ;  /* 0x000000070b1c7812 */ /* 0x000fe400078ec0ff */
[----:B------:R-:W-:Y:S01]  /*0c00*/  ISETP.GE.U32.AND P0, PT, R3, 0x7, PT ;  /* 0x000000070300780c */ /* 0x000fe20003f06070 */
[----:B------:R-:W-:Y:S01]  /*0c10*/  IMAD.MOV.U32 R3, RZ, RZ, RZ ;  /* 0x000000ffff037224 */ /* 0x000fe200078e00ff */
[----:B------:R-:W-:-:S11]  /*0c20*/  ISETP.NE.AND P2, PT, R28, RZ, PT ;  /* 0x000000ff1c00720c */ /* 0x000fd60003f45270 */
[----:B------:R-:W-:Y:S05]  /*0c30*/  @!P0 BRA `(.L_x_14) ;  /* 0x0000000000cc8947 */ /* 0x000fea0003800000 */
[----:B------:R-:W-:Y:S01]  /*0c40*/  LOP3.LUT R3, R11, 0x7ffffff8, RZ, 0xc0, !PT ;  /* 0x7ffffff80b037812 */ /* 0x000fe200078ec0ff */
[----:B------:R-:W0:Y:S01]  /*0c50*/  LDCU.64 UR18, c[0x0][0x388] ;  /* 0x00007100ff1277ac */ /* 0x000e220008000a00 */
[----:B------:R-:W1:Y:S01]  /*0c60*/  LDCU.64 UR20, c[0x0][0x390] ;  /* 0x00007200ff1477ac */ /* 0x000e620008000a00 */
[----:B------:R-:W-:-:S05]  /*0c70*/  UMOV UR4, URZ ;  /* 0x000000ff00047c82 */ /* 0x000fca0008000000 */
.L_x_15:
[----:B--2---:R-:W-:-:S05]  /*0c80*/  VIADD R5, R4, UR4 ;  /* 0x0000000404057c36 */ /* 0x004fca0008000000 */
[----:B------:R-:W-:-:S05]  /*0c90*/  IADD3 R5, P0, PT, R5, UR8, RZ ;  /* 0x0000000805057c10 */ /* 0x000fca000ff1e0ff */
[----:B------:R-:W-:Y:S02]  /*0ca0*/  IMAD.X R8, RZ, RZ, UR11, P0 ;  /* 0x0000000bff087e24 */ /* 0x000fe400080e06ff */
[----:B------:R-:W-:-:S03]  /*0cb0*/  IMAD.SHL.U32 R6, R5, 0x4, RZ ;  /* 0x0000000405067824 */ /* 0x000fc600078e00ff */
[----:B------:R-:W-:Y:S02]  /*0cc0*/  SHF.L.U64.HI R5, R5, 0x2, R8 ;  /* 0x0000000205057819 */ /* 0x000fe40000010208 */
[C---:B0-----:R-:W-:Y:S02]  /*0cd0*/  IADD3 R8, P0, PT, R6.reuse, UR18, RZ ;  /* 0x0000001206087c10 */ /* 0x041fe4000ff1e0ff */
[----:B-1----:R-:W-:Y:S02]  /*0ce0*/  IADD3 R6, P1, PT, R6, UR20, RZ ;  /* 0x0000001406067c10 */ /* 0x002fe4000ff3e0ff */
[C---:B------:R-:W-:Y:S02]  /*0cf0*/  IADD3.X R9, PT, PT, R5.reuse, UR19, RZ, P0, !PT ;  /* 0x0000001305097c10 */ /* 0x040fe400087fe4ff */
[----:B------:R-:W-:-:S03]  /*0d00*/  IADD3.X R7, PT, PT, R5, UR21, RZ, P1, !PT ;  /* 0x0000001505077c10 */ /* 0x000fc60008ffe4ff */
[----:B------:R-:W2:Y:S04]  /*0d10*/  LDG.E R5, desc[UR16][R8.64] ;  /* 0x0000001008057981 */ /* 0x000ea8000c1e1900 */
[----:B------:R-:W3:Y:S04]  /*0d20*/  LDG.E R12, desc[UR16][R6.64] ;  /* 0x00000010060c7981 */ /* 0x000ee8000c1e1900 */
[----:B------:R-:W4:Y:S04]  /*0d30*/  LDG.E R15, desc[UR16][R8.64+0x4] ;  /* 0x00000410080f7981 */ /* 0x000f28000c1e1900 */
[----:B------:R-:W5:Y:S04]  /*0d40*/  LDG.E R14, desc[UR16][R6.64+0x4] ;  /* 0x00000410060e7981 */ /* 0x000f68000c1e1900 */
        /* <DEDUP_REMOVED lines=11> */
[----:B------:R-:W5:Y:S01]  /*0e00*/  LDG.E R26, desc[UR16][R6.64+0x1c] ;  /* 0x00001c10061a7981 */ /* 0x000f62000c1e1900 */
[----:B------:R-:W-:Y:S01]  /*0e10*/  IMAD R10, R0, R11, UR4 ;  /* 0x00000004000a7e24 */ /* 0x000fe2000f8e020b */
[----:B------:R-:W-:-:S04]  /*0e20*/  UIADD3 UR4, UPT, UPT, UR4, 0x8, URZ ;  /* 0x0000000804047890 */ /* 0x000fc8000fffe0ff */
[----:B------:R-:W-:Y:S02]  /*0e30*/  LEA R10, R10, UR30, 0x2 ;  /* 0x0000001e0a0a7c11 */ /* 0x000fe4000f8e10ff */
[----:B------:R-:W-:-:S03]  /*0e40*/  ISETP.NE.AND P0, PT, R3, UR4, PT ;  /* 0x0000000403007c0c */ /* 0x000fc6000bf05270 */
[----:B------:R-:W-:Y:S01]  /*0e50*/  IMAD R13, R11, 0x80, R10 ;  /* 0x000000800b0d7824 */ /* 0x000fe200078e020a */
[----:B--2---:R2:W-:Y:S04]  /*0e60*/  STS [R10], R5 ;  /* 0x000000050a007388 */ /* 0x0045e80000000800 */
[----:B---3--:R2:W-:Y:S04]  /*0e70*/  STS [R13], R12 ;  /* 0x0000000c0d007388 */ /* 0x0085e80000000800 */
[----:B----4-:R2:W-:Y:S04]  /*0e80*/  STS [R10+0x4], R15 ;  /* 0x0000040f0a007388 */ /* 0x0105e80000000800 */
[----:B-----5:R2:W-:Y:S04]  /*0e90*/  STS [R13+0x4], R14 ;  /* 0x0000040e0d007388 */ /* 0x0205e80000000800 */
[----:B------:R2:W-:Y:S04]  /*0ea0*/  STS [R10+0x8], R17 ;  /* 0x000008110a007388 */ /* 0x0005e80000000800 */
        /* <DEDUP_REMOVED lines=10> */
[----:B------:R2:W-:Y:S01]  /*0f50*/  STS [R13+0x1c], R26 ;  /* 0x00001c1a0d007388 */ /* 0x0005e20000000800 */
[----:B------:R-:W-:Y:S05]  /*0f60*/  @P0 BRA `(.L_x_15) ;  /* 0xfffffffc00440947 */ /* 0x000fea000383ffff */
.L_x_14:
[----:B------:R-:W-:Y:S05]  /*0f70*/  @!P2 BRA `(.L_x_13) ;  /* 0x000000080098a947 */ /* 0x000fea0003800000 */
[----:B------:R-:W-:Y:S02]  /*0f80*/  ISETP.GE.U32.AND P1, PT, R28, 0x4, PT ;  /* 0x000000041c00780c */ /* 0x000fe40003f26070 */
[----:B--2---:R-:W-:-:S04]  /*0f90*/  LOP3.LUT R19, R11, 0x3, RZ, 0xc0, !PT ;  /* 0x000000030b137812 */ /* 0x004fc800078ec0ff */
[----:B------:R-:W-:-:S07]  /*0fa0*/  ISETP.NE.AND P0, PT, R19, RZ, PT ;  /* 0x000000ff1300720c */ /* 0x000fce0003f05270 */
[----:B------:R-:W-:Y:S06]  /*0fb0*/  @!P1 BRA `(.L_x_16) ;  /* 0x00000000009c9947 */ /* 0x000fec0003800000 */
[----:B------:R-:W0:Y:S01]  /*0fc0*/  LDCU.64 UR4, c[0x0][0x388] ;  /* 0x00007100ff0477ac */ /* 0x000e220008000a00 */
[----:B------:R-:W-:Y:S01]  /*0fd0*/  IMAD.IADD R5, R4, 0x1, R3 ;  /* 0x0000000104057824 */ /* 0x000fe200078e0203 */
[----:B------:R-:W-:Y:S01]  /*0fe0*/  IADD3 R6, P2, P3, R3, UR8, R4 ;  /* 0x0000000803067c10 */ /* 0x000fe2000fb5e004 */
[----:B------:R-:W1:Y:S03]  /*0ff0*/  LDCU.64 UR18, c[0x0][0x390] ;  /* 0x00007200ff1277ac */ /* 0x000e660008000a00 */
[----:B------:R-:W-:Y:S01]  /*1000*/  IADD3 R7, P1, PT, R5, UR8, RZ ;  /* 0x0000000805077c10 */ /* 0x000fe2000ff3e0ff */
[C---:B------:R-:W-:Y:S01]  /*1010*/  IMAD.SHL.U32 R8, R6.reuse, 0x4, RZ ;  /* 0x0000000406087824 */ /* 0x040fe200078e00ff */
[----:B------:R-:W-:Y:S02]  /*1020*/  IADD3.X R5, PT, PT, RZ, UR11, RZ, P2, P3 ;  /* 0x0000000bff057c10 */ /* 0x000fe400097e64ff */
[----:B------:R-:W-:Y:S01]  /*1030*/  IADD3.X R10, PT, PT, RZ, UR11, RZ, P1, !PT ;  /* 0x0000000bff0a7c10 */ /* 0x000fe20008ffe4ff */
[----:B------:R-:W-:Y:S01]  /*1040*/  IMAD.SHL.U32 R14, R7, 0x4, RZ ;  /* 0x00000004070e7824 */ /* 0x000fe200078e00ff */
[----:B------:R-:W-:-:S02]  /*1050*/  SHF.L.U64.HI R5, R6, 0x2, R5 ;  /* 0x0000000206057819 */ /* 0x000fc40000010205 */
[----:B------:R-:W-:Y:S02]  /*1060*/  SHF.L.U64.HI R7, R7, 0x2, R10 ;  /* 0x0000000207077819 */ /* 0x000fe4000001020a */
[----:B0-----:R-:W-:Y:S02]  /*1070*/  IADD3 R12, P1, PT, R14, UR4, RZ ;  /* 0x000000040e0c7c10 */ /* 0x001fe4000ff3e0ff */
[----:B------:R-:W-:Y:S02]  /*1080*/  IADD3 R6, P3, PT, R8, UR4, RZ ;  /* 0x0000000408067c10 */ /* 0x000fe4000ff7e0ff */
[----:B-1----:R-:W-:Y:S02]  /*1090*/  IADD3 R14, P2, PT, R14, UR18, RZ ;  /* 0x000000120e0e7c10 */ /* 0x002fe4000ff5e0ff */
[----:B------:R-:W-:Y:S02]  /*10a0*/  IADD3 R8, P4, PT, R8, UR18, RZ ;  /* 0x0000001208087c10 */ /* 0x000fe4000ff9e0ff */
[----:B------:R-:W-:-:S02]  /*10b0*/  IADD3.X R13, PT, PT, R7, UR5, RZ, P1, !PT ;  /* 0x00000005070d7c10 */ /* 0x000fc40008ffe4ff */
[----:B------:R-:W-:Y:S02]  /*10c0*/  IADD3.X R15, PT, PT, R7, UR19, RZ, P2, !PT ;  /* 0x00000013070f7c10 */ /* 0x000fe400097fe4ff */
[C---:B------:R-:W-:Y:S01]  /*10d0*/  IADD3.X R7, PT, PT, R5.reuse, UR5, RZ, P3, !PT ;  /* 0x0000000505077c10 */ /* 0x040fe20009ffe4ff */
[----:B------:R-:W2:Y:S01]  /*10e0*/  LDG.E R12, desc[UR16][R12.64] ;  /* 0x000000100c0c7981 */ /* 0x000ea2000c1e1900 */
[----:B------:R-:W-:-:S03]  /*10f0*/  IADD3.X R9, PT, PT, R5, UR19, RZ, P4, !PT ;  /* 0x0000001305097c10 */ /* 0x000fc6000a7fe4ff */
[----:B------:R-:W3:Y:S04]  /*1100*/  LDG.E R14, desc[UR16][R14.64] ;  /* 0x000000100e0e7981 */ /* 0x000ee8000c1e1900 */
[----:B------:R-:W4:Y:S04]  /*1110*/  LDG.E R10, desc[UR16][R6.64+0x4] ;  /* 0x00000410060a7981 */ /* 0x000f28000c1e1900 */
[----:B------:R-:W5:Y:S04]  /*1120*/  LDG.E R16, desc[UR16][R8.64+0x4] ;  /* 0x0000041008107981 */ /* 0x000f68000c1e1900 */
[----:B------:R-:W5:Y:S04]  /*1130*/  LDG.E R18, desc[UR16][R6.64+0x8] ;  /* 0x0000081006127981 */ /* 0x000f68000c1e1900 */
[----:B------:R-:W5:Y:S04]  /*1140*/  LDG.E R20, desc[UR16][R8.64+0x8] ;  /* 0x0000081008147981 */ /* 0x000f68000c1e1900 */
[----:B------:R-:W5:Y:S04]  /*1150*/  LDG.E R22, desc[UR16][R6.64+0xc] ;  /* 0x00000c1006167981 */ /* 0x000f68000c1e1900 */
[----:B------:R-:W5:Y:S01]  /*1160*/  LDG.E R24, desc[UR16][R8.64+0xc] ;  /* 0x00000c1008187981 */ /* 0x000f62000c1e1900 */
[----:B------:R-:W-:-:S05]  /*1170*/  IMAD R5, R0, R11, R3 ;  /* 0x0000000b00057224 */ /* 0x000fca00078e0203 */
[----:B------:R-:W-:-:S05]  /*1180*/  LEA R5, R5, UR30, 0x2 ;  /* 0x0000001e05057c11 */ /* 0x000fca000f8e10ff */
[----:B------:R-:W-:Y:S02]  /*1190*/  IMAD R17, R11, 0x80, R5 ;  /* 0x000000800b117824 */ /* 0x000fe400078e0205 */
[----:B------:R-:W-:Y:S01]  /*11a0*/  VIADD R3, R3, 0x4 ;  /* 0x0000000403037836 */ /* 0x000fe20000000000 */
[----:B--2---:R0:W-:Y:S04]  /*11b0*/  STS [R5], R12 ;  /* 0x0000000c05007388 */ /* 0x0041e80000000800 */
[----:B---3--:R0:W-:Y:S04]  /*11c0*/  STS [R17], R14 ;  /* 0x0000000e11007388 */ /* 0x0081e80000000800 */
[----:B----4-:R0:W-:Y:S04]  /*11d0*/  STS [R5+0x4], R10 ;  /* 0x0000040a05007388 */ /* 0x0101e80000000800 */
[----:B-----5:R0:W-:Y:S04]  /*11e0*/  STS [R17+0x4], R16 ;  /* 0x0000041011007388 */ /* 0x0201e80000000800 */
[----:B------:R0:W-:Y:S04]  /*11f0*/  STS [R5+0x8], R18 ;  /* 0x0000081205007388 */ /* 0x0001e80000000800 */
[----:B------:R0:W-:Y:S04]  /*1200*/  STS [R17+0x8], R20 ;  /* 0x0000081411007388 */ /* 0x0001e80000000800 */
[----:B------:R0:W-:Y:S04]  /*1210*/  STS [R5+0xc], R22 ;  /* 0x00000c1605007388 */ /* 0x0001e80000000800 */
[----:B------:R0:W-:Y:S02]  /*1220*/  STS [R17+0xc], R24 ;  /* 0x00000c1811007388 */ /* 0x0001e40000000800 */
.L_x_16:
[----:B------:R-:W-:Y:S05]  /*1230*/  @!P0 BRA `(.L_x_13) ;  /* 0x0000000400e88947 */ /* 0x000fea0003800000 */
[----:B------:R-:W-:Y:S02]  /*1240*/  ISETP.NE.AND P1, PT, R19, 0x1, PT ;  /* 0x000000011300780c */ /* 0x000fe40003f25270 */
[----:B0-----:R-:W-:-:S04]  /*1250*/  LOP3.LUT R5, R11, 0x1, RZ, 0xc0, !PT ;  /* 0x000000010b057812 */ /* 0x001fc800078ec0ff */
[----:B------:R-:W-:-:S07]  /*1260*/  ISETP.NE.U32.AND P0, PT, R5, 0x1, PT ;  /* 0x000000010500780c */ /* 0x000fce0003f05070 */
[----:B------:R-:W-:Y:S06]  /*1270*/  @!P1 BRA `(.L_x_17) ;  /* 0x00000000007c9947 */ /* 0x000fec0003800000 */
[----:B------:R-:W0:Y:S01]  /*1280*/  LDCU.64 UR4, c[0x0][0x388] ;  /* 0x00007100ff0477ac */ /* 0x000e220008000a00 */
[----:B------:R-:W-:Y:S01]  /*1290*/  IMAD.IADD R5, R4, 0x1, R3 ;  /* 0x0000000104057824 */ /* 0x000fe200078e0203 */
[----:B------:R-:W-:Y:S01]  /*12a0*/  IADD3 R7, P2, P3, R3, UR8, R4 ;  /* 0x0000000803077c10 */ /* 0x000fe2000fb5e004 */
[----:B------:R-:W1:Y:S03]  /*12b0*/  LDCU.64 UR18, c[0x0][0x390] ;  /* 0x00007200ff1277ac */ /* 0x000e660008000a00 */
[----:B------:R-:W-:Y:S01]  /*12c0*/  IADD3 R5, P1, PT, R5, UR8, RZ ;  /* 0x0000000805057c10 */ /* 0x000fe2000ff3e0ff */
[----:B------:R-:W-:Y:S01]  /*12d0*/  IMAD.SHL.U32 R14, R7, 0x4, RZ ;  /* 0x00000004070e7824 */ /* 0x000fe200078e00ff */
        /* <DEDUP_REMOVED lines=8> */
[----:B------:R-:W-:Y:S02]  /*1360*/  IADD3.X R7, PT, PT, R5, UR5, RZ, P1, !PT ;  /* 0x0000000505077c10 */ /* 0x000fe40008ffe4ff */
[----:B------:R-:W-:-:S02]  /*1370*/  IADD3 R14, P1, PT, R14, UR18, RZ ;  /* 0x000000120e0e7c10 */ /* 0x000fc4000ff3e0ff */
[----:B------:R-:W-:Y:S01]  /*1380*/  IADD3.X R9, PT, PT, R5, UR19, RZ, P2, !PT ;  /* 0x0000001305097c10 */ /* 0x000fe200097fe4ff */
[----:B------:R-:W2:Y:S01]  /*1390*/  LDG.E R6, desc[UR16][R6.64] ;  /* 0x0000001006067981 */ /* 0x000ea2000c1e1900 */
[C---:B------:R-:W-:Y:S02]  /*13a0*/  IADD3.X R13, PT, PT, R10.reuse, UR5, RZ, P3, !PT ;  /* 0x000000050a0d7c10 */ /* 0x040fe40009ffe4ff */
[----:B------:R-:W-:Y:S01]  /*13b0*/  IADD3.X R15, PT, PT, R10, UR19, RZ, P1, !PT ;  /* 0x000000130a0f7c10 */ /* 0x000fe20008ffe4ff */
[----:B------:R-:W3:Y:S04]  /*13c0*/  LDG.E R8, desc[UR16][R8.64] ;  /* 0x0000001008087981 */ /* 0x000ee8000c1e1900 */
[----:B------:R-:W4:Y:S04]  /*13d0*/  LDG.E R12, desc[UR16][R12.64+0x4] ;  /* 0x000004100c0c7981 */ /* 0x000f28000c1e1900 */
        /* <DEDUP_REMOVED lines=8> */
[----:B-----5:R0:W-:Y:S02]  /*1460*/  STS [R17+0x4], R14 ;  /* 0x0000040e11007388 */ /* 0x0201e40000000800 */
.L_x_17:
[----:B------:R-:W-:Y:S05]  /*1470*/  @P0 BRA `(.L_x_13) ;  /* 0x0000000400580947 */ /* 0x000fea0003800000 */
[----:B------:R-:W1:Y:S01]  /*1480*/  LDCU.64 UR4, c[0x0][0x388] ;  /* 0x00007100ff0477ac */ /* 0x000e620008000a00 */
[----:B------:R-:W-:Y:S01]  /*1490*/  IMAD.IADD R4, R4, 0x1, R3 ;  /* 0x0000000104047824 */ /* 0x000fe200078e0203 */
[----:B------:R-:W2:Y:S04]  /*14a0*/  LDCU.64 UR18, c[0x0][0x390] ;  /* 0x00007200ff1277ac */ /* 0x000ea80008000a00 */
[----:B------:R-:W-:-:S05]  /*14b0*/  IADD3 R4, P0, PT, R4, UR8, RZ ;  /* 0x0000000804047c10 */ /* 0x000fca000ff1e0ff */
[----:B------:R-:W-:Y:S02]  /*14c0*/  IMAD.X R7, RZ, RZ, UR11, P0 ;  /* 0x0000000bff077e24 */ /* 0x000fe400080e06ff */
[----:B0-----:R-:W-:-:S03]  /*14d0*/  IMAD.SHL.U32 R6, R4, 0x4, RZ ;  /* 0x0000000404067824 */ /* 0x001fc600078e00ff */
[----:B------:R-:W-:Y:S02]  /*14e0*/  SHF.L.U64.HI R7, R4, 0x2, R7 ;  /* 0x0000000204077819 */ /* 0x000fe40000010207 */
[C---:B-1----:R-:W-:Y:S02]  /*14f0*/  IADD3 R4, P0, PT, R6.reuse, UR4, RZ ;  /* 0x0000000406047c10 */ /* 0x042fe4000ff1e0ff */
[----:B--2---:R-:W-:Y:S02]  /*1500*/  IADD3 R6, P1, PT, R6, UR18, RZ ;  /* 0x0000001206067c10 */ /* 0x004fe4000ff3e0ff */
[C---:B------:R-:W-:Y:S02]  /*1510*/  IADD3.X R5, PT, PT, R7.reuse, UR5, RZ, P0, !PT ;  /* 0x0000000507057c10 */ /* 0x040fe400087fe4ff */
[----:B------:R-:W-:-:S03]  /*1520*/  IADD3.X R7, PT, PT, R7, UR19, RZ, P1, !PT ;  /* 0x0000001307077c10 */ /* 0x000fc60008ffe4ff */
[----:B------:R-:W2:Y:S04]  /*1530*/  LDG.E R4, desc[UR16][R4.64] ;  /* 0x0000001004047981 */ /* 0x000ea8000c1e1900 */
[----:B------:R-:W3:Y:S01]  /*1540*/  LDG.E R6, desc[UR16][R6.64] ;  /* 0x0000001006067981 */ /* 0x000ee2000c1e1900 */
[----:B------:R-:W-:-:S05]  /*1550*/  IMAD R3, R0, R11, R3 ;  /* 0x0000000b00037224 */ /* 0x000fca00078e0203 */
[----:B------:R-:W-:-:S04]  /*1560*/  LEA R3, R3, UR30, 0x2 ;  /* 0x0000001e03037c11 */ /* 0x000fc8000f8e10ff */
[----:B------:R-:W-:Y:S01]  /*1570*/  LEA R9, R11, R3, 0x7 ;  /* 0x000000030b097211 */ /* 0x000fe200078e38ff */
[----:B--2---:R1:W-:Y:S04]  /*1580*/  STS [R3], R4 ;  /* 0x0000000403007388 */ /* 0x0043e80000000800 */
[----:B---3--:R1:W-:Y:S01]  /*1590*/  STS [R9], R6 ;  /* 0x0000000609007388 */ /* 0x0083e20000000800 */
[----:B------:R-:W-:Y:S05]  /*15a0*/  BRA `(.L_x_13) ;  /* 0x00000004000c7947 */ /* 0x000fea0003800000 */
.L_x_12:
        /* <DEDUP_REMOVED lines=10> */
.L_x_19:
[----:B0-----:R-:W-:Y:S01]  /*1650*/  IMAD R4, R0, R11, UR4 ;  /* 0x0000000400047e24 */ /* 0x001fe2000f8e020b */
[----:B------:R-:W-:-:S04]  /*1660*/  UIADD3 UR4, UPT, UPT, UR4, 0x8, URZ ;  /* 0x0000000804047890 */ /* 0x000fc8000fffe0ff */
[----:B------:R-:W-:Y:S02]  /*1670*/  LEA R4, R4, UR30, 0x2 ;  /* 0x0000001e04047c11 */ /* 0x000fe4000f8e10ff */
[----:B------:R-:W-:-:S03]  /*1680*/  ISETP.NE.AND P0, PT, R3, UR4, PT ;  /* 0x0000000403007c0c */ /* 0x000fc6000bf05270 */
[----:B------:R-:W-:Y:S01]  /*1690*/  IMAD R5, R11, 0x80, R4 ;  /* 0x000000800b057824 */ /* 0x000fe200078e0204 */
[----:B------:R0:W-:Y:S04]  /*16a0*/  STS [R4], RZ ;  /* 0x000000ff04007388 */ /* 0x0001e80000000800 */
[----:B------:R0:W-:Y:S04]  /*16b0*/  STS [R5], RZ ;  /* 0x000000ff05007388 */ /* 0x0001e80000000800 */
        /* <DEDUP_REMOVED lines=15> */
.L_x_18:
[----:B------:R-:W-:Y:S05]  /*17b0*/  @!P1 BRA `(.L_x_13) ;  /* 0x0000000000889947 */ /* 0x000fea0003800000 */
[----:B------:R-:W-:Y:S02]  /*17c0*/  ISETP.GE.U32.AND P0, PT, R6, 0x4, PT ;  /* 0x000000040600780c */ /* 0x000fe40003f06070 */
[----:B------:R-:W-:-:S04]  /*17d0*/  LOP3.LUT R7, R11, 0x3, RZ, 0xc0, !PT ;  /* 0x000000030b077812 */ /* 0x000fc800078ec0ff */
[----:B------:R-:W-:-:S07]  /*17e0*/  ISETP.NE.AND P1, PT, R7, RZ, PT ;  /* 0x000000ff0700720c */ /* 0x000fce0003f25270 */
[----:B------:R-:W-:Y:S06]  /*17f0*/  @!P0 BRA `(.L_x_20) ;  /* 0x0000000000308947 */ /* 0x000fec0003800000 */
[----:B0-----:R-:W-:Y:S02]  /*1800*/  IMAD R4, R0, R11, R3 ;  /* 0x0000000b00047224 */ /* 0x001fe400078e0203 */
[----:B------:R-:W-:-:S03]  /*1810*/  VIADD R3, R3, 0x4 ;  /* 0x0000000403037836 */ /* 0x000fc60000000000 */
[----:B------:R-:W-:-:S05]  /*1820*/  LEA R4, R4, UR30, 0x2 ;  /* 0x0000001e04047c11 */ /* 0x000fca000f8e10ff */
        /* <DEDUP_REMOVED lines=8> */
[----:B------:R1:W-:Y:S02]  /*18b0*/  STS [R5+0xc], RZ ;  /* 0x00000cff05007388 */ /* 0x0003e40000000800 */
.L_x_20:
[----:B------:R-:W-:Y:S05]  /*18c0*/  @!P1 BRA `(.L_x_13) ;  /* 0x0000000000449947 */ /* 0x000fea0003800000 */
[----:B------:R-:W-:Y:S02]  /*18d0*/  ISETP.NE.AND P0, PT, R7, 0x1, PT ;  /* 0x000000010700780c */ /* 0x000fe40003f05270 */
[----:B01----:R-:W-:-:S04]  /*18e0*/  LOP3.LUT R4, R11, 0x1, RZ, 0xc0, !PT ;  /* 0x000000010b047812 */ /* 0x003fc800078ec0ff */
[----:B------:R-:W-:-:S07]  /*18f0*/  ISETP.NE.U32.AND P1, PT, R4, 0x1, PT ;  /* 0x000000010400780c */ /* 0x000fce0003f25070 */
[----:B------:R-:W-:Y:S06]  /*1900*/  @!P0 BRA `(.L_x_21) ;  /* 0x0000000000208947 */ /* 0x000fec0003800000 */
[----:B------:R-:W-:Y:S01]  /*1910*/  IMAD R4, R0, R11, R3 ;  /* 0x0000000b00047224 */ /* 0x000fe200078e0203 */
[----:B------:R-:W-:-:S04]  /*1920*/  IADD3 R3, PT, PT, R3, 0x2, RZ ;  /* 0x0000000203037810 */ /* 0x000fc80007ffe0ff */
[----:B------:R-:W-:-:S05]  /*1930*/  LEA R4, R4, UR30, 0x2 ;  /* 0x0000001e04047c11 */ /* 0x000fca000f8e10ff */
[----:B------:R-:W-:Y:S01]  /*1940*/  IMAD R5, R11, 0x80, R4 ;  /* 0x000000800b057824 */ /* 0x000fe200078e0204 */
[----:B------:R0:W-:Y:S04]  /*1950*/  STS [R4], RZ ;  /* 0x000000ff04007388 */ /* 0x0001e80000000800 */
[----:B------:R0:W-:Y:S04]  /*1960*/  STS [R5], RZ ;  /* 0x000000ff05007388 */ /* 0x0001e80000000800 */
[----:B------:R0:W-:Y:S04]  /*1970*/  STS [R4+0x4], RZ ;  /* 0x000004ff04007388 */ /* 0x0001e80000000800 */
[----:B------:R0:W-:Y:S02]  /*1980*/  STS [R5+0x4], RZ ;  /* 0x000004ff05007388 */ /* 0x0001e40000000800 */
.L_x_21:
[----:B------:R-:W-:-:S05]  /*1990*/  @!P1 IMAD R3, R0, R11, R3 ;  /* 0x0000000b00039224 */ /* 0x000fca00078e0203 */
[----:B0-----:R-:W-:-:S05]  /*19a0*/  @!P1 LEA R4, R3, UR30, 0x2 ;  /* 0x0000001e03049c11 */ /* 0x001fca000f8e10ff */
[----:B------:R-:W-:Y:S01]  /*19b0*/  @!P1 IMAD R3, R11, 0x80, R4 ;  /* 0x000000800b039824 */ /* 0x000fe200078e0204 */
[----:B------:R3:W-:Y:S04]  /*19c0*/  @!P1 STS [R4], RZ ;  /* 0x000000ff04009388 */ /* 0x0007e80000000800 */
[----:B------:R3:W-:Y:S02]  /*19d0*/  @!P1 STS [R3], RZ ;  /* 0x000000ff03009388 */ /* 0x0007e40000000800 */
.L_x_13:
[----:B------:R-:W-:Y:S05]  /*19e0*/  BSYNC.RECONVERGENT B0 ;  /* 0x0000000000007941 */ /* 0x000fea0003800200 */
.L_x_11:
[----:B------:R-:W-:Y:S01]  /*19f0*/  BAR.SYNC.DEFER_BLOCKING 0x0 ;  /* 0x0000000000007b1d */ /* 0x000fe20000010000 */
[----:B------:R-:W-:-:S09]  /*1a00*/  UISETP.GE.AND UP0, UPT, UR14, 0x1, UPT ;  /* 0x000000010e00788c */ /* 0x000fd2000bf06270 */
[----:B------:R-:W-:Y:S05]  /*1a10*/  BRA.U !UP0, `(.L_x_22) ;  /* 0x0000006508387547 */ /* 0x000fea000b800000 */
[----:B------:R-:W4:Y:S01]  /*1a20*/  LDCU UR4, c[0x0][0x3d8] ;  /* 0x00007b00ff0477ac */ /* 0x000f220008000800 */
[----:B01----:R-:W-:Y:S01]  /*1a30*/  IMAD.SHL.U32 R6, R0, 0x4, RZ ;  /* 0x0000000400067824 */ /* 0x003fe200078e00ff */
[C---:B------:R-:W-:Y:S01]  /*1a40*/  R2UR UR14, R11.reuse ;  /* 0x000000000b0e72ca */ /* 0x040fe200000e0000 */
[C---:B---3--:R-:W-:Y:S01]  /*1a50*/  VIADD R3, R11.reuse, 0xffffffff ;  /* 0xffffffff0b037836 */ /* 0x048fe20000000000 */
[----:B------:R-:W-:Y:S01]  /*1a60*/  UISETP.LT.AND UP0, UPT, UR27, 0x1, UPT ;  /* 0x000000011b00788c */ /* 0x000fe2000bf01270 */
[C---:B------:R-:W-:Y:S01]  /*1a70*/  ISETP.GT.AND P0, PT, R11.reuse, RZ, PT ;  /* 0x000000ff0b00720c */ /* 0x040fe20003f04270 */
[C---:B------:R-:W-:Y:S01]  /*1a80*/  VIADD R8, R6.reuse, 0x200 ;  /* 0x0000020006087836 */ /* 0x040fe20000000000 */
[C---:B------:R-:W-:Y:S01]  /*1a90*/  LOP3.LUT R7, R11.reuse, 0x3, RZ, 0xc0, !PT ;  /* 0x000000030b077812 */ /* 0x040fe200078ec0ff */
[----:B--2---:R-:W-:Y:S01]  /*1aa0*/  VIADD R10, R6, 0x180 ;  /* 0x00000180060a7836 */ /* 0x004fe20000000000 */
[----:B------:R-:W-:Y:S01]  /*1ab0*/  USEL UR36, UR27, 0x1, !UP0 ;  /* 0x000000011b247887 */ /* 0x000fe2000c000000 */
[C---:B------:R-:W-:Y:S01]  /*1ac0*/  LOP3.LUT R6, R11.reuse, 0x7, RZ, 0xc0, !PT ;  /* 0x000000070b067812 */ /* 0x040fe200078ec0ff */
[-C--:B------:R-:W-:Y:S01]  /*1ad0*/  IMAD R8, R8, R11.reuse, UR10 ;  /* 0x0000000a08087e24 */ /* 0x080fe2000f8e020b */
[----:B------:R-:W-:Y:S01]  /*1ae0*/  ISETP.LT.AND P0, PT, R0, UR27, P0 ;  /* 0x0000001b00007c0c */ /* 0x000fe20008701270 */
[-C--:B------:R-:W-:Y:S01]  /*1af0*/  IMAD R10, R10, R11.reuse, UR10 ;  /* 0x0000000a0a0a7e24 */ /* 0x080fe2000f8e020b */
[----:B------:R-:W-:Y:S01]  /*1b00*/  ULOP3.LUT UR35, UR36, 0x3, URZ, 0xc0, !UPT ;  /* 0x0000000324237892 */ /* 0x000fe2000f8ec0ff */
[----:B------:R-:W-:Y:S01]  /*1b10*/  LEA R4, R11, UR31, 0x7 ;  /* 0x0000001f0b047c11 */ /* 0x000fe2000f8e38ff */
[C---:B------:R-:W-:Y:S01]  /*1b20*/  IMAD R5, R0.reuse, R11, RZ ;  /* 0x0000000b00057224 */ /* 0x040fe200078e02ff */
[----:B------:R-:W-:Y:S01]  /*1b30*/  LEA R16, R0, UR12, 0x2 ;  /* 0x0000000c00107c11 */ /* 0x000fe2000f8e10ff */
[----:B------:R-:W-:Y:S01]  /*1b40*/  VIADD R17, R6, 0xffffffff ;  /* 0xffffffff06117836 */ /* 0x000fe20000000000 */
[----:B------:R-:W-:Y:S01]  /*1b50*/  P2R R24, PR, RZ, 0x1 ;  /* 0x00000001ff187803 */ /* 0x000fe20000000000 */
[----:B------:R-:W-:Y:S01]  /*1b60*/  VIADD R20, R8, 0x201c ;  /* 0x0000201c08147836 */ /* 0x000fe20000000000 */
[----:B------:R-:W-:Y:S01]  /*1b70*/  IADD3 R18, PT, PT, R7, -0x1, RZ ;  /* 0xffffffff07127810 */ /* 0x000fe20007ffe0ff */
[----:B------:R-:W-:Y:S01]  /*1b80*/  VIADD R21, R10, 0x201c ;  /* 0x0000201c0a157836 */ /* 0x000fe20000000000 */
[----:B------:R-:W-:Y:S01]  /*1b90*/  ULOP3.LUT UR15, UR14, 0x7ffffff8, URZ, 0xc0, !UPT ;  /* 0x7ffffff80e0f7892 */ /* 0x000fe2000f8ec0ff */
[----:B----4-:R-:W-:Y:S01]  /*1ba0*/  FMUL R19, RZ, UR4 ;  /* 0x00000004ff137c20 */ /* 0x010fe20008400000 */
[----:B------:R-:W0:Y:S01]  /*1bb0*/  LDCU UR37, c[0x0][0x3d0] ;  /* 0x00007a00ff2577ac */ /* 0x000e220008000800 */
[----:B------:R-:W-:-:S02]  /*1bc0*/  ULOP3.LUT UR14, UR14, 0x1, URZ, 0xc0, !UPT ;  /* 0x000000010e0e7892 */ /* 0x000fc4000f8ec0ff */
[----:B------:R-:W-:Y:S02]  /*1bd0*/  ULOP3.LUT UR13, UR36, 0x38, URZ, 0xc0, !UPT ;  /* 0x00000038240d7892 */ /* 0x000fe4000f8ec0ff */
[----:B------:R-:W-:Y:S02]  /*1be0*/  ULOP3.LUT UR34, UR36, 0x1, URZ, 0xc0, !UPT ;  /* 0x0000000124227892 */ /* 0x000fe4000f8ec0ff */
[----:B------:R-:W-:Y:S01]  /*1bf0*/  UIADD3 UR33, UPT, UPT, UR35, -0x1, URZ ;  /* 0xffffffff23217890 */ /* 0x000fe2000fffe0ff */
[----:B------:R-:W-:-:S11]  /*1c00*/  UMOV UR4, URZ ;  /* 0x000000ff00047c82 */ /* 0x000fd60008000000 */
.L_x_123:
[----:B-1----:R-:W1:Y:S01]  /*1c10*/  LDCU UR19, c[0x0][0x3d0] ;  /* 0x00007a00ff1377ac */ /* 0x002e620008000800 */
[----:B0-234-:R-:W-:Y:S01]  /*1c20*/  IMAD.U32 R9, RZ, RZ, UR4 ;  /* 0x00000004ff097e24 */ /* 0x01dfe2000f8e00ff */
[----:B------:R-:W-:Y:S01]  /*1c30*/  BSSY.RECONVERGENT B0, `(.L_x_23) ;  /* 0x0000166000007945 */ /* 0x000fe20003800200 */
[----:B------:R-:W2:Y:S02]  /*1c40*/  LDCU UR5, c[0x0][0x3d0] ;  /* 0x00007a00ff0577ac */ /* 0x000ea40008000800 */
[----:B------:R-:W-:Y:S01]  /*1c50*/  IMAD R22, R9, 0x20, R0 ;  /* 0x0000002009167824 */ /* 0x000fe200078e0200 */
[----:B0-----:R-:W-:-:S04]  /*1c60*/  UISETP.LT.AND UP0, UPT, UR37, 0x20, UPT ;  /* 0x000000202500788c */ /* 0x001fc8000bf01270 */
[----:B------:R-:W-:-:S04]  /*1c70*/  USEL UR18, UR37, 0x20, UP0 ;  /* 0x0000002025127887 */ /* 0x000fc80008000000 */
[----:B------:R-:W-:Y:S02]  /*1c80*/  UISETP.LT.AND UP0, UPT, UR18, 0x1, UPT ;  /* 0x000000011200788c */ /* 0x000fe4000bf01270 */
[----:B-1----:R-:W-:Y:S02]  /*1c90*/  UIMAD UR32, UR4, -0x20, UR19 ;  /* 0xffffffe0042078a4 */ /* 0x002fe4000f8e0213 */
[----:B------:R-:W-:Y:S02]  /*1ca0*/  USEL UR18, UR18, 0x1, !UP0 ;  /* 0x0000000112127887 */ /* 0x000fe4000c000000 */
[----:B------:R-:W-:Y:S02]  /*1cb0*/  UISETP.LT.AND UP1, UPT, UR32, 0x20, UPT ;  /* 0x000000202000788c */ /* 0x000fe4000bf21270 */
[----:B--2---:R-:W-:Y:S02]  /*1cc0*/  UIADD3 UR5, UPT, UPT, UR5, 0x1f, URZ ;  /* 0x0000001f05057890 */ /* 0x004fe4000fffe0ff */
[----:B------:R-:W-:-:S02]  /*1cd0*/  USEL UR6, UR32, 0x20, UP1 ;  /* 0x0000002020067887 */ /* 0x000fc40008800000 */
[----:B------:R-:W-:Y:S02]  /*1ce0*/  USHF.R.U32.HI UR5, URZ, 0x5, UR5 ;  /* 0x00000005ff057899 */ /* 0x000fe40008011605 */
[----:B------:R-:W-:Y:S02]  /*1cf0*/  UIADD3 UR4, UPT, UPT, UR4, 0x1, URZ ;  /* 0x0000000104047890 */ /* 0x000fe4000fffe0ff */
[----:B------:R-:W-:Y:S01]  /*1d00*/  ISETP.GE.AND P1, PT, R0, UR6, PT ;  /* 0x0000000600007c0c */ /* 0x000fe2000bf26270 */
[----:B------:R-:W-:Y:S02]  /*1d10*/  ULOP3.LUT UR38, UR18, 0x7, URZ, 0xc0, !UPT ;  /* 0x0000000712267892 */ /* 0x000fe4000f8ec0ff */
[----:B------:R-:W-:Y:S01]  /*1d20*/  ULOP3.LUT UR39, UR18, 0x3, URZ, 0xc0, !UPT ;  /* 0x0000000312277892 */ /* 0x000fe2000f8ec0ff */
[----:B------:R-:W-:Y:S01]  /*1d30*/  ISETP.GE.OR P0, PT, R22, UR19, P1 ;  /* 0x0000001316007c0c */ /* 0x000fe20008f06670 */
[----:B------:R-:W-:Y:S02]  /*1d40*/  UIADD3 UR40, UPT, UPT, UR38, -0x1, URZ ;  /* 0xffffffff26287890 */ /* 0x000fe4000fffe0ff */
[----:B------:R-:W-:-:S10]  /*1d50*/  UISETP.NE.AND UP0, UPT, UR4, UR5, UPT ;  /* 0x000000050400728c */ /* 0x000fd4000bf05270 */
[----:B------:R-:W-:Y:S05]  /*1d60*/  @P0 BRA `(.L_x_24) ;  /* 0x0000000c00a80947 */ /* 0x000fea0003800000 */
[----:B------:R-:W0:Y:S02]  /*1d70*/  LDCU UR5, c[0x0][0x3d4] ;  /* 0x00007a80ff0577ac */ /* 0x000e240008000800 */
[----:B0-----:R-:W-:-:S09]  /*1d80*/  UISETP.GE.AND UP1, UPT, UR5, 0x1, UPT ;  /* 0x000000010500788c */ /* 0x001fd2000bf26270 */
[----:B------:R-:W-:Y:S05]  /*1d90*/  BRA.U !UP1, `(.L_x_25) ;  /* 0x0000000d095c7547 */ /* 0x000fea000b800000 */
[----:B------:R-:W-:Y:S01]  /*1da0*/  ISETP.GE.U32.AND P0, PT, R3, 0x7, PT ;  /* 0x000000070300780c */ /* 0x000fe20003f06070 */
[----:B------:R-:W-:Y:S02]  /*1db0*/  IMAD R25, R22, UR5, RZ ;  /* 0x0000000516197c24 */ /* 0x000fe4000f8e02ff */
[----:B------:R-:W-:-:S10]  /*1dc0*/  IMAD.MOV.U32 R30, RZ, RZ, RZ ;  /* 0x000000ffff1e7224 */ /* 0x000fd400078e00ff */
[----:B------:R-:W-:Y:S05]  /*1dd0*/  @!P0 BRA `(.L_x_26) ;  /* 0x0000000400288947 */ /* 0x000fea0003800000 */
[----:B------:R-:W0:Y:S01]  /*1de0*/  S2UR UR6, SR_CgaCtaId ;  /* 0x00000000000679c3 */ /* 0x000e220000008800 */
[----:B------:R-:W-:Y:S01]  /*1df0*/  UMOV UR5, 0x400 ;  /* 0x0000040000057882 */ /* 0x000fe20000000000 */
[----:B------:R-:W1:Y:S01]  /*1e00*/  LDCU.64 UR20, c[0x0][0x380] ;  /* 0x00007000ff1477ac */ /* 0x000e620008000a00 */
[----:B------:R-:W2:Y:S01]  /*1e10*/  LDCU.64 UR22, c[0x0][0x398] ;  /* 0x00007300ff1677ac */ /* 0x000ea20008000a00 */
[----:B------:R-:W3:Y:S01]  /*1e20*/  LDCU.64 UR42, c[0x0][0x3b0] ;  /* 0x00007600ff2a77ac */ /* 0x000ee20008000a00 */
[----:B0-----:R-:W-:-:S03]  /*1e30*/  ULEA UR6, UR6, UR5, 0x18 ;  /* 0x0000000506067291 */ /* 0x001fc6000f8ec0ff */
[----:B-123--:R-:W-:-:S09]  /*1e40*/  UMOV UR5, URZ ;  /* 0x000000ff00057c82 */ /* 0x00efd20008000000 */
.L_x_27:
[----:B------:R-:W-:-:S05]  /*1e50*/  VIADD R8, R25, UR5 ;  /* 0x0000000519087c36 */ /* 0x000fca0008000000 */
[----:B------:R-:W-:-:S04]  /*1e60*/  IADD3 R9, P0, PT, R8, UR8, RZ ;  /* 0x0000000808097c10 */ /* 0x000fc8000ff1e0ff */
[----:B------:R-:W-:Y:S01]  /*1e70*/  IADD3.X R10, PT, PT, RZ, UR11, RZ, P0, !PT ;  /* 0x0000000bff0a7c10 */ /* 0x000fe200087fe4ff */
[----:B------:R-:W-:-:S03]  /*1e80*/  IMAD.SHL.U32 R8, R9, 0x4, RZ ;  /* 0x0000000409087824 */ /* 0x000fc600078e00ff */
[----:B------:R-:W-:Y:S02]  /*1e90*/  SHF.L.U64.HI R9, R9, 0x2, R10 ;  /* 0x0000000209097819 */ /* 0x000fe4000001020a */
[----:B------:R-:W-:-:S04]  /*1ea0*/  IADD3 R12, P0, PT, R8, UR20, RZ ;  /* 0x00000014080c7c10 */ /* 0x000fc8000ff1e0ff */
[C---:B------:R-:W-:Y:S02]  /*1eb0*/  IADD3.X R13, PT, PT, R9.reuse, UR21, RZ, P0, !PT ;  /* 0x00000015090d7c10 */ /* 0x040fe400087fe4ff */
[C---:B------:R-:W-:Y:S02]  /*1ec0*/  IADD3 R10, P0, PT, R8.reuse, UR22, RZ ;  /* 0x00000016080a7c10 */ /* 0x040fe4000ff1e0ff */
[----:B------:R-:W-:Y:S01]  /*1ed0*/  IADD3 R8, P2, PT, R8, UR42, RZ ;  /* 0x0000002a08087c10 */ /* 0x000fe2000ff5e0ff */
[----:B0-----:R-:W2:Y:S01]  /*1ee0*/  LDG.E R27, desc[UR16][R12.64] ;  /* 0x000000100c1b7981 */ /* 0x001ea2000c1e1900 */
[----:B------:R-:W-:Y:S01]  /*1ef0*/  IADD3.X R11, PT, PT, R9, UR23, RZ, P0, !PT ;  /* 0x00000017090b7c10 */ /* 0x000fe200087fe4ff */
[----:B------:R-:W-:Y:S01]  /*1f00*/  VIADD R26, R5, UR5 ;  /* 0x00000005051a7c36 */ /* 0x000fe20008000000 */
[----:B------:R-:W-:Y:S01]  /*1f10*/  IADD3.X R9, PT, PT, R9, UR43, RZ, P2, !PT ;  /* 0x0000002b09097c10 */ /* 0x000fe200097fe4ff */
[----:B------:R-:W3:Y:S03]  /*1f20*/  LDG.E R31, desc[UR16][R12.64+0x4] ;  /* 0x000004100c1f7981 */ /* 0x000ee6000c1e1900 */
[C---:B------:R-:W-:Y:S01]  /*1f30*/  LEA R14, R26.reuse, UR6, 0x2 ;  /* 0x000000061a0e7c11 */ /* 0x040fe2000f8e10ff */
[----:B------:R-:W4:Y:S04]  /*1f40*/  LDG.E R28, desc[UR16][R10.64] ;  /* 0x000000100a1c7981 */ /* 0x000f28000c1e1900 */
[----:B------:R-:W5:Y:S01]  /*1f50*/  LDG.E R29, desc[UR16][R8.64] ;  /* 0x00000010081d7981 */ /* 0x000f62000c1e1900 */
[----:B------:R-:W-:-:S02]  /*1f60*/  LEA R15, R26, UR26, 0x2 ;  /* 0x0000001a1a0f7c11 */ /* 0x000fc4000f8e10ff */
[----:B------:R-:W-:Y:S01]  /*1f70*/  LEA R26, R26, UR29, 0x2 ;  /* 0x0000001d1a1a7c11 */ /* 0x000fe2000f8e10ff */
[----:B------:R-:W3:Y:S04]  /*1f80*/  LDG.E R30, desc[UR16][R10.64+0x4] ;  /* 0x000004100a1e7981 */ /* 0x000ee8000c1e1900 */
[----:B------:R-:W3:Y:S04]  /*1f90*/  LDG.E R33, desc[UR16][R8.64+0x4] ;  /* 0x0000041008217981 */ /* 0x000ee8000c1e1900 */
[----:B------:R-:W3:Y:S04]  /*1fa0*/  LDG.E R32, desc[UR16][R10.64+0x8] ;  /* 0x000008100a207981 */ /* 0x000ee8000c1e1900 */
[----:B------:R-:W3:Y:S04]  /*1fb0*/  LDG.E R35, desc[UR16][R8.64+0x8] ;  /* 0x0000081008237981 */ /* 0x000ee8000c1e1900 */
[----:B------:R-:W3:Y:S04]  /*1fc0*/  LDG.E R37, desc[UR16][R12.64+0x10] ;  /* 0x000010100c257981 */ /* 0x000ee8000c1e1900 */
[----:B------:R-:W3:Y:S04]  /*1fd0*/  LDG.E R34, desc[UR16][R12.64+0x1c] ;  /* 0x00001c100c227981 */ /* 0x000ee8000c1e1900 */
[----:B------:R-:W3:Y:S04]  /*1fe0*/  LDG.E R36, desc[UR16][R10.64+0x1c] ;  /* 0x00001c100a247981 */ /* 0x000ee8000c1e1900 */
[----:B--2---:R0:W-:Y:S04]  /*1ff0*/  STS [R14], R27 ;  /* 0x0000001b0e007388 */ /* 0x0041e80000000800 */
[----:B----4-:R1:W-:Y:S04]  /*2000*/  STS [R15+0x2000], R28 ;  /* 0x0020001c0f007388 */ /* 0x0103e80000000800 */
[----:B0-----:R-:W2:Y:S04]  /*2010*/  LDG.E R27, desc[UR16][R12.64+0x8] ;  /* 0x000008100c1b7981 */ /* 0x001ea8000c1e1900 */
[----:B-----5:R0:W-:Y:S04]  /*2020*/  STS [R26+0x2000], R29 ;  /* 0x0020001d1a007388 */ /* 0x0201e80000000800 */
[----:B---3--:R3:W-:Y:S04]  /*2030*/  STS [R14+0x4], R31 ;  /* 0x0000041f0e007388 */ /* 0x0087e80000000800 */
[----:B-1----:R-:W4:Y:S04]  /*2040*/  LDG.E R28, desc[UR16][R10.64+0xc] ;  /* 0x00000c100a1c7981 */ /* 0x002f28000c1e1900 */
[----:B0-----:R-:W5:Y:S04]  /*2050*/  LDG.E R29, desc[UR16][R12.64+0xc] ;  /* 0x00000c100c1d7981 */ /* 0x001f68000c1e1900 */
[----:B---3--:R-:W3:Y:S04]  /*2060*/  LDG.E R31, desc[UR16][R8.64+0xc] ;  /* 0x00000c10081f7981 */ /* 0x008ee8000c1e1900 */
[----:B------:R0:W-:Y:S04]  /*2070*/  STS [R15+0x2004], R30 ;  /* 0x0020041e0f007388 */ /* 0x0001e80000000800 */
[----:B------:R1:W-:Y:S04]  /*2080*/  STS [R26+0x2004], R33 ;  /* 0x002004211a007388 */ /* 0x0003e80000000800 */
[----:B0-----:R-:W3:Y:S04]  /*2090*/  LDG.E R30, desc[UR16][R10.64+0x10] ;  /* 0x000010100a1e7981 */ /* 0x001ee8000c1e1900 */
[----:B-1----:R-:W3:Y:S04]  /*20a0*/  LDG.E R33, desc[UR16][R12.64+0x14] ;  /* 0x000014100c217981 */ /* 0x002ee8000c1e1900 */
[----:B--2---:R0:W-:Y:S04]  /*20b0*/  STS [R14+0x8], R27 ;  /* 0x0000081b0e007388 */ /* 0x0041e80000000800 */
[----:B------:R1:W-:Y:S04]  /*20c0*/  STS [R15+0x2008], R32 ;  /* 0x002008200f007388 */ /* 0x0003e80000000800 */
[----:B------:R-:W-:Y:S04]  /*20d0*/  STS [R26+0x2008], R35 ;  /* 0x002008231a007388 */ /* 0x000fe80000000800 */
[----:B0-----:R-:W2:Y:S04]  /*20e0*/  LDG.E R27, desc[UR16][R8.64+0x10] ;  /* 0x00001010081b7981 */ /* 0x001ea8000c1e1900 */
[----:B-----5:R0:W-:Y:S04]  /*20f0*/  STS [R14+0xc], R29 ;  /* 0x00000c1d0e007388 */ /* 0x0201e80000000800 */
[----:B-1----:R-:W5:Y:S04]  /*2100*/  LDG.E R32, desc[UR16][R10.64+0x14] ;  /* 0x000014100a207981 */ /* 0x002f68000c1e1900 */
[----:B----4-:R1:W-:Y:S04]  /*2110*/  STS [R15+0x200c], R28 ;  /* 0x00200c1c0f007388 */ /* 0x0103e80000000800 */
[----:B0-----:R-:W4:Y:S04]  /*2120*/  LDG.E R29, desc[UR16][R8.64+0x14] ;  /* 0x00001410081d7981 */ /* 0x001f28000c1e1900 */
[----:B------:R-:W4:Y:S04]  /*2130*/  LDG.E R35, desc[UR16][R12.64+0x18] ;  /* 0x000018100c237981 */ /* 0x000f28000c1e1900 */
[----:B---3--:R0:W-:Y:S04]  /*2140*/  STS [R26+0x200c], R31 ;  /* 0x00200c1f1a007388 */ /* 0x0081e80000000800 */
[----:B-1----:R-:W3:Y:S04]  /*2150*/  LDG.E R28, desc[UR16][R10.64+0x18] ;  /* 0x000018100a1c7981 */ /* 0x002ee8000c1e1900 */
[----:B------:R1:W-:Y:S04]  /*2160*/  STS [R14+0x10], R37 ;  /* 0x000010250e007388 */ /* 0x0003e80000000800 */
[----:B0-----:R-:W3:Y:S04]  /*2170*/  LDG.E R31, desc[UR16][R8.64+0x18] ;  /* 0x00001810081f7981 */ /* 0x001ee8000c1e1900 */
[----:B-1----:R-:W3:Y:S04]  /*2180*/  LDG.E R37, desc[UR16][R8.64+0x1c] ;  /* 0x00001c1008257981 */ /* 0x002ee8000c1e1900 */
[----:B------:R0:W-:Y:S01]  /*2190*/  STS [R15+0x2010], R30 ;  /* 0x0020101e0f007388 */ /* 0x0001e20000000800 */
[----:B------:R-:W-:-:S04]  /*21a0*/  UIADD3 UR5, UPT, UPT, UR5, 0x8, URZ ;  /* 0x0000000805057890 */ /* 0x000fc8000fffe0ff */
[----:B------:R-:W-:Y:S01]  /*21b0*/  UISETP.NE.AND UP1, UPT, UR5, UR15, UPT ;  /* 0x0000000f0500728c */ /* 0x000fe2000bf25270 */
[----:B--2---:R0:W-:Y:S04]  /*21c0*/  STS [R26+0x2010], R27 ;  /* 0x0020101b1a007388 */ /* 0x0041e80000000800 */
[----:B------:R0:W-:Y:S04]  /*21d0*/  STS [R14+0x14], R33 ;  /* 0x000014210e007388 */ /* 0x0001e80000000800 */
[----:B-----5:R0:W-:Y:S04]  /*21e0*/  STS [R15+0x2014], R32 ;  /* 0x002014200f007388 */ /* 0x0201e80000000800 */
[----:B----4-:R0:W-:Y:S04]  /*21f0*/  STS [R26+0x2014], R29 ;  /* 0x0020141d1a007388 */ /* 0x0101e80000000800 */
[----:B------:R0:W-:Y:S04]  /*2200*/  STS [R14+0x18], R35 ;  /* 0x000018230e007388 */ /* 0x0001e80000000800 */
[----:B---3--:R0:W-:Y:S04]  /*2210*/  STS [R15+0x2018], R28 ;  /* 0x0020181c0f007388 */ /* 0x0081e80000000800 */
[----:B------:R0:W-:Y:S04]  /*2220*/  STS [R26+0x2018], R31 ;  /* 0x0020181f1a007388 */ /* 0x0001e80000000800 */
[----:B------:R0:W-:Y:S04]  /*2230*/  STS [R14+0x1c], R34 ;  /* 0x00001c220e007388 */ /* 0x0001e80000000800 */
[----:B------:R0:W-:Y:S04]  /*2240*/  STS [R15+0x201c], R36 ;  /* 0x00201c240f007388 */ /* 0x0001e80000000800 */
[----:B------:R0:W-:Y:S01]  /*2250*/  STS [R26+0x201c], R37 ;  /* 0x00201c251a007388 */ /* 0x0001e20000000800 */
[----:B------:R-:W-:Y:S05]  /*2260*/  BRA.U UP1, `(.L_x_27) ;  /* 0xfffffff901f87547 */ /* 0x000fea000b83ffff */
[----:B0-----:R-:W-:-:S07]  /*2270*/  IMAD.U32 R30, RZ, RZ, UR15 ;  /* 0x0000000fff1e7e24 */ /* 0x001fce000f8e00ff */
.L_x_26:
[----:B------:R-:W-:-:S13]  /*2280*/  ISETP.NE.AND P0, PT, R6, RZ, PT ;  /* 0x000000ff0600720c */ /* 0x000fda0003f05270 */
[----:B------:R-:W-:Y:S05]  /*2290*/  @!P0 BRA `(.L_x_25) ;  /* 0x00000008001c8947 */ /* 0x000fea0003800000 */
[----:B------:R-:W-:Y:S02]  /*22a0*/  ISETP.GE.U32.AND P2, PT, R17, 0x3, PT ;  /* 0x000000031100780c */ /* 0x000fe40003f46070 */
[----:B------:R-:W-:-:S11]  /*22b0*/  ISETP.NE.AND P0, PT, R7, RZ, PT ;  /* 0x000000ff0700720c */ /* 0x000fd60003f05270 */
[----:B------:R-:W-:Y:S05]  /*22c0*/  @!P2 BRA `(.L_x_28) ;  /* 0x0000000000e0a947 */ /* 0x000fea0003800000 */
[----:B------:R-:W0:Y:S01]  /*22d0*/  LDCU.64 UR20, c[0x0][0x380] ;  /* 0x00007000ff1477ac */ /* 0x000e220008000a00 */
[----:B------:R-:W-:Y:S01]  /*22e0*/  IMAD.IADD R8, R25, 0x1, R30 ;  /* 0x0000000119087824 */ /* 0x000fe200078e021e */
[----:B------:R-:W-:Y:S01]  /*22f0*/  IADD3 R27, P3, P4, R30, UR8, R25 ;  /* 0x000000081e1b7c10 */ /* 0x000fe2000fc7e019 */
[----:B------:R-:W1:Y:S03]  /*2300*/  LDCU.64 UR22, c[0x0][0x398] ;  /* 0x00007300ff1677ac */ /* 0x000e660008000a00 */
[----:B------:R-:W-:Y:S01]  /*2310*/  IADD3 R8, P2, PT, R8, UR8, RZ ;  /* 0x0000000808087c10 */ /* 0x000fe2000ff5e0ff */
[----:B------:R-:W2:Y:S01]  /*2320*/  LDCU.64 UR42, c[0x0][0x3b0] ;  /* 0x00007600ff2a77ac */ /* 0x000ea20008000a00 */
[----:B------:R-:W-:-:S03]  /*2330*/  IADD3.X R26, PT, PT, RZ, UR11, RZ, P3, P4 ;  /* 0x0000000bff1a7c10 */ /* 0x000fc60009fe84ff */
[----:B------:R-:W-:Y:S02]  /*2340*/  IMAD.X R11, RZ, RZ, UR11, P2 ;  /* 0x0000000bff0b7e24 */ /* 0x000fe400090e06ff */
[C---:B------:R-:W-:Y:S01]  /*2350*/  IMAD.SHL.U32 R10, R8.reuse, 0x4, RZ ;  /* 0x00000004080a7824 */ /* 0x040fe200078e00ff */
[----:B------:R-:W3:Y:S01]  /*2360*/  S2UR UR6, SR_CgaCtaId ;  /* 0x00000000000679c3 */ /* 0x000ee20000008800 */
[C---:B------:R-:W-:Y:S02]  /*2370*/  SHF.L.U64.HI R26, R27.reuse, 0x2, R26 ;  /* 0x000000021b1a7819 */ /* 0x040fe4000001021a */
[----:B------:R-:W-:Y:S02]  /*2380*/  SHF.L.U64.HI R11, R8, 0x2, R11 ;  /* 0x00000002080b7819 */ /* 0x000fe4000001020b */
[----:B0-----:R-:W-:Y:S02]  /*2390*/  IADD3 R12, P2, PT, R10, UR20, RZ ;  /* 0x000000140a0c7c10 */ /* 0x001fe4000ff5e0ff */
[----:B------:R-:W-:-:S02]  /*23a0*/  SHF.L.U32 R27, R27, 0x2, RZ ;  /* 0x000000021b1b7819 */ /* 0x000fc400000006ff */
[C---:B-1----:R-:W-:Y:S02]  /*23b0*/  IADD3 R8, P3, PT, R10.reuse, UR22, RZ ;  /* 0x000000160a087c10 */ /* 0x042fe4000ff7e0ff */
[C---:B------:R-:W-:Y:S02]  /*23c0*/  IADD3.X R13, PT, PT, R11.reuse, UR21, RZ, P2, !PT ;  /* 0x000000150b0d7c10 */ /* 0x040fe400097fe4ff */
[----:B--2---:R-:W-:Y:S02]  /*23d0*/  IADD3 R10, P2, PT, R10, UR42, RZ ;  /* 0x0000002a0a0a7c10 */ /* 0x004fe4000ff5e0ff */
[C---:B------:R-:W-:Y:S01]  /*23e0*/  IADD3.X R9, PT, PT, R11.reuse, UR23, RZ, P3, !PT ;  /* 0x000000170b097c10 */ /* 0x040fe20009ffe4ff */
[----:B------:R0:W2:Y:S01]  /*23f0*/  LDG.E R29, desc[UR16][R12.64] ;  /* 0x000000100c1d7981 */ /* 0x0000a2000c1e1900 */
[----:B------:R-:W-:Y:S01]  /*2400*/  IADD3.X R11, PT, PT, R11, UR43, RZ, P2, !PT ;  /* 0x0000002b0b0b7c10 */ /* 0x000fe200097fe4ff */
[----:B------:R-:W-:Y:S01]  /*2410*/  UMOV UR5, 0x400 ;  /* 0x0000040000057882 */ /* 0x000fe20000000000 */
[----:B------:R-:W-:Y:S01]  /*2420*/  IADD3 R14, P3, PT, R27, UR20, RZ ;  /* 0x000000141b0e7c10 */ /* 0x000fe2000ff7e0ff */
[----:B------:R1:W4:Y:S01]  /*2430*/  LDG.E R32, desc[UR16][R8.64] ;  /* 0x0000001008207981 */ /* 0x000322000c1e1900 */
[----:B------:R-:W-:-:S02]  /*2440*/  IMAD.IADD R28, R5, 0x1, R30 ;  /* 0x00000001051c7824 */ /* 0x000fc400078e021e */
[----:B------:R-:W-:Y:S01]  /*2450*/  IADD3.X R15, PT, PT, R26, UR21, RZ, P3, !PT ;  /* 0x000000151a0f7c10 */ /* 0x000fe20009ffe4ff */
[----:B------:R5:W4:Y:S01]  /*2460*/  LDG.E R31, desc[UR16][R10.64] ;  /* 0x000000100a1f7981 */ /* 0x000b22000c1e1900 */
[----:B---3--:R-:W-:Y:S01]  /*2470*/  ULEA UR5, UR6, UR5, 0x18 ;  /* 0x0000000506057291 */ /* 0x008fe2000f8ec0ff */
[C---:B0-----:R-:W-:Y:S02]  /*2480*/  LEA R13, R28.reuse, UR26, 0x2 ;  /* 0x0000001a1c0d7c11 */ /* 0x041fe4000f8e10ff */
[----:B------:R-:W3:Y:S01]  /*2490*/  LDG.E R33, desc[UR16][R14.64+0x4] ;  /* 0x000004100e217981 */ /* 0x000ee2000c1e1900 */
[C---:B-1----:R-:W-:Y:S02]  /*24a0*/  IADD3 R8, P3, PT, R27.reuse, UR42, RZ ;  /* 0x0000002a1b087c10 */ /* 0x042fe4000ff7e0ff */
[----:B------:R-:W-:Y:S01]  /*24b0*/  LEA R12, R28, UR5, 0x2 ;  /* 0x000000051c0c7c11 */ /* 0x000fe2000f8e10ff */
[----:B------:R-:W3:Y:S01]  /*24c0*/  LDG.E R35, desc[UR16][R14.64+0x8] ;  /* 0x000008100e237981 */ /* 0x000ee2000c1e1900 */
[----:B-----5:R-:W-:-:S02]  /*24d0*/  IADD3 R10, P2, PT, R27, UR22, RZ ;  /* 0x000000161b0a7c10 */ /* 0x020fc4000ff5e0ff */
[C---:B------:R-:W-:Y:S01]  /*24e0*/  IADD3.X R9, PT, PT, R26.reuse, UR43, RZ, P3, !PT ;  /* 0x0000002b1a097c10 */ /* 0x040fe20009ffe4ff */
[----:B------:R-:W5:Y:S01]  /*24f0*/  LDG.E R37, desc[UR16][R14.64+0xc] ;  /* 0x00000c100e257981 */ /* 0x000f62000c1e1900 */
[----:B------:R-:W-:Y:S02]  /*2500*/  IADD3.X R11, PT, PT, R26, UR23, RZ, P2, !PT ;  /* 0x000000171a0b7c10 */ /* 0x000fe400097fe4ff */
[----:B------:R-:W-:Y:S01]  /*2510*/  LEA R28, R28, UR29, 0x2 ;  /* 0x0000001d1c1c7c11 */ /* 0x000fe2000f8e10ff */
[----:B------:R-:W5:Y:S04]  /*2520*/  LDG.E R27, desc[UR16][R8.64+0x4] ;  /* 0x00000410081b7981 */ /* 0x000f68000c1e1900 */
[----:B------:R-:W5:Y:S04]  /*2530*/  LDG.E R26, desc[UR16][R10.64+0x4] ;  /* 0x000004100a1a7981 */ /* 0x000f68000c1e1900 */
[----:B------:R-:W5:Y:S04]  /*2540*/  LDG.E R34, desc[UR16][R10.64+0xc] ;  /* 0x00000c100a227981 */ /* 0x000f68000c1e1900 */
[----:B--2---:R0:W-:Y:S04]  /*2550*/  STS [R12], R29 ;  /* 0x0000001d0c007388 */ /* 0x0041e80000000800 */
[----:B----4-:R1:W-:Y:S04]  /*2560*/  STS [R13+0x2000], R32 ;  /* 0x002000200d007388 */ /* 0x0103e80000000800 */
[----:B------:R2:W-:Y:S04]  /*2570*/  STS [R28+0x2000], R31 ;  /* 0x0020001f1c007388 */ /* 0x0005e80000000800 */
[----:B0-----:R-:W4:Y:S04]  /*2580*/  LDG.E R29, desc[UR16][R8.64+0x8] ;  /* 0x00000810081d7981 */ /* 0x001f28000c1e1900 */
[----:B-1----:R-:W4:Y:S04]  /*2590*/  LDG.E R32, desc[UR16][R10.64+0x8] ;  /* 0x000008100a207981 */ /* 0x002f28000c1e1900 */
[----:B--2---:R-:W2:Y:S04]  /*25a0*/  LDG.E R31, desc[UR16][R8.64+0xc] ;  /* 0x00000c10081f7981 */ /* 0x004ea8000c1e1900 */
[----:B---3--:R0:W-:Y:S04]  /*25b0*/  STS [R12+0x4], R33 ;  /* 0x000004210c007388 */ /* 0x0081e80000000800 */
[----:B-----5:R0:W-:Y:S04]  /*25c0*/  STS [R13+0x2004], R26 ;  /* 0x0020041a0d007388 */ /* 0x0201e80000000800 */
[----:B------:R0:W-:Y:S04]  /*25d0*/  STS [R28+0x2004], R27 ;  /* 0x0020041b1c007388 */ /* 0x0001e80000000800 */
[----:B------:R0:W-:Y:S01]  /*25e0*/  STS [R12+0x8], R35 ;  /* 0x000008230c007388 */ /* 0x0001e20000000800 */
[----:B------:R-:W-:-:S03]  /*25f0*/  VIADD R30, R30, 0x4 ;  /* 0x000000041e1e7836 */ /* 0x000fc60000000000 */
[----:B----4-:R0:W-:Y:S04]  /*2600*/  STS [R13+0x2008], R32 ;  /* 0x002008200d007388 */ /* 0x0101e80000000800 */
[----:B------:R0:W-:Y:S04]  /*2610*/  STS [R28+0x2008], R29 ;  /* 0x0020081d1c007388 */ /* 0x0001e80000000800 */
[----:B------:R0:W-:Y:S04]  /*2620*/  STS [R12+0xc], R37 ;  /* 0x00000c250c007388 */ /* 0x0001e80000000800 */
[----:B------:R0:W-:Y:S04]  /*2630*/  STS [R13+0x200c], R34 ;  /* 0x00200c220d007388 */ /* 0x0001e80000000800 */
[----:B--2---:R0:W-:Y:S02]  /*2640*/  STS [R28+0x200c], R31 ;  /* 0x00200c1f1c007388 */ /* 0x0041e40000000800 */
.L_x_28:
[----:B------:R-:W-:Y:S05]  /*2650*/  @!P0 BRA `(.L_x_25) ;  /* 0x00000004002c8947 */ /* 0x000fea0003800000 */
[----:B------:R-:W-:Y:S01]  /*2660*/  ISETP.NE.AND P0, PT, R18, RZ, PT ;  /* 0x000000ff1200720c */ /* 0x000fe20003f05270 */
[----:B------:R-:W-:-:S12]  /*2670*/  UISETP.NE.AND UP1, UPT, UR14, URZ, UPT ;  /* 0x000000ff0e00728c */ /* 0x000fd8000bf25270 */
[----:B------:R-:W-:Y:S05]  /*2680*/  @!P0 BRA `(.L_x_29) ;  /* 0x0000000000b08947 */ /* 0x000fea0003800000 */
[----:B------:R-:W1:Y:S01]  /*2690*/  LDCU.64 UR20, c[0x0][0x380] ;  /* 0x00007000ff1477ac */ /* 0x000e620008000a00 */
[----:B------:R-:W-:Y:S01]  /*26a0*/  IADD3 R9, P0, P2, R30, UR8, R25 ;  /* 0x000000081e097c10 */ /* 0x000fe2000fa1e019 */
[----:B------:R-:W-:Y:S01]  /*26b0*/  IMAD.IADD R8, R25, 0x1, R30 ;  /* 0x0000000119087824 */ /* 0x000fe200078e021e */
[----:B------:R-:W2:Y:S02]  /*26c0*/  LDCU.64 UR22, c[0x0][0x398] ;  /* 0x00007300ff1677ac */ /* 0x000ea40008000a00 */
[----:B------:R-:W-:Y:S02]  /*26d0*/  IADD3.X R10, PT, PT, RZ, UR11, RZ, P0, P2 ;  /* 0x0000000bff0a7c10 */ /* 0x000fe400087e44ff */
[----:B------:R-:W-:Y:S01]  /*26e0*/  IADD3 R8, P0, PT, R8, UR8, RZ ;  /* 0x0000000808087c10 */ /* 0x000fe2000ff1e0ff */
[----:B------:R-:W3:Y:S01]  /*26f0*/  LDCU.64 UR42, c[0x0][0x3b0] ;  /* 0x00007600ff2a77ac */ /* 0x000ee20008000a00 */
[C---:B------:R-:W-:Y:S01]  /*2700*/  SHF.L.U64.HI R11, R9.reuse, 0x2, R10 ;  /* 0x00000002090b7819 */ /* 0x040fe2000001020a */
[----:B------:R-:W-:-:S02]  /*2710*/  IMAD.SHL.U32 R10, R9, 0x4, RZ ;  /* 0x00000004090a7824 */ /* 0x000fc400078e00ff */
[----:B------:R-:W-:Y:S02]  /*2720*/  IMAD.X R9, RZ, RZ, UR11, P0 ;  /* 0x0000000bff097e24 */ /* 0x000fe400080e06ff */
[----:B0-----:R-:W-:-:S03]  /*2730*/  IMAD.SHL.U32 R12, R8, 0x4, RZ ;  /* 0x00000004080c7824 */ /* 0x001fc600078e00ff */
[----:B------:R-:W-:Y:S02]  /*2740*/  SHF.L.U64.HI R9, R8, 0x2, R9 ;  /* 0x0000000208097819 */ /* 0x000fe40000010209 */
[----:B-1----:R-:W-:Y:S02]  /*2750*/  IADD3 R26, P2, PT, R10, UR20, RZ ;  /* 0x000000140a1a7c10 */ /* 0x002fe4000ff5e0ff */
[C---:B------:R-:W-:Y:S02]  /*2760*/  IADD3 R28, P0, PT, R12.reuse, UR20, RZ ;  /* 0x000000140c1c7c10 */ /* 0x040fe4000ff1e0ff */
[----:B------:R-:W-:Y:S02]  /*2770*/  IADD3.X R27, PT, PT, R11, UR21, RZ, P2, !PT ;  /* 0x000000150b1b7c10 */ /* 0x000fe400097fe4ff */
[----:B--2---:R-:W-:Y:S02]  /*2780*/  IADD3 R14, P2, PT, R12, UR22, RZ ;  /* 0x000000160c0e7c10 */ /* 0x004fe4000ff5e0ff */
[C---:B------:R-:W-:Y:S01]  /*2790*/  IADD3.X R29, PT, PT, R9.reuse, UR21, RZ, P0, !PT ;  /* 0x00000015091d7c10 */ /* 0x040fe200087fe4ff */
[----:B------:R-:W2:Y:S01]  /*27a0*/  LDG.E R26, desc[UR16][R26.64+0x4] ;  /* 0x000004101a1a7981 */ /* 0x000ea2000c1e1900 */
[----:B------:R-:W-:-:S02]  /*27b0*/  IADD3.X R15, PT, PT, R9, UR23, RZ, P2, !PT ;  /* 0x00000017090f7c10 */ /* 0x000fc400097fe4ff */
[----:B---3--:R-:W-:Y:S01]  /*27c0*/  IADD3 R12, P0, PT, R12, UR42, RZ ;  /* 0x0000002a0c0c7c10 */ /* 0x008fe2000ff1e0ff */
[----:B------:R-:W3:Y:S01]  /*27d0*/  LDG.E R28, desc[UR16][R28.64] ;  /* 0x000000101c1c7981 */ /* 0x000ee2000c1e1900 */
[C---:B------:R-:W-:Y:S02]  /*27e0*/  IADD3 R8, P2, PT, R10.reuse, UR22, RZ ;  /* 0x000000160a087c10 */ /* 0x040fe4000ff5e0ff */
[----:B------:R-:W-:Y:S01]  /*27f0*/  IADD3 R10, P3, PT, R10, UR42, RZ ;  /* 0x0000002a0a0a7c10 */ /* 0x000fe2000ff7e0ff */
[----:B------:R0:W4:Y:S01]  /*2800*/  LDG.E R31, desc[UR16][R14.64] ;  /* 0x000000100e1f7981 */ /* 0x000122000c1e1900 */
[----:B------:R-:W-:Y:S02]  /*2810*/  IADD3.X R13, PT, PT, R9, UR43, RZ, P0, !PT ;  /* 0x0000002b090d7c10 */ /* 0x000fe400087fe4ff */
[C---:B------:R-:W-:Y:S02]  /*2820*/  IADD3.X R9, PT, PT, R11.reuse, UR23, RZ, P2, !PT ;  /* 0x000000170b097c10 */ /* 0x040fe400097fe4ff */
[----:B------:R-:W-:Y:S01]  /*2830*/  IADD3.X R11, PT, PT, R11, UR43, RZ, P3, !PT ;  /* 0x0000002b0b0b7c10 */ /* 0x000fe20009ffe4ff */
[----:B------:R-:W5:Y:S04]  /*2840*/  LDG.E R12, desc[UR16][R12.64] ;  /* 0x000000100c0c7981 */ /* 0x000f68000c1e1900 */
[----:B------:R-:W2:Y:S04]  /*2850*/  LDG.E R9, desc[UR16][R8.64+0x4] ;  /* 0x0000041008097981 */ /* 0x000ea8000c1e1900 */
[----:B------:R-:W2:Y:S01]  /*2860*/  LDG.E R10, desc[UR16][R10.64+0x4] ;  /* 0x000004100a0a7981 */ /* 0x000ea2000c1e1900 */
[----:B------:R-:W1:Y:S01]  /*2870*/  S2UR UR6, SR_CgaCtaId ;  /* 0x00000000000679c3 */ /* 0x000e620000008800 */
[----:B------:R-:W-:Y:S01]  /*2880*/  UMOV UR5, 0x400 ;  /* 0x0000040000057882 */ /* 0x000fe20000000000 */
[----:B0-----:R-:W-:Y:S01]  /*2890*/  IADD3 R14, PT, PT, R5, R30, RZ ;  /* 0x0000001e050e7210 */ /* 0x001fe20007ffe0ff */
[----:B------:R-:W-:-:S03]  /*28a0*/  VIADD R30, R30, 0x2 ;  /* 0x000000021e1e7836 */ /* 0x000fc60000000000 */
[C---:B------:R-:W-:Y:S02]  /*28b0*/  LEA R32, R14.reuse, UR26, 0x2 ;  /* 0x0000001a0e207c11 */ /* 0x040fe4000f8e10ff */
[----:B------:R-:W-:Y:S01]  /*28c0*/  LEA R27, R14, UR29, 0x2 ;  /* 0x0000001d0e1b7c11 */ /* 0x000fe2000f8e10ff */
[----:B-1----:R-:W-:-:S06]  /*28d0*/  ULEA UR5, UR6, UR5, 0x18 ;  /* 0x0000000506057291 */ /* 0x002fcc000f8ec0ff */
[----:B------:R-:W-:-:S05]  /*28e0*/  LEA R15, R14, UR5, 0x2 ;  /* 0x000000050e0f7c11 */ /* 0x000fca000f8e10ff */
[----:B---3--:R1:W-:Y:S04]  /*28f0*/  STS [R15], R28 ;  /* 0x0000001c0f007388 */ /* 0x0083e80000000800 */
[----:B----4-:R1:W-:Y:S04]  /*2900*/  STS [R32+0x2000], R31 ;  /* 0x0020001f20007388 */ /* 0x0103e80000000800 */
[----:B-----5:R1:W-:Y:S04]  /*2910*/  STS [R27+0x2000], R12 ;  /* 0x0020000c1b007388 */ /* 0x0203e80000000800 */
[----:B--2---:R1:W-:Y:S04]  /*2920*/  STS [R15+0x4], R26 ;  /* 0x0000041a0f007388 */ /* 0x0043e80000000800 */
[----:B------:R1:W-:Y:S04]  /*2930*/  STS [R32+0x2004], R9 ;  /* 0x0020040920007388 */ /* 0x0003e80000000800 */
[----:B------:R1:W-:Y:S02]  /*2940*/  STS [R27+0x2004], R10 ;  /* 0x0020040a1b007388 */ /* 0x0003e40000000800 */
.L_x_29:
[----:B------:R-:W-:Y:S05]  /*2950*/  BRA.U !UP1, `(.L_x_25) ;  /* 0x00000001096c7547 */ /* 0x000fea000b800000 */
[----:B------:R-:W0:Y:S01]  /*2960*/  LDCU.64 UR20, c[0x0][0x380] ;  /* 0x00007000ff1477ac */ /* 0x000e220008000a00 */
[----:B------:R-:W-:Y:S01]  /*2970*/  IMAD.IADD R25, R25, 0x1, R30 ;  /* 0x0000000119197824 */ /* 0x000fe200078e021e */
[----:B------:R-:W2:Y:S04]  /*2980*/  LDCU.64 UR22, c[0x0][0x398] ;  /* 0x00007300ff1677ac */ /* 0x000ea80008000a00 */
[----:B------:R-:W-:Y:S01]  /*2990*/  IADD3 R25, P0, PT, R25, UR8, RZ ;  /* 0x0000000819197c10 */ /* 0x000fe2000ff1e0ff */
[----:B------:R-:W3:Y:S04]  /*29a0*/  LDCU.64 UR42, c[0x0][0x3b0] ;  /* 0x00007600ff2a77ac */ /* 0x000ee80008000a00 */
[----:B-1----:R-:W-:-:S02]  /*29b0*/  IMAD.X R10, RZ, RZ, UR11, P0 ;  /* 0x0000000bff0a7e24 */ /* 0x002fc400080e06ff */
[----:B------:R-:W-:-:S03]  /*29c0*/  IMAD.SHL.U32 R8, R25, 0x4, RZ ;  /* 0x0000000419087824 */ /* 0x000fc600078e00ff */
[----:B------:R-:W-:Y:S02]  /*29d0*/  SHF.L.U64.HI R9, R25, 0x2, R10 ;  /* 0x0000000219097819 */ /* 0x000fe4000001020a */
[C---:B0-----:R-:W-:Y:S02]  /*29e0*/  IADD3 R12, P0, PT, R8.reuse, UR20, RZ ;  /* 0x00000014080c7c10 */ /* 0x041fe4000ff1e0ff */
[C---:B--2---:R-:W-:Y:S02]  /*29f0*/  IADD3 R10, P2, PT, R8.reuse, UR22, RZ ;  /* 0x00000016080a7c10 */ /* 0x044fe4000ff5e0ff */
[C---:B------:R-:W-:Y:S02]  /*2a00*/  IADD3.X R13, PT, PT, R9.reuse, UR21, RZ, P0, !PT ;  /* 0x00000015090d7c10 */ /* 0x040fe400087fe4ff */
[----:B---3--:R-:W-:Y:S02]  /*2a10*/  IADD3 R8, P3, PT, R8, UR42, RZ ;  /* 0x0000002a08087c10 */ /* 0x008fe4000ff7e0ff */
[C---:B------:R-:W-:Y:S01]  /*2a20*/  IADD3.X R11, PT, PT, R9.reuse, UR23, RZ, P2, !PT ;  /* 0x00000017090b7c10 */ /* 0x040fe200097fe4ff */
[----:B------:R-:W2:Y:S01]  /*2a30*/  LDG.E R12, desc[UR16][R12.64] ;  /* 0x000000100c0c7981 */ /* 0x000ea2000c1e1900 */
[----:B------:R-:W-:-:S03]  /*2a40*/  IADD3.X R9, PT, PT, R9, UR43, RZ, P3, !PT ;  /* 0x0000002b09097c10 */ /* 0x000fc60009ffe4ff */
[----:B------:R-:W3:Y:S04]  /*2a50*/  LDG.E R10, desc[UR16][R10.64] ;  /* 0x000000100a0a7981 */ /* 0x000ee8000c1e1900 */
[----:B------:R-:W4:Y:S01]  /*2a60*/  LDG.E R8, desc[UR16][R8.64] ;  /* 0x0000001008087981 */ /* 0x000f22000c1e1900 */
[----:B------:R-:W0:Y:S01]  /*2a70*/  S2UR UR6, SR_CgaCtaId ;  /* 0x00000000000679c3 */ /* 0x000e220000008800 */
[----:B------:R-:W-:Y:S01]  /*2a80*/  UMOV UR5, 0x400 ;  /* 0x0000040000057882 */ /* 0x000fe20000000000 */
[----:B------:R-:W-:-:S05]  /*2a90*/  IMAD.IADD R30, R5, 0x1, R30 ;  /* 0x00000001051e7824 */ /* 0x000fca00078e021e */
[C---:B------:R-:W-:Y:S02]  /*2aa0*/  LEA R25, R30.reuse, UR26, 0x2 ;  /* 0x0000001a1e197c11 */ /* 0x040fe4000f8e10ff */
[----:B------:R-:W-:Y:S01]  /*2ab0*/  LEA R27, R30, UR29, 0x2 ;  /* 0x0000001d1e1b7c11 */ /* 0x000fe2000f8e10ff */
[----:B0-----:R-:W-:-:S06]  /*2ac0*/  ULEA UR5, UR6, UR5, 0x18 ;  /* 0x0000000506057291 */ /* 0x001fcc000f8ec0ff */
[----:B------:R-:W-:-:S05]  /*2ad0*/  LEA R15, R30, UR5, 0x2 ;  /* 0x000000051e0f7c11 */ /* 0x000fca000f8e10ff */
[----:B--2---:R2:W-:Y:S04]  /*2ae0*/  STS [R15], R12 ;  /* 0x0000000c0f007388 */ /* 0x0045e80000000800 */
[----:B---3--:R2:W-:Y:S04]  /*2af0*/  STS [R25+0x2000], R10 ;  /* 0x0020000a19007388 */ /* 0x0085e80000000800 */
[----:B----4-:R2:W-:Y:S02]  /*2b00*/  STS [R27+0x2000], R8 ;  /* 0x002000081b007388 */ /* 0x0105e40000000800 */
.L_x_25:
[----:B------:R-:W3:Y:S01]  /*2b10*/  LDCU UR5, c[0x0][0x3d0] ;  /* 0x00007a00ff0577ac */ /* 0x000ee20008000800 */
[----:B------:R-:W4:Y:S01]  /*2b20*/  LDCU.128 UR20, c[0x0][0x3a0] ;  /* 0x00007400ff1477ac */ /* 0x000f220008000c00 */
[----:B---3--:R-:W-:-:S06]  /*2b30*/  UIMAD UR5, UR24, UR5, URZ ;  /* 0x00000005180572a4 */ /* 0x008fcc000f8e02ff */
[----:B-1----:R-:W-:-:S04]  /*2b40*/  IADD3 R9, P0, PT, R22, UR5, RZ ;  /* 0x0000000516097c10 */ /* 0x002fc8000ff1e0ff */
[----:B--2---:R-:W-:Y:S01]  /*2b50*/  SHF.L.U32 R8, R9, 0x2, RZ ;  /* 0x0000000209087819 */ /* 0x004fe200000006ff */
[----:B------:R-:W-:-:S05]  /*2b60*/  IMAD.X R10, RZ, RZ, UR7, P0 ;  /* 0x00000007ff0a7e24 */ /* 0x000fca00080e06ff */
[----:B------:R-:W-:Y:S02]  /*2b70*/  SHF.L.U64.HI R9, R9, 0x2, R10 ;  /* 0x0000000209097819 */ /* 0x000fe4000001020a */
[C---:B----4-:R-:W-:Y:S02]  /*2b80*/  IADD3 R10, P0, PT, R8.reuse, UR20, RZ ;  /* 0x00000014080a7c10 */ /* 0x050fe4000ff1e0ff */
[----:B------:R-:W-:Y:S02]  /*2b90*/  IADD3 R8, P2, PT, R8, UR22, RZ ;  /* 0x0000001608087c10 */ /* 0x000fe4000ff5e0ff */
[C---:B------:R-:W-:Y:S02]  /*2ba0*/  IADD3.X R11, PT, PT, R9.reuse, UR21, RZ, P0, !PT ;  /* 0x00000015090b7c10 */ /* 0x040fe400087fe4ff */
[----:B------:R-:W-:-:S04]  /*2bb0*/  IADD3.X R9, PT, PT, R9, UR23, RZ, P2, !PT ;  /* 0x0000001709097c10 */ /* 0x000fc800097fe4ff */
[----:B------:R-:W2:Y:S04]  /*2bc0*/  LDG.E R11, desc[UR16][R10.64] ;  /* 0x000000100a0b7981 */ /* 0x000ea8000c1e1900 */
[----:B------:R-:W3:Y:S04]  /*2bd0*/  LDG.E R9, desc[UR16][R8.64] ;  /* 0x0000001008097981 */ /* 0x000ee8000c1e1900 */
[----:B--2---:R1:W-:Y:S04]  /*2be0*/  STS [R16+0x2000], R11 ;  /* 0x0020000b10007388 */ /* 0x0043e80000000800 */
[----:B---3--:R1:W-:Y:S01]  /*2bf0*/  STS [R16+0x2080], R9 ;  /* 0x0020800910007388 */ /* 0x0083e20000000800 */
[----:B------:R-:W-:Y:S05]  /*2c00*/  BRA `(.L_x_30) ;  /* 0x0000000400a07947 */ /* 0x000fea0003800000 */
.L_x_24:
[----:B------:R-:W-:-:S13]  /*2c10*/  ISETP.GT.U32.AND P0, PT, R0, 0x1f, PT ;  /* 0x0000001f0000780c */ /* 0x000fda0003f04070 */
[----:B------:R-:W-:Y:S05]  /*2c20*/  @P0 BRA `(.L_x_30) ;  /* 0x0000000400980947 */ /* 0x000fea0003800000 */
[----:B------:R-:W0:Y:S02]  /*2c30*/  LDCU UR5, c[0x0][0x3d4] ;  /* 0x00007a80ff0577ac */ /* 0x000e240008000800 */
[----:B0-----:R-:W-:-:S09]  /*2c40*/  UISETP.GE.AND UP1, UPT, UR5, 0x1, UPT ;  /* 0x000000010500788c */ /* 0x001fd2000bf26270 */
[----:B------:R-:W-:Y:S05]  /*2c50*/  BRA.U !UP1, `(.L_x_31) ;  /* 0x0000000509807547 */ /* 0x000fea000b800000 */
[----:B------:R-:W-:Y:S01]  /*2c60*/  ISETP.GE.U32.AND P0, PT, R3, 0x7, PT ;  /* 0x000000070300780c */ /* 0x000fe20003f06070 */
[----:B------:R-:W-:-:S12]  /*2c70*/  UMOV UR5, URZ ;  /* 0x000000ff00057c82 */ /* 0x000fd80008000000 */
[----:B------:R-:W-:Y:S05]  /*2c80*/  @!P0 BRA `(.L_x_32) ;  /* 0x00000000009c8947 */ /* 0x000fea0003800000 */
[----:B------:R-:W0:Y:S01]  /*2c90*/  S2UR UR6, SR_CgaCtaId ;  /* 0x00000000000679c3 */ /* 0x000e220000008800 */
[----:B------:R-:W-:Y:S01]  /*2ca0*/  UMOV UR5, 0x400 ;  /* 0x0000040000057882 */ /* 0x000fe20000000000 */
[----:B------:R-:W-:Y:S02]  /*2cb0*/  IMAD.MOV.U32 R9, RZ, RZ, R21 ;  /* 0x000000ffff097224 */ /* 0x000fe400078e0015 */
[----:B------:R-:W-:Y:S01]  /*2cc0*/  IMAD.MOV.U32 R10, RZ, RZ, R20 ;  /* 0x000000ffff0a7224 */ /* 0x000fe200078e0014 */
[----:B0-----:R-:W-:Y:S02]  /*2cd0*/  ULEA UR5, UR6, UR5, 0x18 ;  /* 0x0000000506057291 */ /* 0x001fe4000f8ec0ff */
[----:B------:R-:W-:-:S04]  /*2ce0*/  UIADD3 UR6, UPT, UPT, -UR15, URZ, URZ ;  /* 0x000000ff0f067290 */ /* 0x000fc8000fffe1ff */
[----:B------:R-:W-:-:S05]  /*2cf0*/  LEA R8, R5, UR5, 0x2 ;  /* 0x0000000505087c11 */ /* 0x000fca000f8e10ff */
[----:B------:R-:W-:-:S07]  /*2d00*/  VIADD R8, R8, 0x10 ;  /* 0x0000001008087836 */ /* 0x000fce0000000000 */
.L_x_33:
[----:B------:R-:W-:Y:S01]  /*2d10*/  STS [R8+-0x10], RZ ;  /* 0xfffff0ff08007388 */ /* 0x000fe20000000800 */
[----:B------:R-:W-:-:S03]  /*2d20*/  UIADD3 UR6, UPT, UPT, UR6, 0x8, URZ ;  /* 0x0000000806067890 */ /* 0x000fc6000fffe0ff */
[----:B------:R-:W-:Y:S01]  /*2d30*/  STS [R10+-0x1c], RZ ;  /* 0xffffe4ff0a007388 */ /* 0x000fe20000000800 */
[----:B------:R-:W-:-:S03]  /*2d40*/  UISETP.NE.AND UP1, UPT, UR6, URZ, UPT ;  /* 0x000000ff0600728c */ /* 0x000fc6000bf25270 */
[----:B------:R-:W-:Y:S04]  /*2d50*/  STS [R9+-0x1c], RZ ;  /* 0xffffe4ff09007388 */ /* 0x000fe80000000800 */
        /* <DEDUP_REMOVED lines=9> */
[----:B------:R-:W-:Y:S04]  /*2df0*/  STS [R8], RZ ;  /* 0x000000ff08007388 */ /* 0x000fe80000000800 */
[----:B------:R-:W-:Y:S04]  /*2e00*/  STS [R10+-0xc], RZ ;  /* 0xfffff4ff0a007388 */ /* 0x000fe80000000800 */
[----:B------:R-:W-:Y:S04]  /*2e10*/  STS [R9+-0xc], RZ ;  /* 0xfffff4ff09007388 */ /* 0x000fe80000000800 */
[----:B------:R-:W-:Y:S04]  /*2e20*/  STS [R8+0x4], RZ ;  /* 0x000004ff08007388 */ /* 0x000fe80000000800 */
[----:B------:R-:W-:Y:S04]  /*2e30*/  STS [R10+-0x8], RZ ;  /* 0xfffff8ff0a007388 */ /* 0x000fe80000000800 */
[----:B------:R-:W-:Y:S04]  /*2e40*/  STS [R9+-0x8], RZ ;  /* 0xfffff8ff09007388 */ /* 0x000fe80000000800 */
[----:B------:R-:W-:Y:S04]  /*2e50*/  STS [R8+0x8], RZ ;  /* 0x000008ff08007388 */ /* 0x000fe80000000800 */
[----:B------:R-:W-:Y:S04]  /*2e60*/  STS [R10+-0x4], RZ ;  /* 0xfffffcff0a007388 */ /* 0x000fe80000000800 */
[----:B------:R-:W-:Y:S04]  /*2e70*/  STS [R9+-0x4], RZ ;  /* 0xfffffcff09007388 */ /* 0x000fe80000000800 */
[----:B------:R0:W-:Y:S04]  /*2e80*/  STS [R8+0xc], RZ ;  /* 0x00000cff08007388 */ /* 0x0001e80000000800 */
[----:B------:R1:W-:Y:S04]  /*2e90*/  STS [R10], RZ ;  /* 0x000000ff0a007388 */ /* 0x0003e80000000800 */
[----:B------:R2:W-:Y:S01]  /*2ea0*/  STS [R9], RZ ;  /* 0x000000ff09007388 */ /* 0x0005e20000000800 */
[----:B0-----:R-:W-:-:S02]  /*2eb0*/  VIADD R8, R8, 0x20 ;  /* 0x0000002008087836 */ /* 0x001fc40000000000 */
[----:B-1----:R-:W-:Y:S02]  /*2ec0*/  VIADD R10, R10, 0x20 ;  /* 0x000000200a0a7836 */ /* 0x002fe40000000000 */
[----:B--2---:R-:W-:Y:S01]  /*2ed0*/  VIADD R9, R9, 0x20 ;  /* 0x0000002009097836 */ /* 0x004fe20000000000 */
[----:B------:R-:W-:Y:S06]  /*2ee0*/  BRA.U UP1, `(.L_x_33) ;  /* 0xfffffffd01887547 */ /* 0x000fec000b83ffff */
[----:B------:R-:W-:-:S05]  /*2ef0*/  UMOV UR5, UR15 ;  /* 0x0000000f00057c82 */ /* 0x000fca0008000000 */
.L_x_32:
[----:B------:R-:W-:-:S13]  /*2f00*/  ISETP.NE.AND P0, PT, R6, RZ, PT ;  /* 0x000000ff0600720c */ /* 0x000fda0003f05270 */
[----:B------:R-:W-:Y:S05]  /*2f10*/  @!P0 BRA `(.L_x_31) ;  /* 0x0000000000d08947 */ /* 0x000fea0003800000 */
[----:B------:R-:W-:Y:S02]  /*2f20*/  ISETP.GE.U32.AND P0, PT, R17, 0x3, PT ;  /* 0x000000031100780c */ /* 0x000fe40003f06070 */
[----:B------:R-:W-:-:S11]  /*2f30*/  ISETP.NE.AND P2, PT, R7, RZ, PT ;  /* 0x000000ff0700720c */ /* 0x000fd60003f45270 */
[----:B------:R-:W-:Y:S05]  /*2f40*/  @!P0 BRA `(.L_x_34) ;  /* 0x0000000000508947 */ /* 0x000fea0003800000 */
[----:B------:R-:W0:Y:S01]  /*2f50*/  S2UR UR19, SR_CgaCtaId ;  /* 0x00000000001379c3 */ /* 0x000e220000008800 */
[----:B------:R-:W-:Y:S01]  /*2f60*/  UMOV UR6, 0x400 ;  /* 0x0000040000067882 */ /* 0x000fe20000000000 */
[----:B------:R-:W-:Y:S01]  /*2f70*/  IADD3 R8, PT, PT, R5, UR5, RZ ;  /* 0x0000000505087c10 */ /* 0x000fe2000fffe0ff */
[----:B------:R-:W-:-:S03]  /*2f80*/  UIADD3 UR5, UPT, UPT, UR5, 0x4, URZ ;  /* 0x0000000405057890 */ /* 0x000fc6000fffe0ff */
[----:B------:R-:W-:Y:S01]  /*2f90*/  LEA R10, R8, UR26, 0x2 ;  /* 0x0000001a080a7c11 */ /* 0x000fe2000f8e10ff */
[----:B0-----:R-:W-:-:S06]  /*2fa0*/  ULEA UR6, UR19, UR6, 0x18 ;  /* 0x0000000613067291 */ /* 0x001fcc000f8ec0ff */
[C---:B------:R-:W-:Y:S02]  /*2fb0*/  LEA R9, R8.reuse, UR6, 0x2 ;  /* 0x0000000608097c11 */ /* 0x040fe4000f8e10ff */
[----:B------:R-:W-:-:S03]  /*2fc0*/  LEA R8, R8, UR29, 0x2 ;  /* 0x0000001d08087c11 */ /* 0x000fc6000f8e10ff */
        /* <DEDUP_REMOVED lines=12> */
.L_x_34:
[----:B------:R-:W-:Y:S05]  /*3090*/  @!P2 BRA `(.L_x_31) ;  /* 0x000000000070a947 */ /* 0x000fea0003800000 */
[----:B------:R-:W-:Y:S01]  /*30a0*/  ISETP.NE.AND P0, PT, R18, RZ, PT ;  /* 0x000000ff1200720c */ /* 0x000fe20003f05270 */
[----:B------:R-:W-:-:S12]  /*30b0*/  UISETP.NE.AND UP1, UPT, UR14, URZ, UPT ;  /* 0x000000ff0e00728c */ /* 0x000fd8000bf25270 */
[----:B------:R-:W-:Y:S05]  /*30c0*/  @!P0 BRA `(.L_x_35) ;  /* 0x0000000000388947 */ /* 0x000fea0003800000 */
[----:B------:R-:W1:Y:S01]  /*30d0*/  S2UR UR19, SR_CgaCtaId ;  /* 0x00000000001379c3 */ /* 0x000e620000008800 */
[----:B------:R-:W-:Y:S01]  /*30e0*/  UMOV UR6, 0x400 ;  /* 0x0000040000067882 */ /* 0x000fe20000000000 */
[----:B0-----:R-:W-:Y:S01]  /*30f0*/  VIADD R8, R5, UR5 ;  /* 0x0000000505087c36 */ /* 0x001fe20008000000 */
[----:B------:R-:W-:-:S04]  /*3100*/  UIADD3 UR5, UPT, UPT, UR5, 0x2, URZ ;  /* 0x0000000205057890 */ /* 0x000fc8000fffe0ff */
[----:B------:R-:W-:Y:S01]  /*3110*/  LEA R10, R8, UR26, 0x2 ;  /* 0x0000001a080a7c11 */ /* 0x000fe2000f8e10ff */
[----:B-1----:R-:W-:-:S06]  /*3120*/  ULEA UR6, UR19, UR6, 0x18 ;  /* 0x0000000613067291 */ /* 0x002fcc000f8ec0ff */
[C---:B------:R-:W-:Y:S02]  /*3130*/  LEA R9, R8.reuse, UR6, 0x2 ;  /* 0x0000000608097c11 */ /* 0x040fe4000f8e10ff */
[----:B------:R-:W-:-:S03]  /*3140*/  LEA R8, R8, UR29, 0x2 ;  /* 0x0000001d08087c11 */ /* 0x000fc6000f8e10ff */
[----:B------:R1:W-:Y:S04]  /*3150*/  STS [R9], RZ ;  /* 0x000000ff09007388 */ /* 0x0003e80000000800 */
[----:B------:R1:W-:Y:S04]  /*3160*/  STS [R10+0x2000], RZ ;  /* 0x002000ff0a007388 */ /* 0x0003e80000000800 */
[----:B------:R1:W-:Y:S04]  /*3170*/  STS [R8+0x2000], RZ ;  /* 0x002000ff08007388 */ /* 0x0003e80000000800 */
[----:B------:R1:W-:Y:S04]  /*3180*/  STS [R9+0x4], RZ ;  /* 0x000004ff09007388 */ /* 0x0003e80000000800 */
[----:B------:R1:W-:Y:S04]  /*3190*/  STS [R10+0x2004], RZ ;  /* 0x002004ff0a007388 */ /* 0x0003e80000000800 */
[----:B------:R1:W-:Y:S02]  /*31a0*/  STS [R8+0x2004], RZ ;  /* 0x002004ff08007388 */ /* 0x0003e40000000800 */
.L_x_35:
[----:B------:R-:W-:Y:S05]  /*31b0*/  BRA.U !UP1, `(.L_x_31) ;  /* 0x0000000109287547 */ /* 0x000fea000b800000 */
[----:B------:R-:W2:Y:S01]  /*31c0*/  S2UR UR19, SR_CgaCtaId ;  /* 0x00000000001379c3 */ /* 0x000ea20000008800 */
[----:B------:R-:W-:Y:S01]  /*31d0*/  UMOV UR6, 0x400 ;  /* 0x0000040000067882 */ /* 0x000fe20000000000 */
[----:B01----:R-:W-:-:S05]  /*31e0*/  VIADD R8, R5, UR5 ;  /* 0x0000000505087c36 */ /* 0x003fca0008000000 */
[----:B------:R-:W-:Y:S01]  /*31f0*/  LEA R10, R8, UR26, 0x2 ;  /* 0x0000001a080a7c11 */ /* 0x000fe2000f8e10ff */
[----:B--2---:R-:W-:-:S06]  /*3200*/  ULEA UR6, UR19, UR6, 0x18 ;  /* 0x0000000613067291 */ /* 0x004fcc000f8ec0ff */
[C---:B------:R-:W-:Y:S02]  /*3210*/  LEA R9, R8.reuse, UR6, 0x2 ;  /* 0x0000000608097c11 */ /* 0x040fe4000f8e10ff */
[----:B------:R-:W-:-:S03]  /*3220*/  LEA R8, R8, UR29, 0x2 ;  /* 0x0000001d08087c11 */ /* 0x000fc6000f8e10ff */
[----:B------:R2:W-:Y:S04]  /*3230*/  STS [R9], RZ ;  /* 0x000000ff09007388 */ /* 0x0005e80000000800 */
[----:B------:R2:W-:Y:S04]  /*3240*/  STS [R10+0x2000], RZ ;  /* 0x002000ff0a007388 */ /* 0x0005e80000000800 */
[----:B------:R2:W-:Y:S02]  /*3250*/  STS [R8+0x2000], RZ ;  /* 0x002000ff08007388 */ /* 0x0005e40000000800 */
.L_x_31:
[----:B012---:R-:W-:Y:S01]  /*3260*/  IMAD.MOV.U32 R9, RZ, RZ, 0x3f800000 ;  /* 0x3f800000ff097424 */ /* 0x007fe200078e00ff */
[----:B------:R0:W-:Y:S04]  /*3270*/  STS [R16+0x2080], RZ ;  /* 0x002080ff10007388 */ /* 0x0001e80000000800 */
[----:B------:R0:W-:Y:S02]  /*3280*/  STS [R16+0x2000], R9 ;  /* 0x0020000910007388 */ /* 0x0001e40000000800 */
.L_x_30:
[----:B------:R-:W-:Y:S05]  /*3290*/  BSYNC.RECONVERGENT B0 ;  /* 0x0000000000007941 */ /* 0x000fea0003800200 */
.L_x_23:
[----:B------:R-:W-:Y:S01]  /*32a0*/  UISETP.LT.AND UP1, UPT, UR32, 0x20, UPT ;  /* 0x000000202000788c */ /* 0x000fe2000bf21270 */
[----:B------:R-:W-:Y:S01]  /*32b0*/  BAR.SYNC.DEFER_BLOCKING 0x0 ;  /* 0x0000000000007b1d */ /* 0x000fe20000010000 */
[----:B------:R-:W-:Y:S02]  /*32c0*/  ISETP.LT.AND P0, PT, RZ, UR28, PT ;  /* 0x0000001cff007c0c */ /* 0x000fe4000bf01270 */
[----:B------:R-:W-:-:S03]  /*32d0*/  USEL UR5, UR32, 0x20, UP1 ;  /* 0x0000002020057887 */ /* 0x000fc60008800000 */
[----:B------:R-:W-:Y:S03]  /*32e0*/  BSSY.RECONVERGENT B0, `(.L_x_36) ;  /* 0x00000c7000007945 */ /* 0x000fe60003800200 */
[----:B------:R-:W-:-:S13]  /*32f0*/  ISETP.LT.AND P0, PT, R0, UR5, P0 ;  /* 0x0000000500007c0c */ /* 0x000fda0008701270 */
[----:B------:R-:W-:Y:S05]  /*3300*/  @!P0 BRA `(.L_x_37) ;  /* 0x0000000c00108947 */ /* 0x000fea0003800000 */
[----:B------:R-:W2:Y:S02]  /*3310*/  LDCU UR5, c[0x0][0x3d4] ;  /* 0x00007a80ff0577ac */ /* 0x000ea40008000800 */
[----:B--2---:R-:W-:-:S09]  /*3320*/  UISETP.GE.AND UP1, UPT, UR5, 0x1, UPT ;  /* 0x000000010500788c */ /* 0x004fd2000bf26270 */
[----:B------:R-:W-:Y:S05]  /*3330*/  BRA.U !UP1, `(.L_x_38) ;  /* 0x0000000509c07547 */ /* 0x000fea000b800000 */
[----:B------:R-:W-:-:S05]  /*3340*/  UMOV UR5, URZ ;  /* 0x000000ff00057c82 */ /* 0x000fca0008000000 */
.L_x_44:
[----:B------:R-:W-:Y:S01]  /*3350*/  ISETP.GE.U32.AND P2, PT, R3, 0x7, PT ;  /* 0x000000070300780c */ /* 0x000fe20003f46070 */
[----:B------:R-:W-:Y:S01]  /*3360*/  UMOV UR6, URZ ;  /* 0x000000ff00067c82 */ /* 0x000fe20008000000 */
[----:B0-----:R-:W-:-:S11]  /*3370*/  IMAD.MOV.U32 R8, RZ, RZ, RZ ;  /* 0x000000ffff087224 */ /* 0x001fd600078e00ff */
[----:B------:R-:W-:Y:S05]  /*3380*/  @!P2 BRA `(.L_x_39) ;  /* 0x000000000098a947 */ /* 0x000fea0003800000 */
[----:B------:R-:W2:Y:S01]  /*3390*/  S2UR UR19, SR_CgaCtaId ;  /* 0x00000000001379c3 */ /* 0x000ea20000008800 */
[----:B------:R-:W-:Y:S01]  /*33a0*/  UMOV UR6, 0x400 ;  /* 0x0000040000067882 */ /* 0x000fe20000000000 */
[----:B------:R-:W-:Y:S01]  /*33b0*/  IMAD.MOV.U32 R8, RZ, RZ, RZ ;  /* 0x000000ffff087224 */ /* 0x000fe200078e00ff */
[----:B------:R-:W3:Y:S01]  /*33c0*/  LDCU UR21, c[0x0][0x3d4] ;  /* 0x00007a80ff1577ac */ /* 0x000ee20008000800 */
[----:B--2---:R-:W-:-:S03]  /*33d0*/  ULEA UR20, UR19, UR6, 0x18 ;  /* 0x0000000613147291 */ /* 0x004fc6000f8ec0ff */
[----:B---3--:R-:W-:-:S09]  /*33e0*/  UMOV UR6, URZ ;  /* 0x000000ff00067c82 */ /* 0x008fd20008000000 */
.L_x_40:
[----:B------:R-:W-:Y:S02]  /*33f0*/  UIMAD UR19, UR5, UR21, UR6 ;  /* 0x00000015051372a4 */ /* 0x000fe4000f8e0206 */
[----:B01----:R-:W-:Y:S01]  /*3400*/  VIADD R9, R5, UR6 ;  /* 0x0000000605097c36 */ /* 0x003fe20008000000 */
[----:B------:R-:W-:Y:S02]  /*3410*/  UIADD3 UR6, UPT, UPT, UR6, 0x8, URZ ;  /* 0x0000000806067890 */ /* 0x000fe4000fffe0ff */
[----:B------:R-:W-:Y:S02]  /*3420*/  ULEA UR19, UR19, UR30, 0x2 ;  /* 0x0000001e13137291 */ /* 0x000fe4000f8e10ff */
[----:B------:R-:W-:Y:S01]  /*3430*/  LEA R9, R9, UR20, 0x2 ;  /* 0x0000001409097c11 */ /* 0x000fe2000f8e10ff */
[----:B------:R-:W-:-:S04]  /*3440*/  UISETP.NE.AND UP1, UPT, UR6, UR15, UPT ;  /* 0x0000000f0600728c */ /* 0x000fc8000bf25270 */
[----:B------:R-:W-:Y:S04]  /*3450*/  LDS R11, [R9] ;  /* 0x00000000090b7984 */ /* 0x000fe80000000800 */
[----:B------:R-:W0:Y:S04]  /*3460*/  LDS R10, [UR19] ;  /* 0x00000013ff0a7984 */ /* 0x000e280008000800 */
[----:B------:R-:W-:Y:S04]  /*3470*/  LDS R13, [R9+0x4] ;  /* 0x00000400090d7984 */ /* 0x000fe80000000800 */
[----:B------:R-:W1:Y:S04]  /*3480*/  LDS R12, [UR19+0x4] ;  /* 0x00000413ff0c7984 */ /* 0x000e680008000800 */
[----:B------:R-:W-:Y:S04]  /*3490*/  LDS R15, [R9+0x8] ;  /* 0x00000800090f7984 */ /* 0x000fe80000000800 */
[----:B------:R-:W2:Y:S04]  /*34a0*/  LDS R14, [UR19+0x8] ;  /* 0x00000813ff0e7984 */ /* 0x000ea80008000800 */
[----:B------:R-:W-:Y:S04]  /*34b0*/  LDS R25, [R9+0xc] ;  /* 0x00000c0009197984 */ /* 0x000fe80000000800 */
[----:B------:R-:W3:Y:S04]  /*34c0*/  LDS R26, [UR19+0xc] ;  /* 0x00000c13ff1a7984 */ /* 0x000ee80008000800 */
[----:B------:R-:W-:Y:S04]  /*34d0*/  LDS R27, [R9+0x18] ;  /* 0x00001800091b7984 */ /* 0x000fe80000000800 */
[----:B------:R-:W-:Y:S01]  /*34e0*/  LDS R28, [UR19+0x18] ;  /* 0x00001813ff1c7984 */ /* 0x000fe20008000800 */
[----:B0-----:R-:W-:-:S03]  /*34f0*/  FFMA R10, R11, R10, R8 ;  /* 0x0000000a0b0a7223 */ /* 0x001fc60000000008 */
[----:B------:R-:W-:Y:S04]  /*3500*/  LDS R11, [R9+0x10] ;  /* 0x00001000090b7984 */ /* 0x000fe80000000800 */
[----:B------:R-:W0:Y:S01]  /*3510*/  LDS R8, [UR19+0x10] ;  /* 0x00001013ff087984 */ /* 0x000e220008000800 */
[----:B-1----:R-:W-:-:S03]  /*3520*/  FFMA R10, R13, R12, R10 ;  /* 0x0000000c0d0a7223 */ /* 0x002fc6000000000a */
[----:B------:R-:W-:Y:S04]  /*3530*/  LDS R13, [R9+0x14] ;  /* 0x00001400090d7984 */ /* 0x000fe80000000800 */
[----:B------:R-:W1:Y:S01]  /*3540*/  LDS R12, [UR19+0x14] ;  /* 0x00001413ff0c7984 */ /* 0x000e620008000800 */
[----:B--2---:R-:W-:-:S03]  /*3550*/  FFMA R10, R15, R14, R10 ;  /* 0x0000000e0f0a7223 */ /* 0x004fc6000000000a */
[----:B------:R-:W-:Y:S04]  /*3560*/  LDS R15, [R9+0x1c] ;  /* 0x00001c00090f7984 */ /* 0x000fe80000000800 */
[----:B------:R-:W2:Y:S01]  /*3570*/  LDS R14, [UR19+0x1c] ;  /* 0x00001c13ff0e7984 */ /* 0x000ea20008000800 */
[----:B---3--:R-:W-:-:S04]  /*3580*/  FFMA R10, R25, R26, R10 ;  /* 0x0000001a190a7223 */ /* 0x008fc8000000000a */
[----:B0-----:R-:W-:-:S04]  /*3590*/  FFMA R8, R11, R8, R10 ;  /* 0x000000080b087223 */ /* 0x001fc8000000000a */
[----:B-1----:R-:W-:-:S04]  /*35a0*/  FFMA R8, R13, R12, R8 ;  /* 0x0000000c0d087223 */ /* 0x002fc80000000008 */
[----:B------:R-:W-:-:S04]  /*35b0*/  FFMA R8, R27, R28, R8 ;  /* 0x0000001c1b087223 */ /* 0x000fc80000000008 */
[----:B--2---:R-:W-:Y:S01]  /*35c0*/  FFMA R8, R15, R14, R8 ;  /* 0x0000000e0f087223 */ /* 0x004fe20000000008 */
[----:B------:R-:W-:Y:S06]  /*35d0*/  BRA.U UP1, `(.L_x_40) ;  /* 0xfffffffd01847547 */ /* 0x000fec000b83ffff */
[----:B------:R-:W-:-:S05]  /*35e0*/  UMOV UR6, UR15 ;  /* 0x0000000f00067c82 */ /* 0x000fca0008000000 */
.L_x_39:
[----:B------:R-:W-:-:S13]  /*35f0*/  ISETP.NE.AND P2, PT, R6, RZ, PT ;  /* 0x000000ff0600720c */ /* 0x000fda0003f45270 */
[----:B------:R-:W-:Y:S05]  /*3600*/  @!P2 BRA `(.L_x_41) ;  /* 0x0000000000dca947 */ /* 0x000fea0003800000 */
[----:B------:R-:W-:Y:S02]  /*3610*/  ISETP.GE.U32.AND P2, PT, R17, 0x3, PT ;  /* 0x000000031100780c */ /* 0x000fe40003f46070 */
[----:B------:R-:W-:-:S11]  /*3620*/  ISETP.NE.AND P3, PT, R7, RZ, PT ;  /* 0x000000ff0700720c */ /* 0x000fd60003f65270 */
[----:B------:R-:W-:Y:S05]  /*3630*/  @!P2 BRA `(.L_x_42) ;  /* 0x000000000054a947 */ /* 0x000fea0003800000 */
[----:B------:R-:W2:Y:S01]  /*3640*/  S2UR UR21, SR_CgaCtaId ;  /* 0x00000000001579c3 */ /* 0x000ea20000008800 */
[----:B------:R-:W3:Y:S01]  /*3650*/  LDCU UR19, c[0x0][0x3d4] ;  /* 0x00007a80ff1377ac */ /* 0x000ee20008000800 */
[----:B01----:R-:W-:Y:S01]  /*3660*/  IADD3 R9, PT, PT, R5, UR6, RZ ;  /* 0x0000000605097c10 */ /* 0x003fe2000fffe0ff */
[----:B------:R-:W-:Y:S01]  /*3670*/  UMOV UR20, 0x400 ;  /* 0x0000040000147882 */ /* 0x000fe20000000000 */
[----:B---3--:R-:W-:Y:S02]  /*3680*/  UIMAD UR19, UR5, UR19, UR6 ;  /* 0x00000013051372a4 */ /* 0x008fe4000f8e0206 */
[----:B------:R-:W-:Y:S02]  /*3690*/  UIADD3 UR6, UPT, UPT, UR6, 0x4, URZ ;  /* 0x0000000406067890 */ /* 0x000fe4000fffe0ff */
[----:B------:R-:W-:Y:S02]  /*36a0*/  ULEA UR19, UR19, UR30, 0x2 ;  /* 0x0000001e13137291 */ /* 0x000fe4000f8e10ff */
[----:B--2---:R-:W-:-:S06]  /*36b0*/  ULEA UR20, UR21, UR20, 0x18 ;  /* 0x0000001415147291 */ /* 0x004fcc000f8ec0ff */
[----:B------:R-:W-:Y:S01]  /*36c0*/  LEA R9, R9, UR20, 0x2 ;  /* 0x0000001409097c11 */ /* 0x000fe2000f8e10ff */
[----:B------:R-:W-:Y:S04]  /*36d0*/  LDS R10, [UR19] ;  /* 0x00000013ff0a7984 */ /* 0x000fe80008000800 */
[----:B------:R-:W0:Y:S04]  /*36e0*/  LDS R11, [R9] ;  /* 0x00000000090b7984 */ /* 0x000e280000000800 */
[----:B------:R-:W-:Y:S04]  /*36f0*/  LDS R13, [R9+0x4] ;  /* 0x00000400090d7984 */ /* 0x000fe80000000800 */
[----:B------:R-:W1:Y:S04]  /*3700*/  LDS R12, [UR19+0x4] ;  /* 0x00000413ff0c7984 */ /* 0x000e680008000800 */
[----:B------:R-:W-:Y:S04]  /*3710*/  LDS R15, [R9+0x8] ;  /* 0x00000800090f7984 */ /* 0x000fe80000000800 */
[----:B------:R-:W2:Y:S04]  /*3720*/  LDS R14, [UR19+0x8] ;  /* 0x00000813ff0e7984 */ /* 0x000ea80008000800 */
[----:B------:R-:W-:Y:S04]  /*3730*/  LDS R25, [R9+0xc] ;  /* 0x00000c0009197984 */ /* 0x000fe80000000800 */
[----:B------:R-:W3:Y:S01]  /*3740*/  LDS R26, [UR19+0xc] ;  /* 0x00000c13ff1a7984 */ /* 0x000ee20008000800 */
[----:B0-----:R-:W-:-:S04]  /*3750*/  FFMA R10, R11, R10, R8 ;  /* 0x0000000a0b0a7223 */ /* 0x001fc80000000008 */
[----:B-1----:R-:W-:-:S04]  /*3760*/  FFMA R10, R13, R12, R10 ;  /* 0x0000000c0d0a7223 */ /* 0x002fc8000000000a */
[----:B--2---:R-:W-:-:S04]  /*3770*/  FFMA R10, R15, R14, R10 ;  /* 0x0000000e0f0a7223 */ /* 0x004fc8000000000a */
[----:B---3--:R-:W-:-:S07]  /*3780*/  FFMA R8, R25, R26, R10 ;  /* 0x0000001a19087223 */ /* 0x008fce000000000a */
.L_x_42:
[----:B------:R-:W-:Y:S05]  /*3790*/  @!P3 BRA `(.L_x_41) ;  /* 0x000000000078b947 */ /* 0x000fea0003800000 */
[----:B------:R-:W-:Y:S01]  /*37a0*/  ISETP.NE.AND P2, PT, R18, RZ, PT ;  /* 0x000000ff1200720c */ /* 0x000fe20003f45270 */
[----:B------:R-:W-:-:S12]  /*37b0*/  UISETP.NE.AND UP1, UPT, UR14, URZ, UPT ;  /* 0x000000ff0e00728c */ /* 0x000fd8000bf25270 */
[----:B------:R-:W-:Y:S05]  /*37c0*/  @!P2 BRA `(.L_x_43) ;  /* 0x00000000003ca947 */ /* 0x000fea0003800000 */
[----:B------:R-:W2:Y:S01]  /*37d0*/  S2UR UR20, SR_CgaCtaId ;  /* 0x00000000001479c3 */ /* 0x000ea20000008800 */
[----:B------:R-:W3:Y:S01]  /*37e0*/  LDCU UR19, c[0x0][0x3d4] ;  /* 0x00007a80ff1377ac */ /* 0x000ee20008000800 */
[----:B01----:R-:W-:Y:S01]  /*37f0*/  VIADD R9, R5, UR6 ;  /* 0x0000000605097c36 */ /* 0x003fe20008000000 */
[----:B---3--:R-:W-:Y:S02]  /*3800*/  UIMAD UR21, UR5, UR19, UR6 ;  /* 0x00000013051572a4 */ /* 0x008fe4000f8e0206 */
[----:B------:R-:W-:Y:S01]  /*3810*/  UIADD3 UR6, UPT, UPT, UR6, 0x2, URZ ;  /* 0x0000000206067890 */ /* 0x000fe2000fffe0ff */
[----:B------:R-:W-:Y:S01]  /*3820*/  UMOV UR19, 0x400 ;  /* 0x0000040000137882 */ /* 0x000fe20000000000 */
[----:B------:R-:W-:Y:S02]  /*3830*/  ULEA UR21, UR21, UR30, 0x2 ;  /* 0x0000001e15157291 */ /* 0x000fe4000f8e10ff */
[----:B--2---:R-:W-:-:S06]  /*3840*/  ULEA UR19, UR20, UR19, 0x18 ;  /* 0x0000001314137291 */ /* 0x004fcc000f8ec0ff */
[----:B------:R-:W-:Y:S01]  /*3850*/  LEA R9, R9, UR19, 0x2 ;  /* 0x0000001309097c11 */ /* 0x000fe2000f8e10ff */
[----:B------:R-:W-:Y:S04]  /*3860*/  LDS R10, [UR21] ;  /* 0x00000015ff0a7984 */ /* 0x000fe80008000800 */
[----:B------:R-:W0:Y:S04]  /*3870*/  LDS R11, [R9] ;  /* 0x00000000090b7984 */ /* 0x000e280000000800 */
[----:B------:R-:W-:Y:S04]  /*3880*/  LDS R13, [R9+0x4] ;  /* 0x00000400090d7984 */ /* 0x000fe80000000800 */
[----:B------:R-:W1:Y:S01]  /*3890*/  LDS R12, [UR21+0x4] ;  /* 0x00000415ff0c7984 */ /* 0x000e620008000800 */
[----:B0-----:R-:W-:-:S04]  /*38a0*/  FFMA R8, R11, R10, R8 ;  /* 0x0000000a0b087223 */ /* 0x001fc80000000008 */
[----:B-1----:R-:W-:-:S07]  /*38b0*/  FFMA R8, R13, R12, R8 ;  /* 0x0000000c0d087223 */ /* 0x002fce0000000008 */
.L_x_43:
[----:B------:R-:W-:Y:S05]  /*38c0*/  BRA.U !UP1, `(.L_x_41) ;  /* 0x00000001092c7547 */ /* 0x000fea000b800000 */
[----:B------:R-:W2:Y:S01]  /*38d0*/  S2UR UR21, SR_CgaCtaId ;  /* 0x00000000001579c3 */ /* 0x000ea20000008800 */
[----:B------:R-:W3:Y:S01]  /*38e0*/  LDCU UR19, c[0x0][0x3d4] ;  /* 0x00007a80ff1377ac */ /* 0x000ee20008000800 */
[----:B01----:R-:W-:Y:S01]  /*38f0*/  VIADD R9, R5, UR6 ;  /* 0x0000000605097c36 */ /* 0x003fe20008000000 */
[----:B------:R-:W-:Y:S01]  /*3900*/  UMOV UR20, 0x400 ;  /* 0x0000040000147882 */ /* 0x000fe20000000000 */
[----:B---3--:R-:W-:-:S04]  /*3910*/  UIMAD UR19, UR5, UR19, UR6 ;  /* 0x00000013051372a4 */ /* 0x008fc8000f8e0206 */
[----:B------:R-:W-:Y:S02]  /*3920*/  ULEA UR19, UR19, UR30, 0x2 ;  /* 0x0000001e13137291 */ /* 0x000fe4000f8e10ff */
[----:B--2---:R-:W-:-:S06]  /*3930*/  ULEA UR20, UR21, UR20, 0x18 ;  /* 0x0000001415147291 */ /* 0x004fcc000f8ec0ff */
[----:B------:R-:W-:Y:S01]  /*3940*/  LEA R9, R9, UR20, 0x2 ;  /* 0x0000001409097c11 */ /* 0x000fe2000f8e10ff */
[----:B------:R-:W-:Y:S05]  /*3950*/  LDS R10, [UR19] ;  /* 0x00000013ff0a7984 */ /* 0x000fea0008000800 */
[----:B------:R-:W0:Y:S02]  /*3960*/  LDS R9, [R9] ;  /* 0x0000000009097984 */ /* 0x000e240000000800 */
[----:B0-----:R-:W-:-:S07]  /*3970*/  FFMA R8, R9, R10, R8 ;  /* 0x0000000a09087223 */ /* 0x001fce0000000008 */
.L_x_41:
[----:B------:R-:W2:Y:S01]  /*3980*/  LDCU UR19, c[0x0][0x3d8] ;  /* 0x00007b00ff1377ac */ /* 0x000ea20008000800 */
[----:B01----:R-:W-:Y:S01]  /*3990*/  LEA R9, R0, UR5, 0x5 ;  /* 0x0000000500097c11 */ /* 0x003fe2000f8e28ff */
[----:B------:R-:W-:-:S03]  /*39a0*/  ULEA UR6, UR25, UR5, 0x5 ;  /* 0x0000000519067291 */ /* 0x000fc6000f8e28ff */
[----:B------:R-:W-:Y:S01]  /*39b0*/  LEA R9, R9, UR29, 0x2 ;  /* 0x0000001d09097c11 */ /* 0x000fe2000f8e10ff */
[----:B------:R-:W-:Y:S02]  /*39c0*/  UIADD3 UR5, UPT, UPT, UR5, 0x1, URZ ;  /* 0x0000000105057890 */ /* 0x000fe4000fffe0ff */
[----:B------:R-:W-:Y:S02]  /*39d0*/  ISETP.GE.U32.AND P2, PT, R22, UR6, PT ;  /* 0x0000000616007c0c */ /* 0x000fe4000bf46070 */
[----:B------:R-:W-:Y:S01]  /*39e0*/  UISETP.NE.AND UP1, UPT, UR5, UR36, UPT ;  /* 0x000000240500728c */ /* 0x000fe2000bf25270 */
[----:B--2---:R-:W-:-:S05]  /*39f0*/  FMUL R8, R8, UR19 ;  /* 0x0000001308087c20 */ /* 0x004fca0008400000 */
[----:B------:R-:W-:-:S05]  /*3a00*/  FSEL R8, R8, -1.00000000000000000000e+10, P2 ;  /* 0xd01502f908087808 */ /* 0x000fca0001000000 */
[----:B------:R0:W-:Y:S01]  /*3a10*/  STS [R9], R8 ;  /* 0x0000000809007388 */ /* 0x0001e20000000800 */
[----:B------:R-:W-:Y:S05]  /*3a20*/  BRA.U !UP1, `(.L_x_37) ;  /* 0x0000000509487547 */ /* 0x000fea000b800000 */
[----:B------:R-:W-:Y:S05]  /*3a30*/  BRA `(.L_x_44) ;  /* 0xfffffff800447947 */ /* 0x000fea000383ffff */
.L_x_38:
[----:B------:R-:W-:Y:S01]  /*3a40*/  UISETP.GE.AND UP1, UPT, UR28, 0x8, UPT ;  /* 0x000000081c00788c */ /* 0x000fe2000bf26270 */
[----:B------:R-:W-:-:S08]  /*3a50*/  UMOV UR5, URZ ;  /* 0x000000ff00057c82 */ /* 0x000fd00008000000 */
[----:B------:R-:W-:Y:S05]  /*3a60*/  BRA.U !UP1, `(.L_x_45) ;  /* 0x0000000109847547 */ /* 0x000fea000b800000 */
[----:B------:R-:W-:-:S05]  /*3a70*/  UMOV UR5, URZ ;  /* 0x000000ff00057c82 */ /* 0x000fca0008000000 */
.L_x_46:
[----:B------:R-:W-:Y:S02]  /*3a80*/  ULEA UR6, UR25, UR5, 0x5 ;  /* 0x0000000519067291 */ /* 0x000fe4000f8e28ff */
[----:B0-2---:R-:W-:Y:S01]  /*3a90*/  LEA R13, R0, UR5, 0x5 ;  /* 0x00000005000d7c11 */ /* 0x005fe2000f8e28ff */
[----:B------:R-:W-:Y:S02]  /*3aa0*/  UIADD3 UR5, UPT, UPT, UR5, 0x8, URZ ;  /* 0x0000000805057890 */ /* 0x000fe4000fffe0ff */
[----:B------:R-:W-:Y:S01]  /*3ab0*/  UIADD3 UR19, UPT, UPT, UR6, 0x1, URZ ;  /* 0x0000000106137890 */ /* 0x000fe2000fffe0ff */
[----:B------:R-:W-:Y:S01]  /*3ac0*/  LEA R25, R13, UR29, 0x2 ;  /* 0x0000001d0d197c11 */ /* 0x000fe2000f8e10ff */
[----:B------:R-:W-:Y:S02]  /*3ad0*/  UIADD3 UR20, UPT, UPT, UR6, 0x2, URZ ;  /* 0x0000000206147890 */ /* 0x000fe4000fffe0ff */
[----:B------:R-:W-:Y:S01]  /*3ae0*/  ISETP.GE.U32.AND P3, PT, R22, UR6, PT ;  /* 0x0000000616007c0c */ /* 0x000fe2000bf66070 */
[----:B------:R-:W-:-:S02]  /*3af0*/  UIADD3 UR21, UPT, UPT, UR6, 0x3, URZ ;  /* 0x0000000306157890 */ /* 0x000fc4000fffe0ff */
[----:B------:R-:W-:Y:S01]  /*3b00*/  UIADD3 UR22, UPT, UPT, UR6, 0x4, URZ ;  /* 0x0000000406167890 */ /* 0x000fe2000fffe0ff */
[C---:B------:R-:W-:Y:S01]  /*3b10*/  ISETP.GE.U32.AND P2, PT, R22.reuse, UR19, PT ;  /* 0x0000001316007c0c */ /* 0x040fe2000bf46070 */
[----:B------:R-:W-:Y:S01]  /*3b20*/  UIADD3 UR23, UPT, UPT, UR6, 0x5, URZ ;  /* 0x0000000506177890 */ /* 0x000fe2000fffe0ff */
[C---:B------:R-:W-:Y:S01]  /*3b30*/  FSEL R8, R19.reuse, -1.00000000000000000000e+10, P3 ;  /* 0xd01502f913087808 */ /* 0x040fe20001800000 */
[----:B------:R-:W-:Y:S01]  /*3b40*/  UIADD3 UR41, UPT, UPT, UR6, 0x6, URZ ;  /* 0x0000000606297890 */ /* 0x000fe2000fffe0ff */
[----:B-1----:R-:W-:Y:S01]  /*3b50*/  FSEL R9, R19, -1.00000000000000000000e+10, P2 ;  /* 0xd01502f913097808 */ /* 0x002fe20001000000 */
[----:B------:R-:W-:Y:S01]  /*3b60*/  UIADD3 UR6, UPT, UPT, UR6, 0x7, URZ ;  /* 0x0000000706067890 */ /* 0x000fe2000fffe0ff */
[C---:B------:R-:W-:Y:S01]  /*3b70*/  ISETP.GE.U32.AND P4, PT, R22.reuse, UR20, PT ;  /* 0x0000001416007c0c */ /* 0x040fe2000bf86070 */
[----:B------:R-:W-:Y:S01]  /*3b80*/  UISETP.NE.AND UP1, UPT, UR5, UR13, UPT ;  /* 0x0000000d0500728c */ /* 0x000fe2000bf25270 */
[C---:B------:R-:W-:Y:S02]  /*3b90*/  ISETP.GE.U32.AND P3, PT, R22.reuse, UR21, PT ;  /* 0x0000001516007c0c */ /* 0x040fe4000bf66070 */
[----:B------:R-:W-:-:S02]  /*3ba0*/  ISETP.GE.U32.AND P2, PT, R22, UR22, PT ;  /* 0x0000001616007c0c */ /* 0x000fc4000bf46070 */
[C---:B------:R-:W-:Y:S02]  /*3bb0*/  FSEL R10, R19.reuse, -1.00000000000000000000e+10, P4 ;  /* 0xd01502f9130a7808 */ /* 0x040fe40002000000 */
[C---:B------:R-:W-:Y:S02]  /*3bc0*/  FSEL R11, R19.reuse, -1.00000000000000000000e+10, P3 ;  /* 0xd01502f9130b7808 */ /* 0x040fe40001800000 */
[----:B------:R-:W-:Y:S02]  /*3bd0*/  FSEL R12, R19, -1.00000000000000000000e+10, P2 ;  /* 0xd01502f9130c7808 */ /* 0x000fe40001000000 */
[C---:B------:R-:W-:Y:S01]  /*3be0*/  ISETP.GE.U32.AND P4, PT, R22.reuse, UR23, PT ;  /* 0x0000001716007c0c */ /* 0x040fe2000bf86070 */
[----:B------:R2:W-:Y:S01]  /*3bf0*/  STS.128 [R25], R8 ;  /* 0x0000000819007388 */ /* 0x0005e20000000c00 */
[C---:B------:R-:W-:Y:S02]  /*3c00*/  ISETP.GE.U32.AND P3, PT, R22.reuse, UR41, PT ;  /* 0x0000002916007c0c */ /* 0x040fe4000bf66070 */
[----:B------:R-:W-:-:S02]  /*3c10*/  ISETP.GE.U32.AND P2, PT, R22, UR6, PT ;  /* 0x0000000616007c0c */ /* 0x000fc4000bf46070 */
[C---:B------:R-:W-:Y:S02]  /*3c20*/  FSEL R13, R19.reuse, -1.00000000000000000000e+10, P4 ;  /* 0xd01502f9130d7808 */ /* 0x040fe40002000000 */
[C---:B------:R-:W-:Y:S02]  /*3c30*/  FSEL R14, R19.reuse, -1.00000000000000000000e+10, P3 ;  /* 0xd01502f9130e7808 */ /* 0x040fe40001800000 */
[----:B------:R-:W-:-:S05]  /*3c40*/  FSEL R15, R19, -1.00000000000000000000e+10, P2 ;  /* 0xd01502f9130f7808 */ /* 0x000fca0001000000 */
[----:B------:R2:W-:Y:S01]  /*3c50*/  STS.128 [R25+0x10], R12 ;  /* 0x0000100c19007388 */ /* 0x0005e20000000c00 */
[----:B------:R-:W-:Y:S05]  /*3c60*/  BRA.U UP1, `(.L_x_46) ;  /* 0xfffffffd01847547 */ /* 0x000fea000b83ffff */
[----:B------:R-:W-:-:S05]  /*3c70*/  UMOV UR5, UR13 ;  /* 0x0000000d00057c82 */ /* 0x000fca0008000000 */
.L_x_45:
[----:B------:R-:W-:-:S04]  /*3c80*/  ULOP3.LUT UR6, UR36, 0x7, URZ, 0xc0, !UPT ;  /* 0x0000000724067892 */ /* 0x000fc8000f8ec0ff */
[----:B------:R-:W-:-:S09]  /*3c90*/  UISETP.NE.AND UP1, UPT, UR6, URZ, UPT ;  /* 0x000000ff0600728c */ /* 0x000fd2000bf25270 */
[----:B------:R-:W-:Y:S05]  /*3ca0*/  BRA.U !UP1, `(.L_x_37) ;  /* 0x0000000109a87547 */ /* 0x000fea000b800000 */
[----:B------:R-:W-:Y:S02]  /*3cb0*/  UIADD3 UR6, UPT, UPT, UR6, -0x1, URZ ;  /* 0xffffffff06067890 */ /* 0x000fe4000fffe0ff */
[----:B------:R-:W-:Y:S02]  /*3cc0*/  UISETP.NE.AND UP2, UPT, UR35, URZ, UPT ;  /* 0x000000ff2300728c */ /* 0x000fe4000bf45270 */
[----:B------:R-:W-:-:S09]  /*3cd0*/  UISETP.GE.U32.AND UP1, UPT, UR6, 0x3, UPT ;  /* 0x000000030600788c */ /* 0x000fd2000bf26070 */
[----:B------:R-:W-:Y:S05]  /*3ce0*/  BRA.U !UP1, `(.L_x_47) ;  /* 0x0000000109447547 */ /* 0x000fea000b800000 */
[----:B------:R-:W-:Y:S02]  /*3cf0*/  ULEA UR6, UR25, UR5, 0x5 ;  /* 0x0000000519067291 */ /* 0x000fe4000f8e28ff */
[----:B012---:R-:W-:Y:S01]  /*3d00*/  LEA R9, R0, UR5, 0x5 ;  /* 0x0000000500097c11 */ /* 0x007fe2000f8e28ff */
[----:B------:R-:W-:Y:S02]  /*3d10*/  UIADD3 UR5, UPT, UPT, UR5, 0x4, URZ ;  /* 0x0000000405057890 */ /* 0x000fe4000fffe0ff */
[----:B------:R-:W-:Y:S01]  /*3d20*/  UIADD3 UR19, UPT, UPT, UR6, 0x1, URZ ;  /* 0x0000000106137890 */ /* 0x000fe2000fffe0ff */
[----:B------:R-:W-:Y:S01]  /*3d30*/  LEA R12, R9, UR29, 0x2 ;  /* 0x0000001d090c7c11 */ /* 0x000fe2000f8e10ff */
[----:B------:R-:W-:Y:S02]  /*3d40*/  UIADD3 UR20, UPT, UPT, UR6, 0x2, URZ ;  /* 0x0000000206147890 */ /* 0x000fe4000fffe0ff */
[C---:B------:R-:W-:Y:S01]  /*3d50*/  ISETP.GE.U32.AND P4, PT, R22.reuse, UR6, PT ;  /* 0x0000000616007c0c */ /* 0x040fe2000bf86070 */
[----:B------:R-:W-:Y:S01]  /*3d60*/  UIADD3 UR21, UPT, UPT, UR6, 0x3, URZ ;  /* 0x0000000306157890 */ /* 0x000fe2000fffe0ff */
[----:B------:R-:W-:-:S02]  /*3d70*/  ISETP.GE.U32.AND P3, PT, R22, UR19, PT ;  /* 0x0000001316007c0c */ /* 0x000fc4000bf66070 */
[C---:B------:R-:W-:Y:S02]  /*3d80*/  FSEL R8, R19.reuse, -1.00000000000000000000e+10, P4 ;  /* 0xd01502f913087808 */ /* 0x040fe40002000000 */
[C---:B------:R-:W-:Y:S02]  /*3d90*/  ISETP.GE.U32.AND P2, PT, R22.reuse, UR20, PT ;  /* 0x0000001416007c0c */ /* 0x040fe4000bf46070 */
[----:B------:R-:W-:Y:S02]  /*3da0*/  ISETP.GE.U32.AND P4, PT, R22, UR21, PT ;  /* 0x0000001516007c0c */ /* 0x000fe4000bf86070 */
[C---:B------:R-:W-:Y:S02]  /*3db0*/  FSEL R9, R19.reuse, -1.00000000000000000000e+10, P3 ;  /* 0xd01502f913097808 */ /* 0x040fe40001800000 */
[C---:B------:R-:W-:Y:S02]  /*3dc0*/  FSEL R10, R19.reuse, -1.00000000000000000000e+10, P2 ;  /* 0xd01502f9130a7808 */ /* 0x040fe40001000000 */
[----:B------:R-:W-:Y:S01]  /*3dd0*/  FSEL R11, R19, -1.00000000000000000000e+10, P4 ;  /* 0xd01502f9130b7808 */ /* 0x000fe20002000000 */
[----:B------:R3:W-:Y:S04]  /*3de0*/  STS.64 [R12], R8 ;  /* 0x000000080c007388 */ /* 0x0007e80000000a00 */
[----:B------:R3:W-:Y:S02]  /*3df0*/  STS.64 [R12+0x8], R10 ;  /* 0x0000080a0c007388 */ /* 0x0007e40000000a00 */
.L_x_47:
[----:B------:R-:W-:Y:S05]  /*3e00*/  BRA.U !UP2, `(.L_x_37) ;  /* 0x000000010a507547 */ /* 0x000fea000b800000 */
[----:B------:R-:W-:Y:S02]  /*3e10*/  UISETP.NE.AND UP1, UPT, UR33, URZ, UPT ;  /* 0x000000ff2100728c */ /* 0x000fe4000bf25270 */
[----:B------:R-:W-:-:S06]  /*3e20*/  UISETP.NE.AND UP2, UPT, UR34, URZ, UPT ;  /* 0x000000ff2200728c */ /* 0x000fcc000bf45270 */
[----:B------:R-:W-:Y:S01]  /*3e30*/  PLOP3.LUT P2, PT, PT, PT, UP2, 0x80, 0x8 ;  /* 0x000000000008781c */ /* 0x000fe20003f4f028 */
[----:B------:R-:W-:-:S12]  /*3e40*/  BRA.U !UP1, `(.L_x_48) ;  /* 0x0000000109287547 */ /* 0x000fd8000b800000 */
[----:B------:R-:W-:Y:S02]  /*3e50*/  ULEA UR6, UR25, UR5, 0x5 ;  /* 0x0000000519067291 */ /* 0x000fe4000f8e28ff */
[----:B--23--:R-:W-:Y:S01]  /*3e60*/  LEA R8, R0, UR5, 0x5 ;  /* 0x0000000500087c11 */ /* 0x00cfe2000f8e28ff */
[----:B------:R-:W-:Y:S02]  /*3e70*/  UIADD3 UR5, UPT, UPT, UR5, 0x2, URZ ;  /* 0x0000000205057890 */ /* 0x000fe4000fffe0ff */
[----:B------:R-:W-:Y:S01]  /*3e80*/  UIADD3 UR19, UPT, UPT, UR6, 0x1, URZ ;  /* 0x0000000106137890 */ /* 0x000fe2000fffe0ff */
[----:B------:R-:W-:Y:S02]  /*3e90*/  LEA R10, R8, UR29, 0x2 ;  /* 0x0000001d080a7c11 */ /* 0x000fe4000f8e10ff */
[----:B------:R-:W-:-:S03]  /*3ea0*/  ISETP.GE.U32.AND P3, PT, R22, UR6, PT ;  /* 0x0000000616007c0c */ /* 0x000fc6000bf66070 */
[----:B------:R-:W-:Y:S02]  /*3eb0*/  ISETP.GE.U32.AND P4, PT, R22, UR19, PT ;  /* 0x0000001316007c0c */ /* 0x000fe4000bf86070 */
[C---:B------:R-:W-:Y:S02]  /*3ec0*/  FSEL R8, R19.reuse, -1.00000000000000000000e+10, P3 ;  /* 0xd01502f913087808 */ /* 0x040fe40001800000 */
[----:B01----:R-:W-:-:S05]  /*3ed0*/  FSEL R9, R19, -1.00000000000000000000e+10, P4 ;  /* 0xd01502f913097808 */ /* 0x003fca0002000000 */
[----:B------:R4:W-:Y:S04]  /*3ee0*/  STS.64 [R10], R8 ;  /* 0x000000080a007388 */ /* 0x0009e80000000a00 */
.L_x_48:
[----:B------:R-:W-:Y:S02]  /*3ef0*/  @UP2 ULEA UR6, UR25, UR5, 0x5 ;  /* 0x0000000519062291 */ /* 0x000fe4000f8e28ff */
[----:B--234-:R-:W-:-:S04]  /*3f00*/  @P2 LEA R8, R0, UR5, 0x5 ;  /* 0x0000000500082c11 */ /* 0x01cfc8000f8e28ff */
[----:B01----:R-:W-:Y:S02]  /*3f10*/  @P2 LEA R9, R8, UR29, 0x2 ;  /* 0x0000001d08092c11 */ /* 0x003fe4000f8e10ff */
[----:B------:R-:W-:-:S04]  /*3f20*/  @P2 ISETP.GE.U32.AND P3, PT, R22, UR6, PT ;  /* 0x0000000616002c0c */ /* 0x000fc8000bf66070 */
[----:B------:R-:W-:-:S05]  /*3f30*/  @P2 FSEL R8, R19, -1.00000000000000000000e+10, P3 ;  /* 0xd01502f913082808 */ /* 0x000fca0001800000 */
[----:B------:R4:W-:Y:S04]  /*3f40*/  @P2 STS [R9], R8 ;  /* 0x0000000809002388 */ /* 0x0009e80000000800 */
.L_x_37:
[----:B------:R-:W-:Y:S05]  /*3f50*/  BSYNC.RECONVERGENT B0 ;  /* 0x0000000000007941 */ /* 0x000fea0003800200 */
.L_x_36:
[----:B------:R-:W-:Y:S06]  /*3f60*/  BAR.SYNC.DEFER_BLOCKING 0x0 ;  /* 0x0000000000007b1d */ /* 0x000fec0000010000 */
[----:B------:R-:W-:Y:S04]  /*3f70*/  BSSY.RECONVERGENT B0, `(.L_x_49) ;  /* 0x00000d7000007945 */ /* 0x000fe80003800200 */
[----:B------:R-:W-:Y:S05]  /*3f80*/  @!P0 BRA `(.L_x_50) ;  /* 0x0000000c00548947 */ /* 0x000fea0003800000 */
[----:B------:R-:W-:Y:S01]  /*3f90*/  UISETP.GE.AND UP1, UPT, UR28, 0x4, UPT ;  /* 0x000000041c00788c */ /* 0x000fe2000bf26270 */
[----:B01234-:R-:W-:-:S08]  /*3fa0*/  IMAD.MOV.U32 R9, RZ, RZ, RZ ;  /* 0x000000ffff097224 */ /* 0x01ffd000078e00ff */
[----:B------:R-:W-:Y:S05]  /*3fb0*/  BRA.U !UP1, `(.L_x_51) ;  /* 0x0000000509d07547 */ /* 0x000fea000b800000 */
[----:B------:R-:W-:-:S07]  /*3fc0*/  IMAD.MOV.U32 R11, RZ, RZ, RZ ;  /* 0x000000ffff0b7224 */ /* 0x000fce00078e00ff */
.L_x_60:
[----:B------:R-:W-:Y:S01]  /*3fd0*/  IMAD R10, R0, 0x20, R11 ;  /* 0x00000020000a7824 */ /* 0x000fe200078e020b */
[----:B------:R-:W-:Y:S01]  /*3fe0*/  LDS R13, [R16+0x2080] ;  /* 0x00208000100d7984 */ /* 0x000fe20000000800 */
[----:B------:R-:W-:Y:S01]  /*3ff0*/  IMAD.MOV.U32 R15, RZ, RZ, 0x3bbb989d ;  /* 0x3bbb989dff0f7424 */ /* 0x000fe200078e00ff */
[----:B------:R-:W-:Y:S02]  /*4000*/  BSSY.RECONVERGENT B1, `(.L_x_52) ;  /* 0x0000018000017945 */ /* 0x000fe40003800200 */
[----:B------:R-:W-:Y:S01]  /*4010*/  LEA R10, R10, UR29, 0x2 ;  /* 0x0000001d0a0a7c11 */ /* 0x000fe2000f8e10ff */
[----:B------:R-:W0:Y:S04]  /*4020*/  LDS R9, [R16+0x2000] ;  /* 0x0020000010097984 */ /* 0x000e280000000800 */
[----:B------:R-:W1:Y:S01]  /*4030*/  LDS R8, [R10] ;  /* 0x000000000a087984 */ /* 0x000e620000000800 */
[----:B0-----:R-:W0:Y:S01]  /*4040*/  MUFU.RCP R14, R9 ;  /* 0x00000009000e7308 */ /* 0x001e220000001000 */
[----:B-1----:R-:W-:Y:S01]  /*4050*/  FADD R8, R8, -R13 ;  /* 0x8000000d08087221 */ /* 0x002fe20000000000 */
[----:B------:R-:W-:-:S03]  /*4060*/  HFMA2 R13, -RZ, RZ, 3.7421875, 0 ;  /* 0x437c0000ff0d7431 */ /* 0x000fc600000001ff */
[----:B------:R-:W-:-:S04]  /*4070*/  FFMA.SAT R12, R8, R15, 0.5 ;  /* 0x3f000000080c7423 */ /* 0x000fc8000000200f */
[----:B------:R-:W-:Y:S01]  /*4080*/  FFMA.RM R12, R12, R13, 12582913 ;  /* 0x4b4000010c0c7423 */ /* 0x000fe2000000400d */
[----:B0-----:R-:W-:-:S03]  /*4090*/  FFMA R15, -R9, R14, 1 ;  /* 0x3f800000090f7423 */ /* 0x001fc6000000010e */
[----:B------:R-:W-:Y:S01]  /*40a0*/  FADD R13, R12, -12583039 ;  /* 0xcb40007f0c0d7421 */ /* 0x000fe20000000000 */
[----:B------:R-:W-:-:S03]  /*40b0*/  FFMA R15, R14, R15, R14 ;  /* 0x0000000f0e0f7223 */ /* 0x000fc6000000000e */
[----:B------:R-:W-:-:S04]  /*40c0*/  FFMA R13, R8, 1.4426950216293334961, -R13 ;  /* 0x3fb8aa3b080d7823 */ /* 0x000fc8000000080d */
[----:B------:R-:W-:Y:S01]  /*40d0*/  FFMA R13, R8, 1.925963033500011079e-08, R13 ;  /* 0x32a57060080d7823 */ /* 0x000fe2000000000d */
[----:B------:R-:W-:-:S05]  /*40e0*/  IMAD.SHL.U32 R8, R12, 0x800000, RZ ;  /* 0x008000000c087824 */ /* 0x000fca00078e00ff */
[----:B------:R-:W0:Y:S02]  /*40f0*/  MUFU.EX2 R13, R13 ;  /* 0x0000000d000d7308 */ /* 0x000e240000000800 */
[----:B0-----:R-:W-:-:S06]  /*4100*/  FMUL R8, R8, R13 ;  /* 0x0000000d08087220 */ /* 0x001fcc0000400000 */
[----:B------:R-:W0:Y:S01]  /*4110*/  FCHK P2, R8, R9 ;  /* 0x0000000908007302 */ /* 0x000e220000040000 */
[----:B------:R-:W-:-:S04]  /*4120*/  FFMA R12, R8, R15, RZ ;  /* 0x0000000f080c7223 */ /* 0x000fc800000000ff */
[----:B------:R-:W-:-:S04]  /*4130*/  FFMA R14, -R9, R12, R8 ;  /* 0x0000000c090e7223 */ /* 0x000fc80000000108 */
[----:B------:R-:W-:Y:S01]  /*4140*/  FFMA R15, R15, R14, R12 ;  /* 0x0000000e0f0f7223 */ /* 0x000fe2000000000c */
[----:B0-----:R-:W-:Y:S06]  /*4150*/  @!P2 BRA `(.L_x_53) ;  /* 0x000000000008a947 */ /* 0x001fec0003800000 */
[----:B------:R-:W-:-:S07]  /*4160*/  MOV R12, 0x4180 ;  /* 0x00004180000c7802 */ /* 0x000fce0000000f00 */
[----:B------:R-:W-:Y:S05]  /*4170*/  CALL.REL.NOINC `($__internal_0_$__cuda_sm3x_div_rn_noftz_f32_slowpath) ;  /* 0x0000004800447944 */ /* 0x000fea0003c00000 */
.L_x_53:
[----:B------:R-:W-:Y:S05]  /*4180*/  BSYNC.RECONVERGENT B1 ;  /* 0x0000000000017941 */ /* 0x000fea0003800200 */
.L_x_52:
[----:B------:R-:W-:Y:S01]  /*4190*/  STS [R10+0x1000], R15 ;  /* 0x0010000f0a007388 */ /* 0x000fe20000000800 */
[----:B------:R-:W-:Y:S01]  /*41a0*/  IMAD.MOV.U32 R25, RZ, RZ, 0x3bbb989d ;  /* 0x3bbb989dff197424 */ /* 0x000fe200078e00ff */
[----:B------:R-:W-:Y:S02]  /*41b0*/  BSSY.RECONVERGENT B1, `(.L_x_54) ;  /* 0x0000018000017945 */ /* 0x000fe40003800200 */
[----:B------:R-:W-:Y:S04]  /*41c0*/  LDS R8, [R10+0x4] ;  /* 0x000004000a087984 */ /* 0x000fe80000000800 */
[----:B------:R-:W0:Y:S04]  /*41d0*/  LDS R13, [R16+0x2080] ;  /* 0x00208000100d7984 */ /* 0x000e280000000800 */
[----:B------:R-:W1:Y:S01]  /*41e0*/  LDS R9, [R16+0x2000] ;  /* 0x0020000010097984 */ /* 0x000e620000000800 */
[----:B0-----:R-:W-:Y:S01]  /*41f0*/  FADD R8, R8, -R13 ;  /* 0x8000000d08087221 */ /* 0x001fe20000000000 */
[----:B------:R-:W-:-:S03]  /*4200*/  IMAD.MOV.U32 R13, RZ, RZ, 0x437c0000 ;  /* 0x437c0000ff0d7424 */ /* 0x000fc600078e00ff */
[----:B------:R-:W-:Y:S01]  /*4210*/  FFMA.SAT R12, R8, R25, 0.5 ;  /* 0x3f000000080c7423 */ /* 0x000fe20000002019 */
[----:B-1----:R-:W0:Y:S03]  /*4220*/  MUFU.RCP R14, R9 ;  /* 0x00000009000e7308 */ /* 0x002e260000001000 */
[----:B------:R-:W-:-:S04]  /*4230*/  FFMA.RM R12, R12, R13, 12582913 ;  /* 0x4b4000010c0c7423 */ /* 0x000fc8000000400d */
[----:B------:R-:W-:-:S04]  /*4240*/  FADD R13, R12, -12583039 ;  /* 0xcb40007f0c0d7421 */ /* 0x000fc80000000000 */
[----:B------:R-:W-:-:S04]  /*4250*/  FFMA R13, R8, 1.4426950216293334961, -R13 ;  /* 0x3fb8aa3b080d7823 */ /* 0x000fc8000000080d */
[----:B------:R-:W-:Y:S01]  /*4260*/  FFMA R13, R8, 1.925963033500011079e-08, R13 ;  /* 0x32a57060080d7823 */ /* 0x000fe2000000000d */
[----:B------:R-:W-:Y:S02]  /*4270*/  IMAD.SHL.U32 R8, R12, 0x800000, RZ ;  /* 0x008000000c087824 */ /* 0x000fe400078e00ff */
[----:B0-----:R-:W-:-:S03]  /*4280*/  FFMA R15, -R9, R14, 1 ;  /* 0x3f800000090f7423 */ /* 0x001fc6000000010e */
[----:B------:R-:W0:Y:S01]  /*4290*/  MUFU.EX2 R13, R13 ;  /* 0x0000000d000d7308 */ /* 0x000e220000000800 */
[----:B------:R-:W-:Y:S01]  /*42a0*/  FFMA R15, R14, R15, R14 ;  /* 0x0000000f0e0f7223 */ /* 0x000fe2000000000e */
        /* <DEDUP_REMOVED lines=8> */
.L_x_55:
[----:B------:R-:W-:Y:S05]  /*4330*/  BSYNC.RECONVERGENT B1 ;  /* 0x0000000000017941 */ /* 0x000fea0003800200 */
.L_x_54:
        /* <DEDUP_REMOVED lines=14> */
[----:B------:R-:W-:Y:S01]  /*4420*/  SHF.L.U32 R8, R12, 0x17, RZ ;  /* 0x000000170c087819 */ /* 0x000fe200000006ff */
[----:B0-----:R-:W-:-:S04]  /*4430*/  FFMA R15, -R9, R14, 1 ;  /* 0x3f800000090f7423 */ /* 0x001fc8000000010e */
        /* <DEDUP_REMOVED lines=10> */
.L_x_57:
[----:B------:R-:W-:Y:S05]  /*44e0*/  BSYNC.RECONVERGENT B1 ;  /* 0x0000000000017941 */ /* 0x000fea0003800200 */
.L_x_56:
        /* <DEDUP_REMOVED lines=26> */
.L_x_59:
[----:B------:R-:W-:Y:S05]  /*4690*/  BSYNC.RECONVERGENT B1 ;  /* 0x0000000000017941 */ /* 0x000fea0003800200 */
.L_x_58:
[----:B------:R-:W-:Y:S01]  /*46a0*/  ULOP3.LUT UR5, UR36, 0x3c, URZ, 0xc0, !UPT ;  /* 0x0000003c24057892 */ /* 0x000fe2000f8ec0ff */
[----:B------:R0:W-:Y:S01]  /*46b0*/  STS [R10+0x100c], R15 ;  /* 0x00100c0f0a007388 */ /* 0x0001e20000000800 */
[----:B------:R-:W-:-:S05]  /*46c0*/  VIADD R11, R11, 0x4 ;  /* 0x000000040b0b7836 */ /* 0x000fca0000000000 */
[----:B------:R-:W-:-:S13]  /*46d0*/  ISETP.NE.AND P2, PT, R11, UR5, PT ;  /* 0x000000050b007c0c */ /* 0x000fda000bf45270 */
[----:B0-----:R-:W-:Y:S05]  /*46e0*/  @P2 BRA `(.L_x_60) ;  /* 0xfffffff800382947 */ /* 0x001fea000383ffff */
[----:B------:R-:W-:-:S07]  /*46f0*/  IMAD.U32 R9, RZ, RZ, UR5 ;  /* 0x00000005ff097e24 */ /* 0x000fce000f8e00ff */
.L_x_51:
[----:B------:R-:W-:-:S09]  /*4700*/  UISETP.NE.AND UP1, UPT, UR35, URZ, UPT ;  /* 0x000000ff2300728c */ /* 0x000fd2000bf25270 */
[----:B------:R-:W-:Y:S05]  /*4710*/  BRA.U !UP1, `(.L_x_50) ;  /* 0x0000000509707547 */ /* 0x000fea000b800000 */
[----:B------:R-:W-:Y:S01]  /*4720*/  IMAD R9, R0, 0x20, R9 ;  /* 0x0000002000097824 */ /* 0x000fe200078e0209 */
[----:B------:R-:W-:Y:S01]  /*4730*/  LDS R11, [R16+0x2080] ;  /* 0x00208000100b7984 */ /* 0x000fe20000000800 */
[----:B------:R-:W-:Y:S01]  /*4740*/  MOV R13, 0x3bbb989d ;  /* 0x3bbb989d000d7802 */ /* 0x000fe20000000f00 */
[----:B------:R-:W-:Y:S01]  /*4750*/  IMAD.MOV.U32 R12, RZ, RZ, 0x437c0000 ;  /* 0x437c0000ff0c7424 */ /* 0x000fe200078e00ff */
[----:B------:R-:W-:Y:S01]  /*4760*/  BSSY.RECONVERGENT B1, `(.L_x_61) ;  /* 0x000001a000017945 */ /* 0x000fe20003800200 */
[----:B------:R-:W-:Y:S01]  /*4770*/  LEA R10, R9, UR29, 0x2 ;  /* 0x0000001d090a7c11 */ /* 0x000fe2000f8e10ff */
[----:B------:R-:W-:Y:S01]  /*4780*/  IMAD.U32 R14, RZ, RZ, UR35 ;  /* 0x00000023ff0e7e24 */ /* 0x000fe2000f8e00ff */
[----:B------:R-:W-:Y:S04]  /*4790*/  LDS R9, [R16+0x2000] ;  /* 0x0020000010097984 */ /* 0x000fe80000000800 */
[----:B------:R-:W0:Y:S01]  /*47a0*/  LDS R8, [R10] ;  /* 0x000000000a087984 */ /* 0x000e220000000800 */
[----:B------:R-:W-:Y:S01]  /*47b0*/  ISETP.NE.AND P6, PT, R14, 0x1, PT ;  /* 0x000000010e00780c */ /* 0x000fe20003fc5270 */
[----:B0-----:R-:W-:-:S04]  /*47c0*/  FADD R8, R8, -R11 ;  /* 0x8000000b08087221 */ /* 0x001fc80000000000 */
[----:B------:R-:W-:-:S04]  /*47d0*/  FFMA.SAT R11, R8, R13, 0.5 ;  /* 0x3f000000080b7423 */ /* 0x000fc8000000200d */
[----:B------:R-:W-:Y:S02]  /*47e0*/  FFMA.RM R11, R11, R12, 12582913 ;  /* 0x4b4000010b0b7423 */ /* 0x000fe4000000400c */
[----:B------:R-:W0:Y:S02]  /*47f0*/  MUFU.RCP R12, R9 ;  /* 0x00000009000c7308 */ /* 0x000e240000001000 */
[----:B------:R-:W-:-:S04]  /*4800*/  FADD R13, R11, -12583039 ;  /* 0xcb40007f0b0d7421 */ /* 0x000fc80000000000 */
[----:B------:R-:W-:-:S04]  /*4810*/  FFMA R13, R8, 1.4426950216293334961, -R13 ;  /* 0x3fb8aa3b080d7823 */ /* 0x000fc8000000080d */
[----:B------:R-:W-:Y:S01]  /*4820*/  FFMA R13, R8, 1.925963033500011079e-08, R13 ;  /* 0x32a57060080d7823 */ /* 0x000fe2000000000d */
[----:B------:R-:W-:-:S05]  /*4830*/  IMAD.SHL.U32 R8, R11, 0x800000, RZ ;  /* 0x008000000b087824 */ /* 0x000fca00078e00ff */
[----:B------:R-:W1:Y:S01]  /*4840*/  MUFU.EX2 R13, R13 ;  /* 0x0000000d000d7308 */ /* 0x000e620000000800 */
[----:B0-----:R-:W-:-:S04]  /*4850*/  FFMA R11, -R9, R12, 1 ;  /* 0x3f800000090b7423 */ /* 0x001fc8000000010c */
[----:B------:R-:W-:Y:S01]  /*4860*/  FFMA R11, R12, R11, R12 ;  /* 0x0000000b0c0b7223 */ /* 0x000fe2000000000c */
[----:B-1----:R-:W-:-:S04]  /*4870*/  FMUL R8, R8, R13 ;  /* 0x0000000d08087220 */ /* 0x002fc80000400000 */
[----:B------:R-:W0:Y:S01]  /*4880*/  FCHK P2, R8, R9 ;  /* 0x0000000908007302 */ /* 0x000e220000040000 */
[----:B------:R-:W-:-:S04]  /*4890*/  FFMA R12, R8, R11, RZ ;  /* 0x0000000b080c7223 */ /* 0x000fc800000000ff */
[----:B------:R-:W-:-:S04]  /*48a0*/  FFMA R14, -R9, R12, R8 ;  /* 0x0000000c090e7223 */ /* 0x000fc80000000108 */
[----:B------:R-:W-:Y:S01]  /*48b0*/  FFMA R11, R11, R14, R12 ;  /* 0x0000000e0b0b7223 */ /* 0x000fe2000000000c */
[----:B0-----:R-:W-:Y:S06]  /*48c0*/  @!P2 BRA `(.L_x_62) ;  /* 0x00000000000ca947 */ /* 0x001fec0003800000 */
[----:B------:R-:W-:-:S07]  /*48d0*/  MOV R12, 0x48f0 ;  /* 0x000048f0000c7802 */ /* 0x000fce0000000f00 */
[----:B------:R-:W-:Y:S05]  /*48e0*/  CALL.REL.NOINC `($__internal_0_$__cuda_sm3x_div_rn_noftz_f32_slowpath) ;  /* 0x0000004000687944 */ /* 0x000fea0003c00000 */
[----:B------:R-:W-:-:S07]  /*48f0*/  IMAD.MOV.U32 R11, RZ, RZ, R15 ;  /* 0x000000ffff0b7224 */ /* 0x000fce00078e000f */
.L_x_62:
[----:B------:R-:W-:Y:S05]  /*4900*/  BSYNC.RECONVERGENT B1 ;  /* 0x0000000000017941 */ /* 0x000fea0003800200 */
.L_x_61:
[----:B------:R0:W-:Y:S01]  /*4910*/  STS [R10+0x1000], R11 ;  /* 0x0010000b0a007388 */ /* 0x0001e20000000800 */
[----:B------:R-:W-:Y:S05]  /*4920*/  @!P6 BRA `(.L_x_50) ;  /* 0x0000000000ece947 */ /* 0x000fea0003800000 */
[----:B------:R-:W-:Y:S01]  /*4930*/  LDS R8, [R10+0x4] ;  /* 0x000004000a087984 */ /* 0x000fe20000000800 */
[----:B------:R-:W-:Y:S01]  /*4940*/  IMAD.MOV.U32 R13, RZ, RZ, 0x3bbb989d ;  /* 0x3bbb989dff0d7424 */ /* 0x000fe200078e00ff */
[----:B------:R-:W-:Y:S01]  /*4950*/  BSSY.RECONVERGENT B1, `(.L_x_63) ;  /* 0x000001a000017945 */ /* 0x000fe20003800200 */
[----:B------:R-:W-:Y:S01]  /*4960*/  IMAD.MOV.U32 R12, RZ, RZ, 0x437c0000 ;  /* 0x437c0000ff0c7424 */ /* 0x000fe200078e00ff */
[----:B0-----:R-:W0:Y:S01]  /*4970*/  LDS R11, [R16+0x2080] ;  /* 0x00208000100b7984 */ /* 0x001e220000000800 */
[----:B------:R-:W-:-:S03]  /*4980*/  IMAD.U32 R14, RZ, RZ, UR35 ;  /* 0x00000023ff0e7e24 */ /* 0x000fc6000f8e00ff */
[----:B------:R-:W1:Y:S02]  /*4990*/  LDS R9, [R16+0x2000] ;  /* 0x0020000010097984 */ /* 0x000e640000000800 */
[----:B------:R-:W-:Y:S01]  /*49a0*/  ISETP.NE.AND P6, PT, R14, 0x2, PT ;  /* 0x000000020e00780c */ /* 0x000fe20003fc5270 */
[----:B0-----:R-:W-:-:S04]  /*49b0*/  FADD R8, R8, -R11 ;  /* 0x8000000b08087221 */ /* 0x001fc80000000000 */
[----:B------:R-:W-:-:S04]  /*49c0*/  FFMA.SAT R11, R8, R13, 0.5 ;  /* 0x3f000000080b7423 */ /* 0x000fc8000000200d */
[----:B------:R-:W-:Y:S02]  /*49d0*/  FFMA.RM R11, R11, R12, 12582913 ;  /* 0x4b4000010b0b7423 */ /* 0x000fe4000000400c */
[----:B-1----:R-:W0:Y:S02]  /*49e0*/  MUFU.RCP R12, R9 ;  /* 0x00000009000c7308 */ /* 0x002e240000001000 */
[----:B------:R-:W-:-:S04]  /*49f0*/  FADD R13, R11, -12583039 ;  /* 0xcb40007f0b0d7421 */ /* 0x000fc80000000000 */
[----:B------:R-:W-:-:S04]  /*4a00*/  FFMA R13, R8, 1.4426950216293334961, -R13 ;  /* 0x3fb8aa3b080d7823 */ /* 0x000fc8000000080d */
[----:B------:R-:W-:Y:S01]  /*4a10*/  FFMA R13, R8, 1.925963033500011079e-08, R13 ;  /* 0x32a57060080d7823 */ /* 0x000fe2000000000d */
[----:B------:R-:W-:-:S05]  /*4a20*/  SHF.L.U32 R8, R11, 0x17, RZ ;  /* 0x000000170b087819 */ /* 0x000fca00000006ff */
        /* <DEDUP_REMOVED lines=12> */
.L_x_64:
[----:B------:R-:W-:Y:S05]  /*4af0*/  BSYNC.RECONVERGENT B1 ;  /* 0x0000000000017941 */ /* 0x000fea0003800200 */
.L_x_63:
[----:B------:R0:W-:Y:S01]  /*4b00*/  STS [R10+0x1004], R11 ;  /* 0x0010040b0a007388 */ /* 0x0001e20000000800 */
[----:B------:R-:W-:Y:S05]  /*4b10*/  @!P6 BRA `(.L_x_50) ;  /* 0x000000000070e947 */ /* 0x000fea0003800000 */
[----:B------:R-:W-:Y:S01]  /*4b20*/  LDS R8, [R10+0x8] ;  /* 0x000008000a087984 */ /* 0x000fe20000000800 */
[----:B------:R-:W-:Y:S01]  /*4b30*/  IMAD.MOV.U32 R13, RZ, RZ, 0x3bbb989d ;  /* 0x3bbb989dff0d7424 */ /* 0x000fe200078e00ff */
[----:B------:R-:W-:Y:S01]  /*4b40*/  BSSY.RECONVERGENT B1, `(.L_x_65) ;  /* 0x0000018000017945 */ /* 0x000fe20003800200 */
[----:B------:R-:W-:Y:S01]  /*4b50*/  IMAD.MOV.U32 R12, RZ, RZ, 0x437c0000 ;  /* 0x437c0000ff0c7424 */ /* 0x000fe200078e00ff */
[----:B0-----:R-:W0:Y:S04]  /*4b60*/  LDS R11, [R16+0x2080] ;  /* 0x00208000100b7984 */ /* 0x001e280000000800 */
[----:B------:R-:W1:Y:S01]  /*4b70*/  LDS R9, [R16+0x2000] ;  /* 0x0020000010097984 */ /* 0x000e620000000800 */
[----:B0-----:R-:W-:-:S04]  /*4b80*/  FADD R8, R8, -R11 ;  /* 0x8000000b08087221 */ /* 0x001fc80000000000 */
[----:B------:R-:W-:-:S04]  /*4b90*/  FFMA.SAT R11, R8, R13, 0.5 ;  /* 0x3f000000080b7423 */ /* 0x000fc8000000200d */
[----:B------:R-:W-:Y:S02]  /*4ba0*/  FFMA.RM R11, R11, R12, 12582913 ;  /* 0x4b4000010b0b7423 */ /* 0x000fe4000000400c */
[----:B-1----:R-:W0:Y:S02]  /*4bb0*/  MUFU.RCP R12, R9 ;  /* 0x00000009000c7308 */ /* 0x002e240000001000 */
        /* <DEDUP_REMOVED lines=16> */
.L_x_66:
[----:B------:R-:W-:Y:S05]  /*4cc0*/  BSYNC.RECONVERGENT B1 ;  /* 0x0000000000017941 */ /* 0x000fea0003800200 */
.L_x_65:
[----:B------:R0:W-:Y:S02]  /*4cd0*/  STS [R10+0x1008], R11 ;  /* 0x0010080b0a007388 */ /* 0x0001e40000000800 */
.L_x_50:
[----:B------:R-:W-:Y:S05]  /*4ce0*/  BSYNC.RECONVERGENT B0 ;  /* 0x0000000000007941 */ /* 0x000fea0003800200 */
.L_x_49:
[----:B------:R-:W-:Y:S01]  /*4cf0*/  BAR.SYNC.DEFER_BLOCKING 0x0 ;  /* 0x0000000000007b1d */ /* 0x000fe20000010000 */
[----:B------:R-:W-:-:S05]  /*4d00*/  ISETP.NE.AND P2, PT, R24, RZ, PT ;  /* 0x000000ff1800720c */ /* 0x000fca0003f45270 */
[----:B------:R-:W-:Y:S08]  /*4d10*/  BSSY.RECONVERGENT B0, `(.L_x_67) ;  /* 0x00000ba000007945 */ /* 0x000ff00003800200 */
[----:B------:R-:W-:Y:S05]  /*4d20*/  @!P2 BRA `(.L_x_68) ;  /* 0x0000000800e0a947 */ /* 0x000fea0003800000 */
[----:B------:R-:W-:-:S09]  /*4d30*/  UISETP.GE.AND UP1, UPT, UR32, 0x1, UPT ;  /* 0x000000012000788c */ /* 0x000fd2000bf26270 */
[----:B------:R-:W-:Y:S05]  /*4d40*/  BRA.U !UP1, `(.L_x_69) ;  /* 0x0000000509b87547 */ /* 0x000fea000b800000 */
[----:B------:R-:W-:Y:S01]  /*4d50*/  ULOP3.LUT UR6, UR18, 0x38, URZ, 0xc0, !UPT ;  /* 0x0000003812067892 */ /* 0x000fe2000f8ec0ff */
[----:B------:R-:W-:-:S11]  /*4d60*/  UMOV UR5, URZ ;  /* 0x000000ff00057c82 */ /* 0x000fd60008000000 */
.L_x_75:
[----:B------:R-:W-:Y:S01]  /*4d70*/  UISETP.GE.AND UP1, UPT, UR37, 0x8, UPT ;  /* 0x000000082500788c */ /* 0x000fe2000bf26270 */
[----:B0123--:R-:W-:Y:S02]  /*4d80*/  HFMA2 R11, -RZ, RZ, 0, 0 ;  /* 0x00000000ff0b7431 */ /* 0x00ffe400000001ff */
[----:B----4-:R-:W-:-:S06]  /*4d90*/  IMAD.MOV.U32 R9, RZ, RZ, RZ ;  /* 0x000000ffff097224 */ /* 0x010fcc00078e00ff */
[----:B------:R-:W-:Y:S05]  /*4da0*/  BRA.U !UP1, `(.L_x_70) ;  /* 0x0000000109a87547 */ /* 0x000fea000b800000 */
[----:B------:R-:W0:Y:S01]  /*4db0*/  LDC R8, c[0x0][0x3d4] ;  /* 0x0000f500ff087b82 */ /* 0x000e220000000800 */
[----:B------:R-:W-:Y:S02]  /*4dc0*/  IMAD.MOV.U32 R11, RZ, RZ, RZ ;  /* 0x000000ffff0b7224 */ /* 0x000fe400078e00ff */
[----:B------:R-:W-:-:S07]  /*4dd0*/  IMAD.MOV.U32 R9, RZ, RZ, RZ ;  /* 0x000000ffff097224 */ /* 0x000fce00078e00ff */
.L_x_71:
[C---:B------:R-:W-:Y:S02]  /*4de0*/  IMAD R10, R9.reuse, 0x20, R0 ;  /* 0x00000020090a7824 */ /* 0x040fe400078e0200 */
[C---:B0-----:R-:W-:Y:S02]  /*4df0*/  IMAD R12, R9.reuse, R8, UR5 ;  /* 0x00000005090c7e24 */ /* 0x041fe4000f8e0208 */
[----:B------:R-:W-:Y:S01]  /*4e00*/  VIADD R9, R9, 0x8 ;  /* 0x0000000809097836 */ /* 0x000fe20000000000 */
[----:B------:R-:W-:Y:S02]  /*4e10*/  LEA R10, R10, UR29, 0x2 ;  /* 0x0000001d0a0a7c11 */ /* 0x000fe4000f8e10ff */
[----:B------:R-:W-:Y:S02]  /*4e20*/  LEA R13, R12, UR29, 0x2 ;  /* 0x0000001d0c0d7c11 */ /* 0x000fe4000f8e10ff */
[----:B------:R-:W-:Y:S01]  /*4e30*/  ISETP.NE.AND P2, PT, R9, UR6, PT ;  /* 0x0000000609007c0c */ /* 0x000fe2000bf45270 */
[----:B------:R-:W-:Y:S02]  /*4e40*/  LDS R12, [R10+0x1000] ;  /* 0x001000000a0c7984 */ /* 0x000fe40000000800 */
[----:B------:R-:W-:-:S02]  /*4e50*/  IMAD R25, R8, 0x4, R13 ;  /* 0x0000000408197824 */ /* 0x000fc400078e020d */
[----:B------:R0:W1:Y:S02]  /*4e60*/  LDS R14, [R13+0x2000] ;  /* 0x002000000d0e7984 */ /* 0x0000640000000800 */
[C---:B------:R-:W-:Y:S02]  /*4e70*/  IMAD R29, R8.reuse, 0x4, R25 ;  /* 0x00000004081d7824 */ /* 0x040fe400078e0219 */
[----:B------:R-:W-:Y:S03]  /*4e80*/  LDS R15, [R10+0x1080] ;  /* 0x001080000a0f7984 */ /* 0x000fe60000000800 */
[C---:B------:R-:W-:Y:S01]  /*4e90*/  LEA R31, R8.reuse, R29, 0x2 ;  /* 0x0000001d081f7211 */ /* 0x040fe200078e10ff */
[----:B------:R-:W2:Y:S04]  /*4ea0*/  LDS R25, [R25+0x2000] ;  /* 0x0020000019197984 */ /* 0x000ea80000000800 */
[----:B------:R-:W-:Y:S01]  /*4eb0*/  LDS R26, [R29+0x2000] ;  /* 0x002000001d1a7984 */ /* 0x000fe20000000800 */
[----:B0-----:R-:W-:-:S03]  /*4ec0*/  IMAD R13, R8, 0x4, R31 ;  /* 0x00000004080d7824 */ /* 0x001fc600078e021f */
[----:B------:R-:W0:Y:S04]  /*4ed0*/  LDS R27, [R10+0x1100] ;  /* 0x001100000a1b7984 */ /* 0x000e280000000800 */
[----:B------:R-:W-:Y:S01]  /*4ee0*/  LDS R28, [R10+0x1380] ;  /* 0x001380000a1c7984 */ /* 0x000fe20000000800 */
[----:B-1----:R-:W-:-:S03]  /*4ef0*/  FFMA R12, R12, R14, R11 ;  /* 0x0000000e0c0c7223 */ /* 0x002fc6000000000b */
[----:B------:R-:W-:Y:S04]  /*4f00*/  LDS R11, [R10+0x1180] ;  /* 0x001180000a0b7984 */ /* 0x000fe80000000800 */
[----:B------:R-:W1:Y:S01]  /*4f10*/  LDS R14, [R31+0x2000] ;  /* 0x002000001f0e7984 */ /* 0x000e620000000800 */
[----:B--2---:R-:W-:Y:S01]  /*4f20*/  FFMA R12, R15, R25, R12 ;  /* 0x000000190f0c7223 */ /* 0x004fe2000000000c */
[C---:B------:R-:W-:Y:S02]  /*4f30*/  IMAD R15, R8.reuse, 0x4, R13 ;  /* 0x00000004080f7824 */ /* 0x040fe400078e020d */
[----:B------:R-:W-:Y:S02]  /*4f40*/  LDS R13, [R13+0x2000] ;  /* 0x002000000d0d7984 */ /* 0x000fe40000000800 */
[----:B------:R-:W-:-:S02]  /*4f50*/  IMAD R25, R8, 0x4, R15 ;  /* 0x0000000408197824 */ /* 0x000fc400078e020f */
[----:B------:R-:W-:Y:S01]  /*4f60*/  LDS R15, [R15+0x2000] ;  /* 0x002000000f0f7984 */ /* 0x000fe20000000800 */
[----:B0-----:R-:W-:Y:S01]  /*4f70*/  FFMA R12, R27, R26, R12 ;  /* 0x0000001a1b0c7223 */ /* 0x001fe2000000000c */
[----:B------:R-:W-:Y:S02]  /*4f80*/  IMAD R29, R8, 0x4, R25 ;  /* 0x00000004081d7824 */ /* 0x000fe400078e0219 */
[----:B------:R-:W0:Y:S04]  /*4f90*/  LDS R26, [R10+0x1200] ;  /* 0x001200000a1a7984 */ /* 0x000e280000000800 */
[----:B------:R-:W-:Y:S04]  /*4fa0*/  LDS R27, [R25+0x2000] ;  /* 0x00200000191b7984 */ /* 0x000fe80000000800 */
[----:B------:R-:W-:Y:S01]  /*4fb0*/  LDS R29, [R29+0x2000] ;  /* 0x002000001d1d7984 */ /* 0x000fe20000000800 */
[----:B-1----:R-:W-:-:S03]  /*4fc0*/  FFMA R11, R11, R14, R12 ;  /* 0x0000000e0b0b7223 */ /* 0x002fc6000000000c */
[----:B------:R-:W1:Y:S04]  /*4fd0*/  LDS R12, [R10+0x1280] ;  /* 0x001280000a0c7984 */ /* 0x000e680000000800 */
[----:B------:R-:W2:Y:S01]  /*4fe0*/  LDS R14, [R10+0x1300] ;  /* 0x001300000a0e7984 */ /* 0x000ea20000000800 */
[----:B0-----:R-:W-:-:S04]  /*4ff0*/  FFMA R11, R26, R13, R11 ;  /* 0x0000000d1a0b7223 */ /* 0x001fc8000000000b */
[----:B-1----:R-:W-:-:S04]  /*5000*/  FFMA R11, R12, R15, R11 ;  /* 0x0000000f0c0b7223 */ /* 0x002fc8000000000b */
[----:B--2---:R-:W-:-:S04]  /*5010*/  FFMA R11, R14, R27, R11 ;  /* 0x0000001b0e0b7223 */ /* 0x004fc8000000000b */
[----:B------:R-:W-:Y:S01]  /*5020*/  FFMA R11, R28, R29, R11 ;  /* 0x0000001d1c0b7223 */ /* 0x000fe2000000000b */
[----:B------:R-:W-:Y:S06]  /*5030*/  @P2 BRA `(.L_x_71) ;  /* 0xfffffffc00682947 */ /* 0x000fec000383ffff */
[----:B------:R-:W-:-:S07]  /*5040*/  IMAD.U32 R9, RZ, RZ, UR6 ;  /* 0x00000006ff097e24 */ /* 0x000fce000f8e00ff */
.L_x_70:
[----:B------:R-:W-:-:S09]  /*5050*/  UISETP.NE.AND UP1, UPT, UR38, URZ, UPT ;  /* 0x000000ff2600728c */ /* 0x000fd2000bf25270 */
[----:B------:R-:W-:Y:S05]  /*5060*/  BRA.U !UP1, `(.L_x_72) ;  /* 0x0000000109c87547 */ /* 0x000fea000b800000 */
[----:B------:R-:W-:Y:S02]  /*5070*/  UISETP.GE.U32.AND UP1, UPT, UR40, 0x3, UPT ;  /* 0x000000032800788c */ /* 0x000fe4000bf26070 */
[----:B------:R-:W-:-:S07]  /*5080*/  UISETP.NE.AND UP2, UPT, UR39, URZ, UPT ;  /* 0x000000ff2700728c */ /* 0x000fce000bf45270 */
[----:B------:R-:W-:Y:S05]  /*5090*/  BRA.U !UP1, `(.L_x_73) ;  /* 0x0000000109547547 */ /* 0x000fea000b800000 */
[----:B------:R-:W0:Y:S01]  /*50a0*/  LDC R26, c[0x0][0x3d4] ;  /* 0x0000f500ff1a7b82 */ /* 0x000e220000000800 */
[----:B------:R-:W-:-:S04]  /*50b0*/  LEA R8, R9, R0, 0x5 ;  /* 0x0000000009087211 */ /* 0x000fc800078e28ff */
[----:B------:R-:W-:-:S05]  /*50c0*/  LEA R8, R8, UR29, 0x2 ;  /* 0x0000001d08087c11 */ /* 0x000fca000f8e10ff */
[----:B------:R-:W-:Y:S04]  /*50d0*/  LDS R13, [R8+0x1080] ;  /* 0x00108000080d7984 */ /* 0x000fe80000000800 */
[----:B------:R-:W-:Y:S04]  /*50e0*/  LDS R15, [R8+0x1100] ;  /* 0x00110000080f7984 */ /* 0x000fe80000000800 */
[----:B------:R-:W-:Y:S01]  /*50f0*/  LDS R27, [R8+0x1180] ;  /* 0x00118000081b7984 */ /* 0x000fe20000000800 */
[C---:B0-----:R-:W-:Y:S02]  /*5100*/  IMAD R10, R9.reuse, R26, UR5 ;  /* 0x00000005090a7e24 */ /* 0x041fe4000f8e021a */
[----:B------:R-:W-:-:S03]  /*5110*/  VIADD R9, R9, 0x4 ;  /* 0x0000000409097836 */ /* 0x000fc60000000000 */
[----:B------:R-:W-:Y:S02]  /*5120*/  LEA R12, R10, UR29, 0x2 ;  /* 0x0000001d0a0c7c11 */ /* 0x000fe4000f8e10ff */
[----:B------:R-:W-:Y:S03]  /*5130*/  LDS R10, [R8+0x1000] ;  /* 0x00100000080a7984 */ /* 0x000fe60000000800 */
[C---:B------:R-:W-:Y:S02]  /*5140*/  IMAD R14, R26.reuse, 0x4, R12 ;  /* 0x000000041a0e7824 */ /* 0x040fe400078e020c */
[----:B------:R-:W0:Y:S02]  /*5150*/  LDS R12, [R12+0x2000] ;  /* 0x002000000c0c7984 */ /* 0x000e240000000800 */
[C---:B------:R-:W-:Y:S02]  /*5160*/  IMAD R25, R26.reuse, 0x4, R14 ;  /* 0x000000041a197824 */ /* 0x040fe400078e020e */
[----:B------:R-:W1:Y:S02]  /*5170*/  LDS R14, [R14+0x2000] ;  /* 0x002000000e0e7984 */ /* 0x000e640000000800 */
[----:B------:R-:W-:-:S02]  /*5180*/  IMAD R26, R26, 0x4, R25 ;  /* 0x000000041a1a7824 */ /* 0x000fc400078e0219 */
[----:B------:R-:W2:Y:S04]  /*5190*/  LDS R25, [R25+0x2000] ;  /* 0x0020000019197984 */ /* 0x000ea80000000800 */
[----:B------:R-:W3:Y:S01]  /*51a0*/  LDS R26, [R26+0x2000] ;  /* 0x002000001a1a7984 */ /* 0x000ee20000000800 */
[----:B0-----:R-:W-:-:S04]  /*51b0*/  FFMA R10, R10, R12, R11 ;  /* 0x0000000c0a0a7223 */ /* 0x001fc8000000000b */
[----:B-1----:R-:W-:-:S04]  /*51c0*/  FFMA R10, R13, R14, R10 ;  /* 0x0000000e0d0a7223 */ /* 0x002fc8000000000a */
[----:B--2---:R-:W-:-:S04]  /*51d0*/  FFMA R10, R15, R25, R10 ;  /* 0x000000190f0a7223 */ /* 0x004fc8000000000a */
[----:B---3--:R-:W-:-:S07]  /*51e0*/  FFMA R11, R27, R26, R10 ;  /* 0x0000001a1b0b7223 */ /* 0x008fce000000000a */
.L_x_73:
[----:B------:R-:W-:Y:S05]  /*51f0*/  BRA.U !UP2, `(.L_x_72) ;  /* 0x000000010a647547 */ /* 0x000fea000b800000 */
[----:B------:R-:W-:Y:S02]  /*5200*/  UISETP.NE.AND UP1, UPT, UR39, 0x1, UPT ;  /* 0x000000012700788c */ /* 0x000fe4000bf25270 */
[----:B------:R-:W-:-:S07]  /*5210*/  ULOP3.LUT UP2, URZ, UR18, 0x1, URZ, 0xc0, !UPT ;  /* 0x0000000112ff7892 */ /* 0x000fce000f84c0ff */
[----:B------:R-:W-:Y:S05]  /*5220*/  BRA.U !UP1, `(.L_x_74) ;  /* 0x0000000109347547 */ /* 0x000fea000b800000 */
[----:B------:R-:W0:Y:S01]  /*5230*/  LDC R12, c[0x0][0x3d4] ;  /* 0x0000f500ff0c7b82 */ /* 0x000e220000000800 */
[----:B------:R-:W-:-:S05]  /*5240*/  IMAD R8, R9, 0x20, R0 ;  /* 0x0000002009087824 */ /* 0x000fca00078e0200 */
[----:B------:R-:W-:-:S05]  /*5250*/  LEA R8, R8, UR29, 0x2 ;  /* 0x0000001d08087c11 */ /* 0x000fca000f8e10ff */
[----:B------:R-:W-:Y:S01]  /*5260*/  LDS R15, [R8+0x1080] ;  /* 0x00108000080f7984 */ /* 0x000fe20000000800 */
[C---:B0-----:R-:W-:Y:S01]  /*5270*/  IMAD R10, R9.reuse, R12, UR5 ;  /* 0x00000005090a7e24 */ /* 0x041fe2000f8e020c */
[----:B------:R-:W-:-:S04]  /*5280*/  IADD3 R9, PT, PT, R9, 0x2, RZ ;  /* 0x0000000209097810 */ /* 0x000fc80007ffe0ff */
[----:B------:R-:W-:Y:S02]  /*5290*/  LEA R13, R10, UR29, 0x2 ;  /* 0x0000001d0a0d7c11 */ /* 0x000fe4000f8e10ff */
[----:B------:R-:W-:Y:S03]  /*52a0*/  LDS R10, [R8+0x1000] ;  /* 0x00100000080a7984 */ /* 0x000fe60000000800 */
[----:B------:R-:W-:Y:S02]  /*52b0*/  IMAD R12, R12, 0x4, R13 ;  /* 0x000000040c0c7824 */ /* 0x000fe400078e020d */
[----:B------:R-:W0:Y:S04]  /*52c0*/  LDS R13, [R13+0x2000] ;  /* 0x002000000d0d7984 */ /* 0x000e280000000800 */
[----:B------:R-:W1:Y:S01]  /*52d0*/  LDS R12, [R12+0x2000] ;  /* 0x002000000c0c7984 */ /* 0x000e620000000800 */
[----:B0-----:R-:W-:-:S04]  /*52e0*/  FFMA R10, R10, R13, R11 ;  /* 0x0000000d0a0a7223 */ /* 0x001fc8000000000b */
[----:B-1----:R-:W-:-:S07]  /*52f0*/  FFMA R11, R15, R12, R10 ;  /* 0x0000000c0f0b7223 */ /* 0x002fce000000000a */
.L_x_74:
[----:B------:R-:W-:Y:S05]  /*5300*/  BRA.U !UP2, `(.L_x_72) ;  /* 0x000000010a207547 */ /* 0x000fea000b800000 */
[----:B------:R-:W0:Y:S01]  /*5310*/  LDC R10, c[0x0][0x3d4] ;  /* 0x0000f500ff0a7b82 */ /* 0x000e220000000800 */
[----:B------:R-:W-:-:S05]  /*5320*/  IMAD R8, R9, 0x20, R0 ;  /* 0x0000002009087824 */ /* 0x000fca00078e0200 */
[----:B------:R-:W-:-:S06]  /*5330*/  LEA R8, R8, UR29, 0x2 ;  /* 0x0000001d08087c11 */ /* 0x000fcc000f8e10ff */
[----:B------:R-:W-:Y:S01]  /*5340*/  LDS R8, [R8+0x1000] ;  /* 0x0010000008087984 */ /* 0x000fe20000000800 */
[----:B0-----:R-:W-:-:S05]  /*5350*/  IMAD R9, R9, R10, UR5 ;  /* 0x0000000509097e24 */ /* 0x001fca000f8e020a */
[----:B------:R-:W-:-:S06]  /*5360*/  LEA R9, R9, UR29, 0x2 ;  /* 0x0000001d09097c11 */ /* 0x000fcc000f8e10ff */
[----:B------:R-:W0:Y:S02]  /*5370*/  LDS R9, [R9+0x2000] ;  /* 0x0020000009097984 */ /* 0x000e240000000800 */
[----:B0-----:R-:W-:-:S07]  /*5380*/  FFMA R11, R8, R9, R11 ;  /* 0x00000009080b7223 */ /* 0x001fce000000000b */
.L_x_72:
[----:B------:R-:W-:Y:S01]  /*5390*/  VIADD R9, R5, UR5 ;  /* 0x0000000505097c36 */ /* 0x000fe20008000000 */
[----:B------:R-:W0:Y:S03]  /*53a0*/  LDCU UR19, c[0x0][0x3d4] ;  /* 0x00007a80ff1377ac */ /* 0x000e260008000800 */
[----:B------:R-:W-:Y:S01]  /*53b0*/  IMAD R9, R9, 0x4, R4 ;  /* 0x0000000409097824 */ /* 0x000fe200078e0204 */
[----:B------:R-:W-:-:S04]  /*53c0*/  UIADD3 UR5, UPT, UPT, UR5, 0x1, URZ ;  /* 0x0000000105057890 */ /* 0x000fc8000fffe0ff */
[----:B------:R-:W1:Y:S01]  /*53d0*/  LDS R8, [R9+0x2180] ;  /* 0x0021800009087984 */ /* 0x000e620000000800 */
[----:B0-----:R-:W-:Y:S01]  /*53e0*/  UISETP.NE.AND UP1, UPT, UR5, UR19, UPT ;  /* 0x000000130500728c */ /* 0x001fe2000bf25270 */
[----:B-1----:R-:W-:-:S05]  /*53f0*/  FADD R8, R8, R11 ;  /* 0x0000000b08087221 */ /* 0x002fca0000000000 */
[----:B------:R0:W-:Y:S03]  /*5400*/  STS [R9+0x2180], R8 ;  /* 0x0021800809007388 */ /* 0x0001e60000000800 */
[----:B------:R-:W-:Y:S05]  /*5410*/  BRA.U !UP1, `(.L_x_68) ;  /* 0x0000000509247547 */ /* 0x000fea000b800000 */
[----:B------:R-:W-:Y:S05]  /*5420*/  BRA `(.L_x_75) ;  /* 0xfffffff800507947 */ /* 0x000fea000383ffff */
.L_x_69:
[----:B------:R-:W-:Y:S01]  /*5430*/  ISETP.GE.U32.AND P2, PT, R3, 0x7, PT ;  /* 0x000000070300780c */ /* 0x000fe20003f46070 */
[----:B------:R-:W-:-:S12]  /*5440*/  UMOV UR5, URZ ;  /* 0x000000ff00057c82 */ /* 0x000fd80008000000 */
[----:B------:R-:W-:Y:S05]  /*5450*/  @!P2 BRA `(.L_x_76) ;  /* 0x00000000007ca947 */ /* 0x000fea0003800000 */
[----:B------:R-:W-:-:S05]  /*5460*/  UMOV UR5, URZ ;  /* 0x000000ff00057c82 */ /* 0x000fca0008000000 */
.L_x_77:
[----:B01234-:R-:W-:Y:S01]  /*5470*/  VIADD R9, R5, UR5 ;  /* 0x0000000505097c36 */ /* 0x01ffe20008000000 */
[----:B------:R-:W-:-:S03]  /*5480*/  UIADD3 UR5, UPT, UPT, UR5, 0x8, URZ ;  /* 0x0000000805057890 */ /* 0x000fc6000fffe0ff */
[----:B------:R-:W-:Y:S01]  /*5490*/  IMAD R9, R9, 0x4, R4 ;  /* 0x0000000409097824 */ /* 0x000fe200078e0204 */
[----:B------:R-:W-:-:S04]  /*54a0*/  UISETP.NE.AND UP1, UPT, UR5, UR15, UPT ;  /* 0x0000000f0500728c */ /* 0x000fc8000bf25270 */
[----:B------:R-:W0:Y:S04]  /*54b0*/  LDS R8, [R9+0x2180] ;  /* 0x0021800009087984 */ /* 0x000e280000000800 */
[----:B------:R-:W1:Y:S04]  /*54c0*/  LDS R10, [R9+0x2184] ;  /* 0x00218400090a7984 */ /* 0x000e680000000800 */
[----:B------:R-:W2:Y:S04]  /*54d0*/  LDS R11, [R9+0x2188] ;  /* 0x00218800090b7984 */ /* 0x000ea80000000800 */
[----:B------:R-:W3:Y:S04]  /*54e0*/  LDS R13, [R9+0x218c] ;  /* 0x00218c00090d7984 */ /* 0x000ee80000000800 */
[----:B------:R-:W4:Y:S04]  /*54f0*/  LDS R15, [R9+0x2190] ;  /* 0x00219000090f7984 */ /* 0x000f280000000800 */
[----:B------:R-:W5:Y:S04]  /*5500*/  LDS R25, [R9+0x2194] ;  /* 0x0021940009197984 */ /* 0x000f680000000800 */
[----:B------:R-:W5:Y:S04]  /*5510*/  LDS R27, [R9+0x2198] ;  /* 0x00219800091b7984 */ /* 0x000f680000000800 */
[----:B------:R-:W5:Y:S01]  /*5520*/  LDS R29, [R9+0x219c] ;  /* 0x00219c00091d7984 */ /* 0x000f620000000800 */
[----:B0-----:R-:W-:Y:S01]  /*5530*/  FADD R8, RZ, R8 ;  /* 0x00000008ff087221 */ /* 0x001fe20000000000 */
[----:B-1----:R-:W-:-:S04]  /*5540*/  FADD R10, RZ, R10 ;  /* 0x0000000aff0a7221 */ /* 0x002fc80000000000 */
[----:B------:R0:W-:Y:S01]  /*5550*/  STS [R9+0x2180], R8 ;  /* 0x0021800809007388 */ /* 0x0001e20000000800 */
[----:B--2---:R-:W-:-:S03]  /*5560*/  FADD R12, RZ, R11 ;  /* 0x0000000bff0c7221 */ /* 0x004fc60000000000 */
[----:B------:R0:W-:Y:S01]  /*5570*/  STS [R9+0x2184], R10 ;  /* 0x0021840a09007388 */ /* 0x0001e20000000800 */
[----:B---3--:R-:W-:-:S03]  /*5580*/  FADD R14, RZ, R13 ;  /* 0x0000000dff0e7221 */ /* 0x008fc60000000000 */
[----:B------:R0:W-:Y:S01]  /*5590*/  STS [R9+0x2188], R12 ;  /* 0x0021880c09007388 */ /* 0x0001e20000000800 */
[----:B----4-:R-:W-:-:S03]  /*55a0*/  FADD R26, RZ, R15 ;  /* 0x0000000fff1a7221 */ /* 0x010fc60000000000 */
[----:B------:R0:W-:Y:S01]  /*55b0*/  STS [R9+0x218c], R14 ;  /* 0x00218c0e09007388 */ /* 0x0001e20000000800 */
[----:B-----5:R-:W-:-:S03]  /*55c0*/  FADD R28, RZ, R25 ;  /* 0x00000019ff1c7221 */ /* 0x020fc60000000000 */
[----:B------:R0:W-:Y:S01]  /*55d0*/  STS [R9+0x2190], R26 ;  /* 0x0021901a09007388 */ /* 0x0001e20000000800 */
[----:B------:R-:W-:-:S03]  /*55e0*/  FADD R30, RZ, R27 ;  /* 0x0000001bff1e7221 */ /* 0x000fc60000000000 */
[----:B------:R0:W-:Y:S01]  /*55f0*/  STS [R9+0x2194], R28 ;  /* 0x0021941c09007388 */ /* 0x0001e20000000800 */
[----:B------:R-:W-:-:S03]  /*5600*/  FADD R32, RZ, R29 ;  /* 0x0000001dff207221 */ /* 0x000fc60000000000 */
[----:B------:R0:W-:Y:S04]  /*5610*/  STS [R9+0x2198], R30 ;  /* 0x0021981e09007388 */ /* 0x0001e80000000800 */
[----:B------:R0:W-:Y:S01]  /*5620*/  STS [R9+0x219c], R32 ;  /* 0x00219c2009007388 */ /* 0x0001e20000000800 */
[----:B------:R-:W-:Y:S05]  /*5630*/  BRA.U UP1, `(.L_x_77) ;  /* 0xfffffffd018c7547 */ /* 0x000fea000b83ffff */
[----:B------:R-:W-:-:S05]  /*5640*/  UMOV UR5, UR15 ;  /* 0x0000000f00057c82 */ /* 0x000fca0008000000 */
.L_x_76:
[----:B------:R-:W-:-:S13]  /*5650*/  ISETP.NE.AND P2, PT, R6, RZ, PT ;  /* 0x000000ff0600720c */ /* 0x000fda0003f45270 */
[----:B------:R-:W-:Y:S05]  /*5660*/  @!P2 BRA `(.L_x_68) ;  /* 0x000000000090a947 */ /* 0x000fea0003800000 */
[----:B------:R-:W-:Y:S02]  /*5670*/  ISETP.GE.U32.AND P2, PT, R17, 0x3, PT ;  /* 0x000000031100780c */ /* 0x000fe40003f46070 */
[----:B------:R-:W-:-:S11]  /*5680*/  ISETP.NE.AND P3, PT, R7, RZ, PT ;  /* 0x000000ff0700720c */ /* 0x000fd60003f65270 */
[----:B------:R-:W-:Y:S05]  /*5690*/  @!P2 BRA `(.L_x_78) ;  /* 0x00000000003ca947 */ /* 0x000fea0003800000 */
[----:B01234-:R-:W-:Y:S01]  /*56a0*/  VIADD R9, R5, UR5 ;  /* 0x0000000505097c36 */ /* 0x01ffe20008000000 */
[----:B------:R-:W-:-:S04]  /*56b0*/  UIADD3 UR5, UPT, UPT, UR5, 0x4, URZ ;  /* 0x0000000405057890 */ /* 0x000fc8000fffe0ff */
[----:B------:R-:W-:-:S05]  /*56c0*/  LEA R9, R9, R4, 0x2 ;  /* 0x0000000409097211 */ /* 0x000fca00078e10ff */
[----:B------:R-:W0:Y:S04]  /*56d0*/  LDS R8, [R9+0x2180] ;  /* 0x0021800009087984 */ /* 0x000e280000000800 */
[----:B------:R-:W1:Y:S04]  /*56e0*/  LDS R10, [R9+0x2184] ;  /* 0x00218400090a7984 */ /* 0x000e680000000800 */
[----:B------:R-:W2:Y:S04]  /*56f0*/  LDS R11, [R9+0x2188] ;  /* 0x00218800090b7984 */ /* 0x000ea80000000800 */
[----:B------:R-:W3:Y:S01]  /*5700*/  LDS R13, [R9+0x218c] ;  /* 0x00218c00090d7984 */ /* 0x000ee20000000800 */
[----:B0-----:R-:W-:Y:S01]  /*5710*/  FADD R8, RZ, R8 ;  /* 0x00000008ff087221 */ /* 0x001fe20000000000 */
[----:B-1----:R-:W-:-:S04]  /*5720*/  FADD R10, RZ, R10 ;  /* 0x0000000aff0a7221 */ /* 0x002fc80000000000 */
[----:B------:R0:W-:Y:S01]  /*5730*/  STS [R9+0x2180], R8 ;  /* 0x0021800809007388 */ /* 0x0001e20000000800 */
[----:B--2---:R-:W-:-:S03]  /*5740*/  FADD R12, RZ, R11 ;  /* 0x0000000bff0c7221 */ /* 0x004fc60000000000 */
[----:B------:R0:W-:Y:S01]  /*5750*/  STS [R9+0x2184], R10 ;  /* 0x0021840a09007388 */ /* 0x0001e20000000800 */
[----:B---3--:R-:W-:-:S03]  /*5760*/  FADD R14, RZ, R13 ;  /* 0x0000000dff0e7221 */ /* 0x008fc60000000000 */
[----:B------:R0:W-:Y:S04]  /*5770*/  STS [R9+0x2188], R12 ;  /* 0x0021880c09007388 */ /* 0x0001e80000000800 */
[----:B------:R0:W-:Y:S02]  /*5780*/  STS [R9+0x218c], R14 ;  /* 0x00218c0e09007388 */ /* 0x0001e40000000800 */
.L_x_78:
[----:B------:R-:W-:Y:S05]  /*5790*/  @!P3 BRA `(.L_x_68) ;  /* 0x000000000044b947 */ /* 0x000fea0003800000 */
[----:B------:R-:W-:Y:S02]  /*57a0*/  ISETP.NE.AND P2, PT, R18, RZ, PT ;  /* 0x000000ff1200720c */ /* 0x000fe40003f45270 */
[----:B------:R-:W-:-:S11]  /*57b0*/  ISETP.NE.AND P3, PT, RZ, UR14, PT ;  /* 0x0000000eff007c0c */ /* 0x000fd6000bf65270 */
[----:B------:R-:W-:Y:S05]  /*57c0*/  @!P2 BRA `(.L_x_79) ;  /* 0x000000000024a947 */ /* 0x000fea0003800000 */
[----:B01234-:R-:W-:Y:S01]  /*57d0*/  VIADD R9, R5, UR5 ;  /* 0x0000000505097c36 */ /* 0x01ffe20008000000 */
[----:B------:R-:W-:-:S03]  /*57e0*/  UIADD3 UR5, UPT, UPT, UR5, 0x2, URZ ;  /* 0x0000000205057890 */ /* 0x000fc6000fffe0ff */
[----:B------:R-:W-:-:S05]  /*57f0*/  IMAD R10, R9, 0x4, R4 ;  /* 0x00000004090a7824 */ /* 0x000fca00078e0204 */
[----:B------:R-:W0:Y:S04]  /*5800*/  LDS R8, [R10+0x2180] ;  /* 0x002180000a087984 */ /* 0x000e280000000800 */
[----:B------:R-:W1:Y:S01]  /*5810*/  LDS R9, [R10+0x2184] ;  /* 0x002184000a097984 */ /* 0x000e620000000800 */
[----:B0-----:R-:W-:Y:S01]  /*5820*/  FADD R8, RZ, R8 ;  /* 0x00000008ff087221 */ /* 0x001fe20000000000 */
[----:B-1----:R-:W-:-:S04]  /*5830*/  FADD R9, RZ, R9 ;  /* 0x00000009ff097221 */ /* 0x002fc80000000000 */
[----:B------:R0:W-:Y:S04]  /*5840*/  STS [R10+0x2180], R8 ;  /* 0x002180080a007388 */ /* 0x0001e80000000800 */
[----:B------:R0:W-:Y:S02]  /*5850*/  STS [R10+0x2184], R9 ;  /* 0x002184090a007388 */ /* 0x0001e40000000800 */
.L_x_79:
[----:B01234-:R-:W-:-:S04]  /*5860*/  @P3 VIADD R9, R5, UR5 ;  /* 0x0000000505093c36 */ /* 0x01ffc80008000000 */
[----:B------:R-:W-:-:S05]  /*5870*/  @P3 IMAD R9, R9, 0x4, R4 ;  /* 0x0000000409093824 */ /* 0x000fca00078e0204 */
[----:B------:R-:W0:Y:S02]  /*5880*/  @P3 LDS R8, [R9+0x2180] ;  /* 0x0021800009083984 */ /* 0x000e240000000800 */
[----:B0-----:R-:W-:-:S05]  /*5890*/  @P3 FADD R8, RZ, R8 ;  /* 0x00000008ff083221 */ /* 0x001fca0000000000 */
[----:B------:R0:W-:Y:S02]  /*58a0*/  @P3 STS [R9+0x2180], R8 ;  /* 0x0021800809003388 */ /* 0x0001e40000000800 */
.L_x_68:
[----:B------:R-:W-:Y:S05]  /*58b0*/  BSYNC.RECONVERGENT B0 ;  /* 0x0000000000007941 */ /* 0x000fea0003800200 */
.L_x_67:
[----:B------:R-:W-:Y:S06]  /*58c0*/  BAR.SYNC.DEFER_BLOCKING 0x0 ;  /* 0x0000000000007b1d */ /* 0x000fec0000010000 */
[----:B------:R-:W-:Y:S04]  /*58d0*/  BSSY.RECONVERGENT B0, `(.L_x_80) ;  /* 0x0000087000007945 */ /* 0x000fe80003800200 */
[----:B------:R-:W-:Y:S05]  /*58e0*/  @!P0 BRA `(.L_x_81) ;  /* 0x0000000800148947 */ /* 0x000fea0003800000 */
[----:B------:R-:W5:Y:S02]  /*58f0*/  LDCU UR5, c[0x0][0x3d4] ;  /* 0x00007a80ff0577ac */ /* 0x000f640008000800 */
[----:B-----5:R-:W-:-:S09]  /*5900*/  UISETP.GE.AND UP1, UPT, UR5, 0x1, UPT ;  /* 0x000000010500788c */ /* 0x020fd2000bf26270 */
[----:B------:R-:W-:Y:S05]  /*5910*/  BRA.U !UP1, `(.L_x_82) ;  /* 0x00000005097c7547 */ /* 0x000fea000b800000 */
[----:B------:R-:W-:-:S05]  /*5920*/  UMOV UR5, URZ ;  /* 0x000000ff00057c82 */ /* 0x000fca0008000000 */
.L_x_88:
[----:B------:R-:W-:Y:S01]  /*5930*/  ISETP.GE.U32.AND P2, PT, R3, 0x7, PT ;  /* 0x000000070300780c */ /* 0x000fe20003f46070 */
[----:B0-23--:R-:W-:Y:S02]  /*5940*/  IMAD.MOV.U32 R12, RZ, RZ, RZ ;  /* 0x000000ffff0c7224 */ /* 0x00dfe400078e00ff */
[----:B----4-:R-:W-:-:S10]  /*5950*/  IMAD.MOV.U32 R8, RZ, RZ, RZ ;  /* 0x000000ffff087224 */ /* 0x010fd400078e00ff */
[----:B------:R-:W-:Y:S05]  /*5960*/  @!P2 BRA `(.L_x_83) ;  /* 0x00000000008ca947 */ /* 0x000fea0003800000 */
[----:B-1----:R-:W0:Y:S01]  /*5970*/  LDC R9, c[0x0][0x3d4] ;  /* 0x0000f500ff097b82 */ /* 0x002e220000000800 */
[----:B------:R-:W-:Y:S02]  /*5980*/  HFMA2 R12, -RZ, RZ, 0, 0 ;  /* 0x00000000ff0c7431 */ /* 0x000fe400000001ff */
[----:B------:R-:W-:-:S07]  /*5990*/  IMAD.MOV.U32 R8, RZ, RZ, RZ ;  /* 0x000000ffff087224 */ /* 0x000fce00078e00ff */
.L_x_84:
[--C-:B------:R-:W-:Y:S02]  /*59a0*/  IMAD.IADD R10, R5, 0x1, R8.reuse ;  /* 0x00000001050a7824 */ /* 0x100fe400078e0208 */
[----:B0-----:R-:W-:Y:S02]  /*59b0*/  IMAD R11, R9, UR5, R8 ;  /* 0x00000005090b7c24 */ /* 0x001fe4000f8e0208 */
[----:B------:R-:W-:Y:S01]  /*59c0*/  VIADD R8, R8, 0x8 ;  /* 0x0000000808087836 */ /* 0x000fe20000000000 */
[----:B------:R-:W-:Y:S01]  /*59d0*/  LEA R10, R10, UR29, 0x2 ;  /* 0x0000001d0a0a7c11 */ /* 0x000fe2000f8e10ff */
[----:B------:R-:W-:-:S03]  /*59e0*/  IMAD R11, R11, 0x4, R2 ;  /* 0x000000040b0b7824 */ /* 0x000fc600078e0202 */
[----:B------:R-:W-:Y:S01]  /*59f0*/  ISETP.NE.AND P2, PT, R8, UR15, PT ;  /* 0x0000000f08007c0c */ /* 0x000fe2000bf45270 */
[----:B------:R-:W-:Y:S04]  /*5a00*/  LDS R13, [R10+0x2000] ;  /* 0x002000000a0d7984 */ /* 0x000fe80000000800 */
[----:B------:R-:W0:Y:S04]  /*5a10*/  LDS R14, [R11] ;  /* 0x000000000b0e7984 */ /* 0x000e280000000800 */
[----:B------:R-:W-:Y:S04]  /*5a20*/  LDS R26, [R10+0x2004] ;  /* 0x002004000a1a7984 */ /* 0x000fe80000000800 */
[----:B------:R-:W1:Y:S04]  /*5a30*/  LDS R15, [R11+0x4] ;  /* 0x000004000b0f7984 */ /* 0x000e680000000800 */
[----:B------:R-:W-:Y:S04]  /*5a40*/  LDS R28, [R10+0x2008] ;  /* 0x002008000a1c7984 */ /* 0x000fe80000000800 */
[----:B------:R-:W2:Y:S04]  /*5a50*/  LDS R25, [R11+0x8] ;  /* 0x000008000b197984 */ /* 0x000ea80000000800 */
[----:B------:R-:W-:Y:S04]  /*5a60*/  LDS R27, [R11+0x14] ;  /* 0x000014000b1b7984 */ /* 0x000fe80000000800 */
[----:B------:R-:W-:Y:S01]  /*5a70*/  LDS R29, [R10+0x201c] ;  /* 0x00201c000a1d7984 */ /* 0x000fe20000000800 */
[----:B0-----:R-:W-:-:S03]  /*5a80*/  FFMA R13, R13, R14, R12 ;  /* 0x0000000e0d0d7223 */ /* 0x001fc6000000000c */
[----:B------:R-:W-:Y:S04]  /*5a90*/  LDS R12, [R10+0x200c] ;  /* 0x00200c000a0c7984 */ /* 0x000fe80000000800 */
[----:B------:R-:W0:Y:S01]  /*5aa0*/  LDS R14, [R11+0xc] ;  /* 0x00000c000b0e7984 */ /* 0x000e220000000800 */
[----:B-1----:R-:W-:-:S03]  /*5ab0*/  FFMA R13, R26, R15, R13 ;  /* 0x0000000f1a0d7223 */ /* 0x002fc6000000000d */
[----:B------:R-:W-:Y:S04]  /*5ac0*/  LDS R15, [R10+0x2010] ;  /* 0x002010000a0f7984 */ /* 0x000fe80000000800 */
[----:B------:R-:W1:Y:S01]  /*5ad0*/  LDS R26, [R11+0x10] ;  /* 0x000010000b1a7984 */ /* 0x000e620000000800 */
[----:B--2---:R-:W-:-:S03]  /*5ae0*/  FFMA R13, R28, R25, R13 ;  /* 0x000000191c0d7223 */ /* 0x004fc6000000000d */
[----:B------:R-:W2:Y:S04]  /*5af0*/  LDS R25, [R10+0x2014] ;  /* 0x002014000a197984 */ /* 0x000ea80000000800 */
[----:B------:R-:W-:Y:S01]  /*5b00*/  LDS R28, [R11+0x1c] ;  /* 0x00001c000b1c7984 */ /* 0x000fe20000000800 */
[----:B0-----:R-:W-:-:S03]  /*5b10*/  FFMA R12, R12, R14, R13 ;  /* 0x0000000e0c0c7223 */ /* 0x001fc6000000000d */
[----:B------:R-:W-:Y:S04]  /*5b20*/  LDS R13, [R10+0x2018] ;  /* 0x002018000a0d7984 */ /* 0x000fe80000000800 */
[----:B------:R-:W0:Y:S01]  /*5b30*/  LDS R14, [R11+0x18] ;  /* 0x000018000b0e7984 */ /* 0x000e220000000800 */
[----:B-1----:R-:W-:-:S04]  /*5b40*/  FFMA R12, R15, R26, R12 ;  /* 0x0000001a0f0c7223 */ /* 0x002fc8000000000c */
[----:B--2---:R-:W-:-:S04]  /*5b50*/  FFMA R12, R25, R27, R12 ;  /* 0x0000001b190c7223 */ /* 0x004fc8000000000c */
[----:B0-----:R-:W-:-:S04]  /*5b60*/  FFMA R12, R13, R14, R12 ;  /* 0x0000000e0d0c7223 */ /* 0x001fc8000000000c */
[----:B------:R-:W-:Y:S01]  /*5b70*/  FFMA R12, R29, R28, R12 ;  /* 0x0000001c1d0c7223 */ /* 0x000fe2000000000c */
[----:B------:R-:W-:Y:S06]  /*5b80*/  @P2 BRA `(.L_x_84) ;  /* 0xfffffffc00842947 */ /* 0x000fec000383ffff */
[----:B------:R-:W-:-:S07]  /*5b90*/  IMAD.U32 R8, RZ, RZ, UR15 ;  /* 0x0000000fff087e24 */ /* 0x000fce000f8e00ff */
.L_x_83:
[----:B------:R-:W-:-:S13]  /*5ba0*/  ISETP.NE.AND P2, PT, R6, RZ, PT ;  /* 0x000000ff0600720c */ /* 0x000fda0003f45270 */
[----:B------:R-:W-:Y:S05]  /*5bb0*/  @!P2 BRA `(.L_x_85) ;  /* 0x0000000000b8a947 */ /* 0x000fea0003800000 */
[----:B------:R-:W-:Y:S02]  /*5bc0*/  ISETP.GE.U32.AND P2, PT, R17, 0x3, PT ;  /* 0x000000031100780c */ /* 0x000fe40003f46070 */
[----:B------:R-:W-:-:S11]  /*5bd0*/  ISETP.NE.AND P3, PT, R7, RZ, PT ;  /* 0x000000ff0700720c */ /* 0x000fd60003f65270 */
[----:B------:R-:W-:Y:S05]  /*5be0*/  @!P2 BRA `(.L_x_86) ;  /* 0x000000000048a947 */ /* 0x000fea0003800000 */
[----:B-1----:R-:W0:Y:S01]  /*5bf0*/  LDC R11, c[0x0][0x3d4] ;  /* 0x0000f500ff0b7b82 */ /* 0x002e220000000800 */
[----:B------:R-:W-:-:S05]  /*5c00*/  IMAD.IADD R9, R5, 0x1, R8 ;  /* 0x0000000105097824 */ /* 0x000fca00078e0208 */
[----:B------:R-:W-:-:S05]  /*5c10*/  LEA R9, R9, UR29, 0x2 ;  /* 0x0000001d09097c11 */ /* 0x000fca000f8e10ff */
[----:B------:R-:W-:Y:S04]  /*5c20*/  LDS R14, [R9+0x2004] ;  /* 0x00200400090e7984 */ /* 0x000fe80000000800 */
[----:B------:R-:W-:Y:S04]  /*5c30*/  LDS R26, [R9+0x2008] ;  /* 0x00200800091a7984 */ /* 0x000fe80000000800 */
[----:B------:R-:W-:Y:S01]  /*5c40*/  LDS R28, [R9+0x200c] ;  /* 0x00200c00091c7984 */ /* 0x000fe20000000800 */
[----:B0-----:R-:W-:Y:S02]  /*5c50*/  IMAD R11, R11, UR5, R8 ;  /* 0x000000050b0b7c24 */ /* 0x001fe4000f8e0208 */
[----:B------:R-:W-:-:S03]  /*5c60*/  VIADD R8, R8, 0x4 ;  /* 0x0000000408087836 */ /* 0x000fc60000000000 */
[----:B------:R-:W-:Y:S02]  /*5c70*/  LEA R10, R11, R2, 0x2 ;  /* 0x000000020b0a7211 */ /* 0x000fe400078e10ff */
[----:B------:R-:W-:Y:S04]  /*5c80*/  LDS R11, [R9+0x2000] ;  /* 0x00200000090b7984 */ /* 0x000fe80000000800 */
[----:B------:R-:W0:Y:S04]  /*5c90*/  LDS R13, [R10] ;  /* 0x000000000a0d7984 */ /* 0x000e280000000800 */
[----:B------:R-:W1:Y:S04]  /*5ca0*/  LDS R15, [R10+0x4] ;  /* 0x000004000a0f7984 */ /* 0x000e680000000800 */
[----:B------:R-:W2:Y:S04]  /*5cb0*/  LDS R25, [R10+0x8] ;  /* 0x000008000a197984 */ /* 0x000ea80000000800 */
[----:B------:R-:W3:Y:S01]  /*5cc0*/  LDS R27, [R10+0xc] ;  /* 0x00000c000a1b7984 */ /* 0x000ee20000000800 */
[----:B0-----:R-:W-:-:S04]  /*5cd0*/  FFMA R11, R11, R13, R12 ;  /* 0x0000000d0b0b7223 */ /* 0x001fc8000000000c */
[----:B-1----:R-:W-:-:S04]  /*5ce0*/  FFMA R11, R14, R15, R11 ;  /* 0x0000000f0e0b7223 */ /* 0x002fc8000000000b */
[----:B--2---:R-:W-:-:S04]  /*5cf0*/  FFMA R11, R26, R25, R11 ;  /* 0x000000191a0b7223 */ /* 0x004fc8000000000b */
[----:B---3--:R-:W-:-:S07]  /*5d00*/  FFMA R12, R28, R27, R11 ;  /* 0x0000001b1c0c7223 */ /* 0x008fce000000000b */
.L_x_86:
[----:B------:R-:W-:Y:S05]  /*5d10*/  @!P3 BRA `(.L_x_85) ;  /* 0x000000000060b947 */ /* 0x000fea0003800000 */
[----:B------:R-:W-:Y:S01]  /*5d20*/  ISETP.NE.AND P2, PT, R18, RZ, PT ;  /* 0x000000ff1200720c */ /* 0x000fe20003f45270 */
[----:B------:R-:W-:-:S12]  /*5d30*/  UISETP.NE.AND UP1, UPT, UR14, URZ, UPT ;  /* 0x000000ff0e00728c */ /* 0x000fd8000bf25270 */
[----:B------:R-:W-:Y:S05]  /*5d40*/  @!P2 BRA `(.L_x_87) ;  /* 0x000000000030a947 */ /* 0x000fea0003800000 */
[----:B-1----:R-:W0:Y:S01]  /*5d50*/  LDC R11, c[0x0][0x3d4] ;  /* 0x0000f500ff0b7b82 */ /* 0x002e220000000800 */
[----:B------:R-:W-:-:S05]  /*5d60*/  IMAD.IADD R9, R5, 0x1, R8 ;  /* 0x0000000105097824 */ /* 0x000fca00078e0208 */
[----:B------:R-:W-:-:S05]  /*5d70*/  LEA R9, R9, UR29, 0x2 ;  /* 0x0000001d09097c11 */ /* 0x000fca000f8e10ff */
[----:B------:R-:W-:Y:S01]  /*5d80*/  LDS R14, [R9+0x2004] ;  /* 0x00200400090e7984 */ /* 0x000fe20000000800 */
[----:B0-----:R-:W-:Y:S02]  /*5d90*/  IMAD R11, R11, UR5, R8 ;  /* 0x000000050b0b7c24 */ /* 0x001fe4000f8e0208 */
[----:B------:R-:W-:Y:S02]  /*5da0*/  VIADD R8, R8, 0x2 ;  /* 0x0000000208087836 */ /* 0x000fe40000000000 */
[----:B------:R-:W-:Y:S02]  /*5db0*/  IMAD R10, R11, 0x4, R2 ;  /* 0x000000040b0a7824 */ /* 0x000fe400078e0202 */
[----:B------:R-:W-:Y:S04]  /*5dc0*/  LDS R11, [R9+0x2000] ;  /* 0x00200000090b7984 */ /* 0x000fe80000000800 */
[----:B------:R-:W0:Y:S04]  /*5dd0*/  LDS R13, [R10] ;  /* 0x000000000a0d7984 */ /* 0x000e280000000800 */
[----:B------:R-:W1:Y:S01]  /*5de0*/  LDS R15, [R10+0x4] ;  /* 0x000004000a0f7984 */ /* 0x000e620000000800 */
[----:B0-----:R-:W-:-:S04]  /*5df0*/  FFMA R11, R11, R13, R12 ;  /* 0x0000000d0b0b7223 */ /* 0x001fc8000000000c */
[----:B-1----:R-:W-:-:S07]  /*5e00*/  FFMA R12, R14, R15, R11 ;  /* 0x0000000f0e0c7223 */ /* 0x002fce000000000b */
.L_x_87:
[----:B------:R-:W-:Y:S05]  /*5e10*/  BRA.U !UP1, `(.L_x_85) ;  /* 0x0000000109207547 */ /* 0x000fea000b800000 */
[----:B-1----:R-:W0:Y:S01]  /*5e20*/  LDC R11, c[0x0][0x3d4] ;  /* 0x0000f500ff0b7b82 */ /* 0x002e220000000800 */
[----:B------:R-:W-:-:S05]  /*5e30*/  IMAD.IADD R9, R5, 0x1, R8 ;  /* 0x0000000105097824 */ /* 0x000fca00078e0208 */
[----:B------:R-:W-:-:S06]  /*5e40*/  LEA R9, R9, UR29, 0x2 ;  /* 0x0000001d09097c11 */ /* 0x000fcc000f8e10ff */
[----:B------:R-:W-:Y:S01]  /*5e50*/  LDS R9, [R9+0x2000] ;  /* 0x0020000009097984 */ /* 0x000fe20000000800 */
[----:B0-----:R-:W-:-:S04]  /*5e60*/  IMAD R11, R11, UR5, R8 ;  /* 0x000000050b0b7c24 */ /* 0x001fc8000f8e0208 */
[----:B------:R-:W-:-:S06]  /*5e70*/  IMAD R11, R11, 0x4, R2 ;  /* 0x000000040b0b7824 */ /* 0x000fcc00078e0202 */
[----:B------:R-:W0:Y:S02]  /*5e80*/  LDS R11, [R11] ;  /* 0x000000000b0b7984 */ /* 0x000e240000000800 */
[----:B0-----:R-:W-:-:S07]  /*5e90*/  FFMA R12, R9, R11, R12 ;  /* 0x0000000b090c7223 */ /* 0x001fce000000000c */
.L_x_85:
[----:B------:R-:W-:Y:S01]  /*5ea0*/  LEA R8, R0, UR5, 0x5 ;  /* 0x0000000500087c11 */ /* 0x000fe2000f8e28ff */
[----:B------:R-:W-:-:S03]  /*5eb0*/  UIADD3 UR5, UPT, UPT, UR5, 0x1, URZ ;  /* 0x0000000105057890 */ /* 0x000fc6000fffe0ff */
[----:B-1----:R-:W-:Y:S01]  /*5ec0*/  LEA R9, R8, UR12, 0x2 ;  /* 0x0000000c08097c11 */ /* 0x002fe2000f8e10ff */
[----:B------:R-:W-:-:S04]  /*5ed0*/  UISETP.NE.AND UP1, UPT, UR5, UR36, UPT ;  /* 0x000000240500728c */ /* 0x000fc8000bf25270 */
[----:B------:R0:W-:Y:S05]  /*5ee0*/  STS [R9+0x2100], R12 ;  /* 0x0021000c09007388 */ /* 0x0001ea0000000800 */
[----:B------:R-:W-:Y:S05]  /*5ef0*/  BRA.U !UP1, `(.L_x_81) ;  /* 0x0000000109907547 */ /* 0x000fea000b800000 */
[----:B------:R-:W-:Y:S05]  /*5f00*/  BRA `(.L_x_88) ;  /* 0xfffffff800887947 */ /* 0x000fea000383ffff */
.L_x_82:
[----:B------:R-:W-:Y:S01]  /*5f10*/  UISETP.GE.AND UP1, UPT, UR28, 0x8, UPT ;  /* 0x000000081c00788c */ /* 0x000fe2000bf26270 */
[----:B------:R-:W-:-:S08]  /*5f20*/  UMOV UR5, URZ ;  /* 0x000000ff00057c82 */ /* 0x000fd00008000000 */
[----:B------:R-:W-:Y:S05]  /*5f30*/  BRA.U !UP1, `(.L_x_89) ;  /* 0x0000000109247547 */ /* 0x000fea000b800000 */
[----:B------:R-:W-:-:S05]  /*5f40*/  UMOV UR5, URZ ;  /* 0x000000ff00057c82 */ /* 0x000fca0008000000 */
.L_x_90:
[----:B0-234-:R-:W-:Y:S01]  /*5f50*/  LEA R8, R0, UR5, 0x5 ;  /* 0x0000000500087c11 */ /* 0x01dfe2000f8e28ff */
[----:B------:R-:W-:-:S03]  /*5f60*/  UIADD3 UR5, UPT, UPT, UR5, 0x8, URZ ;  /* 0x0000000805057890 */ /* 0x000fc6000fffe0ff */
[----:B------:R-:W-:Y:S01]  /*5f70*/  LEA R8, R8, UR12, 0x2 ;  /* 0x0000000c08087c11 */ /* 0x000fe2000f8e10ff */
[----:B------:R-:W-:-:S04]  /*5f80*/  UISETP.NE.AND UP1, UPT, UR5, UR13, UPT ;  /* 0x0000000d0500728c */ /* 0x000fc8000bf25270 */
[----:B------:R0:W-:Y:S04]  /*5f90*/  STS.128 [R8+0x2100], RZ ;  /* 0x002100ff08007388 */ /* 0x0001e80000000c00 */
[----:B------:R0:W-:Y:S01]  /*5fa0*/  STS.128 [R8+0x2110], RZ ;  /* 0x002110ff08007388 */ /* 0x0001e20000000c00 */
[----:B------:R-:W-:Y:S05]  /*5fb0*/  BRA.U UP1, `(.L_x_90) ;  /* 0xfffffffd01e47547 */ /* 0x000fea000b83ffff */
[----:B------:R-:W-:-:S05]  /*5fc0*/  UMOV UR5, UR13 ;  /* 0x0000000d00057c82 */ /* 0x000fca0008000000 */
.L_x_89:
[----:B------:R-:W-:-:S04]  /*5fd0*/  ULOP3.LUT UR6, UR36, 0x7, URZ, 0xc0, !UPT ;  /* 0x0000000724067892 */ /* 0x000fc8000f8ec0ff */
[----:B------:R-:W-:-:S09]  /*5fe0*/  UISETP.NE.AND UP1, UPT, UR6, URZ, UPT ;  /* 0x000000ff0600728c */ /* 0x000fd2000bf25270 */
[----:B------:R-:W-:Y:S05]  /*5ff0*/  BRA.U !UP1, `(.L_x_81) ;  /* 0x0000000109507547 */ /* 0x000fea000b800000 */
[----:B------:R-:W-:-:S04]  /*6000*/  UIADD3 UR6, UPT, UPT, UR6, -0x1, URZ ;  /* 0xffffffff06067890 */ /* 0x000fc8000fffe0ff */
[----:B------:R-:W-:-:S06]  /*6010*/  UISETP.GE.U32.AND UP1, UPT, UR6, 0x3, UPT ;  /* 0x000000030600788c */ /* 0x000fcc000bf26070 */
[----:B------:R-:W-:-:S13]  /*6020*/  PLOP3.LUT P2, PT, PT, PT, UP1, 0x80, 0x8 ;  /* 0x000000000008781c */ /* 0x000fda0003f4f018 */
[----:B0-234-:R-:W-:Y:S01]  /*6030*/  @P2 LEA R8, R0, UR5, 0x5 ;  /* 0x0000000500082c11 */ /* 0x01dfe2000f8e28ff */
[----:B------:R-:W-:Y:S02]  /*6040*/  @UP1 UIADD3 UR5, UPT, UPT, UR5, 0x4, URZ ;  /* 0x0000000405051890 */ /* 0x000fe4000fffe0ff */
[----:B------:R-:W-:Y:S01]  /*6050*/  UISETP.NE.AND UP1, UPT, UR35, URZ, UPT ;  /* 0x000000ff2300728c */ /* 0x000fe2000bf25270 */
[----:B------:R-:W-:-:S05]  /*6060*/  @P2 LEA R8, R8, UR12, 0x2 ;  /* 0x0000000c08082c11 */ /* 0x000fca000f8e10ff */
[----:B------:R0:W-:Y:S04]  /*6070*/  @P2 STS.64 [R8+0x2100], RZ ;  /* 0x002100ff08002388 */ /* 0x0001e80000000a00 */
[----:B------:R0:W-:Y:S01]  /*6080*/  @P2 STS.64 [R8+0x2108], RZ ;  /* 0x002108ff08002388 */ /* 0x0001e20000000a00 */
[----:B------:R-:W-:Y:S05]  /*6090*/  BRA.U !UP1, `(.L_x_81) ;  /* 0x0000000109287547 */ /* 0x000fea000b800000 */
[----:B------:R-:W-:Y:S01]  /*60a0*/  UISETP.NE.AND UP1, UPT, UR33, URZ, UPT ;  /* 0x000000ff2100728c */ /* 0x000fe2000bf25270 */
[----:B------:R-:W-:-:S05]  /*60b0*/  ISETP.NE.AND P2, PT, RZ, UR34, PT ;  /* 0x00000022ff007c0c */ /* 0x000fca000bf45270 */
[----:B------:R-:W-:-:S13]  /*60c0*/  PLOP3.LUT P3, PT, PT, PT, UP1, 0x80, 0x8 ;  /* 0x000000000008781c */ /* 0x000fda0003f6f018 */
[----:B-1----:R-:W-:Y:S01]  /*60d0*/  @P3 LEA R9, R0, UR5, 0x5 ;  /* 0x0000000500093c11 */ /* 0x002fe2000f8e28ff */
[----:B------:R-:W-:-:S03]  /*60e0*/  @UP1 UIADD3 UR5, UPT, UPT, UR5, 0x2, URZ ;  /* 0x0000000205051890 */ /* 0x000fc6000fffe0ff */
[----:B------:R-:W-:-:S03]  /*60f0*/  @P3 LEA R9, R9, UR12, 0x2 ;  /* 0x0000000c09093c11 */ /* 0x000fc6000f8e10ff */
[----:B0-----:R-:W-:Y:S02]  /*6100*/  @P2 LEA R8, R0, UR5, 0x5 ;  /* 0x0000000500082c11 */ /* 0x001fe4000f8e28ff */
[----:B------:R0:W-:Y:S02]  /*6110*/  @P3 STS.64 [R9+0x2100], RZ ;  /* 0x002100ff09003388 */ /* 0x0001e40000000a00 */
[----:B------:R-:W-:-:S05]  /*6120*/  @P2 LEA R8, R8, UR12, 0x2 ;  /* 0x0000000c08082c11 */ /* 0x000fca000f8e10ff */
[----:B------:R0:W-:Y:S02]  /*6130*/  @P2 STS [R8+0x2100], RZ ;  /* 0x002100ff08002388 */ /* 0x0001e40000000800 */
.L_x_81:
[----:B------:R-:W-:Y:S05]  /*6140*/  BSYNC.RECONVERGENT B0 ;  /* 0x0000000000007941 */ /* 0x000fea0003800200 */
.L_x_80:
[----:B------:R-:W-:Y:S06]  /*6150*/  BAR.SYNC.DEFER_BLOCKING 0x0 ;  /* 0x0000000000007b1d */ /* 0x000fec0000010000 */
[----:B------:R-:W-:Y:S04]  /*6160*/  BSSY.RECONVERGENT B0, `(.L_x_91) ;  /* 0x0000055000007945 */ /* 0x000fe80003800200 */
[----:B------:R-:W-:Y:S05]  /*6170*/  @P1 BRA `(.L_x_92) ;  /* 0x00000004004c1947 */ /* 0x000fea0003800000 */
[----:B0-234-:R-:W0:Y:S01]  /*6180*/  LDC R8, c[0x0][0x3d4] ;  /* 0x0000f500ff087b82 */ /* 0x01de220000000800 */
[----:B-1----:R-:W-:Y:S01]  /*6190*/  HFMA2 R11, -RZ, RZ, 0, 0 ;  /* 0x00000000ff0b7431 */ /* 0x002fe200000001ff */
[----:B0-----:R-:W-:-:S13]  /*61a0*/  ISETP.GE.AND P2, PT, R8, 0x1, PT ;  /* 0x000000010800780c */ /* 0x001fda0003f46270 */
[----:B------:R-:W-:Y:S05]  /*61b0*/  @!P2 BRA `(.L_x_93) ;  /* 0x000000040038a947 */ /* 0x000fea0003800000 */
[----:B------:R-:W-:Y:S01]  /*61c0*/  ISETP.GE.U32.AND P2, PT, R3, 0x7, PT ;  /* 0x000000070300780c */ /* 0x000fe20003f46070 */
[----:B------:R-:W-:Y:S01]  /*61d0*/  UMOV UR5, URZ ;  /* 0x000000ff00057c82 */ /* 0x000fe20008000000 */
[----:B------:R-:W-:-:S11]  /*61e0*/  IMAD.MOV.U32 R11, RZ, RZ, RZ ;  /* 0x000000ffff0b7224 */ /* 0x000fd600078e00ff */
[----:B------:R-:W-:Y:S05]  /*61f0*/  @!P2 BRA `(.L_x_94) ;  /* 0x000000000084a947 */ /* 0x000fea0003800000 */
[----:B------:R-:W-:Y:S01]  /*6200*/  IMAD.MOV.U32 R11, RZ, RZ, RZ ;  /* 0x000000ffff0b7224 */ /* 0x000fe200078e00ff */
[----:B------:R-:W-:-:S06]  /*6210*/  UMOV UR5, URZ ;  /* 0x000000ff00057c82 */ /* 0x000fcc0008000000 */
.L_x_95:
[----:B------:R-:W-:Y:S01]  /*6220*/  VIADD R9, R5, UR5 ;  /* 0x0000000505097c36 */ /* 0x000fe20008000000 */
[----:B------:R-:W-:-:S04]  /*6230*/  UIADD3 UR5, UPT, UPT, UR5, 0x8, URZ ;  /* 0x0000000805057890 */ /* 0x000fc8000fffe0ff */
[----:B------:R-:W-:Y:S01]  /*6240*/  LEA R13, R9, UR29, 0x2 ;  /* 0x0000001d090d7c11 */ /* 0x000fe2000f8e10ff */
[----:B------:R-:W-:-:S04]  /*6250*/  UISETP.NE.AND UP1, UPT, UR5, UR15, UPT ;  /* 0x0000000f0500728c */ /* 0x000fc8000bf25270 */
[----:B------:R-:W-:Y:S01]  /*6260*/  IMAD R9, R8, 0x80, R13 ;  /* 0x0000008008097824 */ /* 0x000fe200078e020d */
[----:B------:R-:W-:Y:S04]  /*6270*/  LDS R10, [R13+0x2000] ;  /* 0x002000000d0a7984 */ /* 0x000fe80000000800 */
[----:B------:R-:W0:Y:S04]  /*6280*/  LDS R12, [R9+0x2000] ;  /* 0x00200000090c7984 */ /* 0x000e280000000800 */
[----:B------:R-:W-:Y:S04]  /*6290*/  LDS R15, [R13+0x2004] ;  /* 0x002004000d0f7984 */ /* 0x000fe80000000800 */
[----:B------:R-:W1:Y:S04]  /*62a0*/  LDS R14, [R9+0x2004] ;  /* 0x00200400090e7984 */ /* 0x000e680000000800 */
[----:B------:R-:W-:Y:S04]  /*62b0*/  LDS R25, [R13+0x2008] ;  /* 0x002008000d197984 */ /* 0x000fe80000000800 */
[----:B------:R-:W2:Y:S04]  /*62c0*/  LDS R26, [R9+0x2008] ;  /* 0x00200800091a7984 */ /* 0x000ea80000000800 */
[----:B------:R-:W-:Y:S04]  /*62d0*/  LDS R27, [R13+0x2018] ;  /* 0x002018000d1b7984 */ /* 0x000fe80000000800 */
[----:B------:R-:W-:Y:S04]  /*62e0*/  LDS R28, [R9+0x2018] ;  /* 0x00201800091c7984 */ /* 0x000fe80000000800 */
        /* <DEDUP_REMOVED lines=9> */
[----:B------:R-:W-:Y:S04]  /*6380*/  LDS R25, [R13+0x2014] ;  /* 0x002014000d197984 */ /* 0x000fe80000000800 */
[----:B------:R-:W2:Y:S01]  /*6390*/  LDS R26, [R9+0x2014] ;  /* 0x00201400091a7984 */ /* 0x000ea20000000800 */
[----:B0-----:R-:W-:-:S04]  /*63a0*/  FFMA R10, R11, R12, R10 ;  /* 0x0000000c0b0a7223 */ /* 0x001fc8000000000a */
[----:B-1----:R-:W-:-:S04]  /*63b0*/  FFMA R10, R15, R14, R10 ;  /* 0x0000000e0f0a7223 */ /* 0x002fc8000000000a */
[----:B--2---:R-:W-:-:S04]  /*63c0*/  FFMA R10, R25, R26, R10 ;  /* 0x0000001a190a7223 */ /* 0x004fc8000000000a */
[----:B------:R-:W-:-:S04]  /*63d0*/  FFMA R10, R27, R28, R10 ;  /* 0x0000001c1b0a7223 */ /* 0x000fc8000000000a */
[----:B------:R-:W-:Y:S01]  /*63e0*/  FFMA R11, R29, R30, R10 ;  /* 0x0000001e1d0b7223 */ /* 0x000fe2000000000a */
[----:B------:R-:W-:Y:S06]  /*63f0*/  BRA.U UP1, `(.L_x_95) ;  /* 0xfffffffd01887547 */ /* 0x000fec000b83ffff */
[----:B------:R-:W-:-:S05]  /*6400*/  UMOV UR5, UR15 ;  /* 0x0000000f00057c82 */ /* 0x000fca0008000000 */
.L_x_94:
[----:B------:R-:W-:-:S13]  /*6410*/  ISETP.NE.AND P2, PT, R6, RZ, PT ;  /* 0x000000ff0600720c */ /* 0x000fda0003f45270 */
[----:B------:R-:W-:Y:S05]  /*6420*/  @!P2 BRA `(.L_x_93) ;  /* 0x00000000009ca947 */ /* 0x000fea0003800000 */
[----:B------:R-:W-:Y:S02]  /*6430*/  ISETP.GE.U32.AND P2, PT, R17, 0x3, PT ;  /* 0x000000031100780c */ /* 0x000fe40003f46070 */
[----:B------:R-:W-:-:S11]  /*6440*/  ISETP.NE.AND P3, PT, R7, RZ, PT ;  /* 0x000000ff0700720c */ /* 0x000fd60003f65270 */
[----:B------:R-:W-:Y:S05]  /*6450*/  @!P2 BRA `(.L_x_96) ;  /* 0x000000000040a947 */ /* 0x000fea0003800000 */
[----:B------:R-:W-:Y:S01]  /*6460*/  VIADD R9, R5, UR5 ;  /* 0x0000000505097c36 */ /* 0x000fe20008000000 */
[----:B------:R-:W-:-:S04]  /*6470*/  UIADD3 UR5, UPT, UPT, UR5, 0x4, URZ ;  /* 0x0000000405057890 */ /* 0x000fc8000fffe0ff */
[----:B------:R-:W-:-:S04]  /*6480*/  LEA R9, R9, UR29, 0x2 ;  /* 0x0000001d09097c11 */ /* 0x000fc8000f8e10ff */
[----:B------:R-:W-:Y:S01]  /*6490*/  LEA R12, R8, R9, 0x7 ;  /* 0x00000009080c7211 */ /* 0x000fe200078e38ff */
[----:B------:R-:W-:Y:S04]  /*64a0*/  LDS R10, [R9+0x2000] ;  /* 0x00200000090a7984 */ /* 0x000fe80000000800 */
[----:B------:R-:W0:Y:S04]  /*64b0*/  LDS R13, [R12+0x2000] ;  /* 0x002000000c0d7984 */ /* 0x000e280000000800 */
[----:B------:R-:W-:Y:S04]  /*64c0*/  LDS R15, [R9+0x2004] ;  /* 0x00200400090f7984 */ /* 0x000fe80000000800 */
[----:B------:R-:W1:Y:S04]  /*64d0*/  LDS R14, [R12+0x2004] ;  /* 0x002004000c0e7984 */ /* 0x000e680000000800 */
[----:B------:R-:W-:Y:S04]  /*64e0*/  LDS R25, [R9+0x2008] ;  /* 0x0020080009197984 */ /* 0x000fe80000000800 */
[----:B------:R-:W2:Y:S04]  /*64f0*/  LDS R26, [R12+0x2008] ;  /* 0x002008000c1a7984 */ /* 0x000ea80000000800 */
[----:B------:R-:W-:Y:S04]  /*6500*/  LDS R27, [R9+0x200c] ;  /* 0x00200c00091b7984 */ /* 0x000fe80000000800 */
[----:B------:R-:W3:Y:S01]  /*6510*/  LDS R28, [R12+0x200c] ;  /* 0x00200c000c1c7984 */ /* 0x000ee20000000800 */
[----:B0-----:R-:W-:-:S04]  /*6520*/  FFMA R10, R10, R13, R11 ;  /* 0x0000000d0a0a7223 */ /* 0x001fc8000000000b */
[----:B-1----:R-:W-:-:S04]  /*6530*/  FFMA R10, R15, R14, R10 ;  /* 0x0000000e0f0a7223 */ /* 0x002fc8000000000a */
[----:B--2---:R-:W-:-:S04]  /*6540*/  FFMA R10, R25, R26, R10 ;  /* 0x0000001a190a7223 */ /* 0x004fc8000000000a */
[----:B---3--:R-:W-:-:S07]  /*6550*/  FFMA R11, R27, R28, R10 ;  /* 0x0000001c1b0b7223 */ /* 0x008fce000000000a */
.L_x_96:
[----:B------:R-:W-:Y:S05]  /*6560*/  @!P3 BRA `(.L_x_93) ;  /* 0x00000000004cb947 */ /* 0x000fea0003800000 */
[----:B------:R-:W-:Y:S02]  /*6570*/  ISETP.NE.AND P2, PT, R18, RZ, PT ;  /* 0x000000ff1200720c */ /* 0x000fe40003f45270 */
[----:B------:R-:W-:-:S11]  /*6580*/  ISETP.NE.AND P3, PT, RZ, UR14, PT ;  /* 0x0000000eff007c0c */ /* 0x000fd6000bf65270 */
[----:B------:R-:W-:Y:S05]  /*6590*/  @!P2 BRA `(.L_x_97) ;  /* 0x000000000028a947 */ /* 0x000fea0003800000 */
[----:B------:R-:W-:Y:S01]  /*65a0*/  VIADD R9, R5, UR5 ;  /* 0x0000000505097c36 */ /* 0x000fe20008000000 */
[----:B------:R-:W-:-:S04]  /*65b0*/  UIADD3 UR5, UPT, UPT, UR5, 0x2, URZ ;  /* 0x0000000205057890 */ /* 0x000fc8000fffe0ff */
[----:B------:R-:W-:-:S05]  /*65c0*/  LEA R9, R9, UR29, 0x2 ;  /* 0x0000001d09097c11 */ /* 0x000fca000f8e10ff */
[----:B------:R-:W-:Y:S01]  /*65d0*/  IMAD R12, R8, 0x80, R9 ;  /* 0x00000080080c7824 */ /* 0x000fe200078e0209 */
[----:B------:R-:W-:Y:S04]  /*65e0*/  LDS R10, [R9+0x2000] ;  /* 0x00200000090a7984 */ /* 0x000fe80000000800 */
[----:B------:R-:W0:Y:S04]  /*65f0*/  LDS R13, [R12+0x2000] ;  /* 0x002000000c0d7984 */ /* 0x000e280000000800 */
[----:B------:R-:W-:Y:S04]  /*6600*/  LDS R15, [R9+0x2004] ;  /* 0x00200400090f7984 */ /* 0x000fe80000000800 */
[----:B------:R-:W1:Y:S01]  /*6610*/  LDS R14, [R12+0x2004] ;  /* 0x002004000c0e7984 */ /* 0x000e620000000800 */
[----:B0-----:R-:W-:-:S04]  /*6620*/  FFMA R10, R10, R13, R11 ;  /* 0x0000000d0a0a7223 */ /* 0x001fc8000000000b */
[----:B-1----:R-:W-:-:S07]  /*6630*/  FFMA R11, R15, R14, R10 ;  /* 0x0000000e0f0b7223 */ /* 0x002fce000000000a */
.L_x_97:
[----:B------:R-:W-:-:S05]  /*6640*/  @P3 VIADD R9, R5, UR5 ;  /* 0x0000000505093c36 */ /* 0x000fca0008000000 */
[----:B------:R-:W-:-:S05]  /*6650*/  @P3 LEA R9, R9, UR29, 0x2 ;  /* 0x0000001d09093c11 */ /* 0x000fca000f8e10ff */
[----:B------:R-:W-:Y:S02]  /*6660*/  @P3 IMAD R10, R8, 0x80, R9 ;  /* 0x00000080080a3824 */ /* 0x000fe400078e0209 */
[----:B------:R-:W-:Y:S04]  /*6670*/  @P3 LDS R8, [R9+0x2000] ;  /* 0x0020000009083984 */ /* 0x000fe80000000800 */
[----:B------:R-:W0:Y:S02]  /*6680*/  @P3 LDS R10, [R10+0x2000] ;  /* 0x002000000a0a3984 */ /* 0x000e240000000800 */
[----:B0-----:R-:W-:-:S07]  /*6690*/  @P3 FFMA R11, R8, R10, R11 ;  /* 0x0000000a080b3223 */ /* 0x001fce000000000b */
.L_x_93:
[----:B------:R0:W-:Y:S02]  /*66a0*/  STS [R16+0x4100], R11 ;  /* 0x0041000b10007388 */ /* 0x0001e40000000800 */
.L_x_92:
[----:B------:R-:W-:Y:S05]  /*66b0*/  BSYNC.RECONVERGENT B0 ;  /* 0x0000000000007941 */ /* 0x000fea0003800200 */
.L_x_91:
[----:B------:R-:W-:Y:S06]  /*66c0*/  BAR.SYNC.DEFER_BLOCKING 0x0 ;  /* 0x0000000000007b1d */ /* 0x000fec0000010000 */
[----:B------:R-:W-:Y:S04]  /*66d0*/  BSSY.RECONVERGENT B0, `(.L_x_98) ;  /* 0x0000041000007945 */ /* 0x000fe80003800200 */
[----:B------:R-:W-:Y:S05]  /*66e0*/  @!P0 BRA `(.L_x_99) ;  /* 0x0000000000fc8947 */ /* 0x000fea0003800000 */
[----:B------:R-:W-:Y:S01]  /*66f0*/  UISETP.GE.AND UP1, UPT, UR28, 0x4, UPT ;  /* 0x000000041c00788c */ /* 0x000fe2000bf26270 */
[----:B------:R-:W-:-:S08]  /*6700*/  UMOV UR5, URZ ;  /* 0x000000ff00057c82 */ /* 0x000fd00008000000 */
[----:B------:R-:W-:Y:S05]  /*6710*/  BRA.U !UP1, `(.L_x_100) ;  /* 0x0000000109847547 */ /* 0x000fea000b800000 */
[----:B------:R-:W-:Y:S01]  /*6720*/  ULOP3.LUT UR6, UR36, 0x3c, URZ, 0xc0, !UPT ;  /* 0x0000003c24067892 */ /* 0x000fe2000f8ec0ff */
[----:B------:R-:W-:-:S11]  /*6730*/  UMOV UR5, URZ ;  /* 0x000000ff00057c82 */ /* 0x000fd60008000000 */
.L_x_101:
[----:B01234-:R-:W-:Y:S01]  /*6740*/  LEA R9, R0, UR5, 0x5 ;  /* 0x0000000500097c11 */ /* 0x01ffe2000f8e28ff */
[----:B------:R-:W-:Y:S01]  /*6750*/  LDS R12, [R16+0x4100] ;  /* 0x00410000100c7984 */ /* 0x000fe20000000800 */
[----:B------:R-:W-:Y:S02]  /*6760*/  UIADD3 UR5, UPT, UPT, UR5, 0x4, URZ ;  /* 0x0000000405057890 */ /* 0x000fe4000fffe0ff */
[C---:B------:R-:W-:Y:S02]  /*6770*/  LEA R8, R9.reuse, UR12, 0x2 ;  /* 0x0000000c09087c11 */ /* 0x040fe4000f8e10ff */
[----:B------:R-:W-:Y:S01]  /*6780*/  LEA R9, R9, UR29, 0x2 ;  /* 0x0000001d09097c11 */ /* 0x000fe2000f8e10ff */
[----:B------:R-:W-:Y:S02]  /*6790*/  UISETP.NE.AND UP1, UPT, UR5, UR6, UPT ;  /* 0x000000060500728c */ /* 0x000fe4000bf25270 */
[----:B------:R-:W0:Y:S04]  /*67a0*/  LDS R11, [R8+0x2100] ;  /* 0x00210000080b7984 */ /* 0x000e280000000800 */
[----:B------:R-:W1:Y:S01]  /*67b0*/  LDS R10, [R9+0x1000] ;  /* 0x00100000090a7984 */ /* 0x000e620000000800 */
[----:B0-----:R-:W-:-:S03]  /*67c0*/  FADD R11, R11, -R12 ;  /* 0x8000000c0b0b7221 */ /* 0x001fc60000000000 */
[----:B------:R-:W-:Y:S01]  /*67d0*/  LDS R12, [R8+0x2104] ;  /* 0x00210400080c7984 */ /* 0x000fe20000000800 */
[----:B-1----:R-:W-:-:S05]  /*67e0*/  FMUL R11, R10, R11 ;  /* 0x0000000b0a0b7220 */ /* 0x002fca0000400000 */
[----:B------:R-:W-:Y:S04]  /*67f0*/  STS [R8+0x3100], R11 ;  /* 0x0031000b08007388 */ /* 0x000fe80000000800 */
[----:B------:R-:W0:Y:S04]  /*6800*/  LDS R13, [R16+0x4100] ;  /* 0x00410000100d7984 */ /* 0x000e280000000800 */
[----:B------:R-:W1:Y:S04]  /*6810*/  LDS R10, [R9+0x1004] ;  /* 0x00100400090a7984 */ /* 0x000e680000000800 */
[----:B------:R-:W-:Y:S01]  /*6820*/  LDS R11, [R8+0x210c] ;  /* 0x00210c00080b7984 */ /* 0x000fe20000000800 */
[----:B0-----:R-:W-:-:S03]  /*6830*/  FADD R13, R12, -R13 ;  /* 0x8000000d0c0d7221 */ /* 0x001fc60000000000 */
[----:B------:R-:W-:Y:S01]  /*6840*/  LDS R12, [R8+0x2108] ;  /* 0x00210800080c7984 */ /* 0x000fe20000000800 */
[----:B-1----:R-:W-:-:S05]  /*6850*/  FMUL R13, R10, R13 ;  /* 0x0000000d0a0d7220 */ /* 0x002fca0000400000 */
[----:B------:R-:W-:Y:S04]  /*6860*/  STS [R8+0x3104], R13 ;  /* 0x0031040d08007388 */ /* 0x000fe80000000800 */
[----:B------:R-:W0:Y:S04]  /*6870*/  LDS R15, [R16+0x4100] ;  /* 0x00410000100f7984 */ /* 0x000e280000000800 */
[----:B------:R-:W1:Y:S01]  /*6880*/  LDS R10, [R9+0x1008] ;  /* 0x00100800090a7984 */ /* 0x000e620000000800 */
[----:B0-----:R-:W-:-:S04]  /*6890*/  FADD R15, R12, -R15 ;  /* 0x8000000f0c0f7221 */ /* 0x001fc80000000000 */
[----:B-1----:R-:W-:-:S05]  /*68a0*/  FMUL R15, R10, R15 ;  /* 0x0000000f0a0f7220 */ /* 0x002fca0000400000 */
[----:B------:R-:W-:Y:S04]  /*68b0*/  STS [R8+0x3108], R15 ;  /* 0x0031080f08007388 */ /* 0x000fe80000000800 */
[----:B------:R-:W0:Y:S04]  /*68c0*/  LDS R12, [R16+0x4100] ;  /* 0x00410000100c7984 */ /* 0x000e280000000800 */
[----:B------:R-:W1:Y:S01]  /*68d0*/  LDS R10, [R9+0x100c] ;  /* 0x00100c00090a7984 */ /* 0x000e620000000800 */
[----:B0-----:R-:W-:-:S04]  /*68e0*/  FADD R11, R11, -R12 ;  /* 0x8000000c0b0b7221 */ /* 0x001fc80000000000 */
[----:B-1----:R-:W-:-:S05]  /*68f0*/  FMUL R11, R10, R11 ;  /* 0x0000000b0a0b7220 */ /* 0x002fca0000400000 */
[----:B------:R0:W-:Y:S01]  /*6900*/  STS [R8+0x310c], R11 ;  /* 0x00310c0b08007388 */ /* 0x0001e20000000800 */
[----:B------:R-:W-:Y:S05]  /*6910*/  BRA.U UP1, `(.L_x_101) ;  /* 0xfffffffd01887547 */ /* 0x000fea000b83ffff */
[----:B------:R-:W-:-:S05]  /*6920*/  UMOV UR5, UR6 ;  /* 0x0000000600057c82 */ /* 0x000fca0008000000 */
.L_x_100:
[----:B------:R-:W-:-:S09]  /*6930*/  UISETP.NE.AND UP1, UPT, UR35, URZ, UPT ;  /* 0x000000ff2300728c */ /* 0x000fd2000bf25270 */
[----:B------:R-:W-:Y:S05]  /*6940*/  BRA.U !UP1, `(.L_x_99) ;  /* 0x0000000109647547 */ /* 0x000fea000b800000 */
[----:B0-234-:R-:W-:Y:S01]  /*6950*/  LEA R8, R0, UR5, 0x5 ;  /* 0x0000000500087c11 */ /* 0x01dfe2000f8e28ff */
[----:B------:R-:W-:Y:S01]  /*6960*/  LDS R10, [R16+0x4100] ;  /* 0x00410000100a7984 */ /* 0x000fe20000000800 */
[----:B------:R-:W-:Y:S02]  /*6970*/  UISETP.NE.AND UP1, UPT, UR35, 0x1, UPT ;  /* 0x000000012300788c */ /* 0x000fe4000bf25270 */
[C---:B------:R-:W-:Y:S02]  /*6980*/  LEA R13, R8.reuse, UR12, 0x2 ;  /* 0x0000000c080d7c11 */ /* 0x040fe4000f8e10ff */
[----:B------:R-:W-:-:S03]  /*6990*/  LEA R12, R8, UR29, 0x2 ;  /* 0x0000001d080c7c11 */ /* 0x000fc6000f8e10ff */
[----:B-1----:R-:W0:Y:S04]  /*69a0*/  LDS R9, [R13+0x2100] ;  /* 0x002100000d097984 */ /* 0x002e280000000800 */
[----:B------:R-:W1:Y:S01]  /*69b0*/  LDS R8, [R12+0x1000] ;  /* 0x001000000c087984 */ /* 0x000e620000000800 */
[----:B0-----:R-:W-:-:S04]  /*69c0*/  FADD R9, R9, -R10 ;  /* 0x8000000a09097221 */ /* 0x001fc80000000000 */
[----:B-1----:R-:W-:-:S05]  /*69d0*/  FMUL R8, R8, R9 ;  /* 0x0000000908087220 */ /* 0x002fca0000400000 */
[----:B------:R0:W-:Y:S01]  /*69e0*/  STS [R13+0x3100], R8 ;  /* 0x003100080d007388 */ /* 0x0001e20000000800 */
[----:B------:R-:W-:Y:S05]  /*69f0*/  BRA.U !UP1, `(.L_x_99) ;  /* 0x0000000109387547 */ /* 0x000fea000b800000 */
[----:B------:R-:W-:Y:S01]  /*6a00*/  LDS R9, [R13+0x2104] ;  /* 0x002104000d097984 */ /* 0x000fe20000000800 */
[----:B------:R-:W-:-:S03]  /*6a10*/  UISETP.NE.AND UP1, UPT, UR35, 0x2, UPT ;  /* 0x000000022300788c */ /* 0x000fc6000bf25270 */
[----:B------:R-:W1:Y:S03]  /*6a20*/  LDS R10, [R16+0x4100] ;  /* 0x00410000100a7984 */ /* 0x000e660000000800 */
[----:B------:R-:W-:Y:S01]  /*6a30*/  PLOP3.LUT P0, PT, PT, PT, UP1, 0x80, 0x8 ;  /* 0x000000000008781c */ /* 0x000fe20003f0f018 */
[----:B0-----:R-:W0:Y:S01]  /*6a40*/  LDS R8, [R12+0x1004] ;  /* 0x001004000c087984 */ /* 0x001e220000000800 */
[----:B-1----:R-:W-:-:S11]  /*6a50*/  FADD R9, R9, -R10 ;  /* 0x8000000a09097221 */ /* 0x002fd60000000000 */
[----:B------:R-:W-:Y:S01]  /*6a60*/  @P0 LDS R10, [R13+0x2108] ;  /* 0x002108000d0a0984 */ /* 0x000fe20000000800 */
[----:B0-----:R-:W-:-:S05]  /*6a70*/  FMUL R8, R8, R9 ;  /* 0x0000000908087220 */ /* 0x001fca0000400000 */
[----:B------:R-:W-:Y:S04]  /*6a80*/  STS [R13+0x3104], R8 ;  /* 0x003104080d007388 */ /* 0x000fe80000000800 */
[----:B------:R-:W0:Y:S04]  /*6a90*/  @P0 LDS R11, [R16+0x4100] ;  /* 0x00410000100b0984 */ /* 0x000e280000000800 */
[----:B------:R-:W1:Y:S01]  /*6aa0*/  @P0 LDS R9, [R12+0x1008] ;  /* 0x001008000c090984 */ /* 0x000e620000000800 */
[----:B0-----:R-:W-:-:S04]  /*6ab0*/  @P0 FADD R10, R10, -R11 ;  /* 0x8000000b0a0a0221 */ /* 0x001fc80000000000 */
[----:B-1----:R-:W-:-:S05]  /*6ac0*/  @P0 FMUL R9, R9, R10 ;  /* 0x0000000a09090220 */ /* 0x002fca0000400000 */
[----:B------:R0:W-:Y:S02]  /*6ad0*/  @P0 STS [R13+0x3108], R9 ;  /* 0x003108090d000388 */ /* 0x0001e40000000800 */
.L_x_99:
[----:B------:R-:W-:Y:S05]  /*6ae0*/  BSYNC.RECONVERGENT B0 ;  /* 0x0000000000007941 */ /* 0x000fea0003800200 */
.L_x_98:
[----:B------:R-:W0:Y:S01]  /*6af0*/  LDCU UR5, c[0x0][0x3d4] ;  /* 0x00007a80ff0577ac */ /* 0x000e220008000800 */
[----:B------:R-:W-:Y:S01]  /*6b00*/  BSSY.RECONVERGENT B0, `(.L_x_102) ;  /* 0x0000072000007945 */ /* 0x000fe20003800200 */
[----:B0123--:R-:W-:Y:S01]  /*6b10*/  IMAD.U32 R11, RZ, RZ, UR5 ;  /* 0x00000005ff0b7e24 */ /* 0x00ffe2000f8e00ff */
[----:B------:R-:W-:Y:S04]  /*6b20*/  BAR.SYNC.DEFER_BLOCKING 0x0 ;  /* 0x0000000000007b1d */ /* 0x000fe80000010000 */
[----:B------:R-:W-:-:S13]  /*6b30*/  ISETP.LT.OR P1, PT, R11, 0x1, P1 ;  /* 0x000000010b00780c */ /* 0x000fda0000f21670 */
[----:B------:R-:W-:Y:S05]  /*6b40*/  @P1 BRA `(.L_x_103) ;  /* 0x0000000400b41947 */ /* 0x000fea0003800000 */
[----:B------:R-:W-:-:S05]  /*6b50*/  UMOV UR5, URZ ;  /* 0x000000ff00057c82 */ /* 0x000fca0008000000 */
.L_x_109:
[----:B------:R-:W-:Y:S01]  /*6b60*/  UISETP.GE.AND UP1, UPT, UR28, 0x1, UPT ;  /* 0x000000011c00788c */ /* 0x000fe2000bf26270 */
[----:B0-----:R-:W-:-:S08]  /*6b70*/  HFMA2 R15, -RZ, RZ, 0, 0 ;  /* 0x00000000ff0f7431 */ /* 0x001fd000000001ff */
[----:B------:R-:W-:Y:S05]  /*6b80*/  BRA.U !UP1, `(.L_x_104) ;  /* 0x00000005096c7547 */ /* 0x000fea000b800000 */
[----:B------:R-:W-:Y:S01]  /*6b90*/  UISETP.GE.AND UP1, UPT, UR28, 0x8, UPT ;  /* 0x000000081c00788c */ /* 0x000fe2000bf26270 */
[----:B------:R-:W-:Y:S01]  /*6ba0*/  IMAD.MOV.U32 R15, RZ, RZ, RZ ;  /* 0x000000ffff0f7224 */ /* 0x000fe200078e00ff */
[----:B------:R-:W-:-:S07]  /*6bb0*/  UMOV UR6, URZ ;  /* 0x000000ff00067c82 */ /* 0x000fce0008000000 */
[----:B------:R-:W-:Y:S05]  /*6bc0*/  BRA.U !UP1, `(.L_x_105) ;  /* 0x0000000109907547 */ /* 0x000fea000b800000 */
[----:B------:R-:W-:Y:S01]  /*6bd0*/  IMAD.MOV.U32 R15, RZ, RZ, RZ ;  /* 0x000000ffff0f7224 */ /* 0x000fe200078e00ff */
[----:B------:R-:W0:Y:S01]  /*6be0*/  LDCU UR22, c[0x0][0x3d4] ;  /* 0x00007a80ff1677ac */ /* 0x000e220008000800 */
[----:B------:R-:W-:-:S05]  /*6bf0*/  UMOV UR6, URZ ;  /* 0x000000ff00067c82 */ /* 0x000fca0008000000 */
.L_x_106:
[----:B0-----:R-:W-:Y:S02]  /*6c00*/  UIMAD UR19, UR6, UR22, UR5 ;  /* 0x00000016061372a4 */ /* 0x001fe4000f8e0205 */
[----:B----4-:R-:W-:Y:S01]  /*6c10*/  LEA R8, R0, UR6, 0x5 ;  /* 0x0000000600087c11 */ /* 0x010fe2000f8e28ff */
[----:B------:R-:W-:Y:S02]  /*6c20*/  UIADD3 UR6, UPT, UPT, UR6, 0x8, URZ ;  /* 0x0000000806067890 */ /* 0x000fe4000fffe0ff */
[----:B------:R-:W-:Y:S01]  /*6c30*/  ULEA UR19, UR19, UR30, 0x2 ;  /* 0x0000001e13137291 */ /* 0x000fe2000f8e10ff */
[----:B------:R-:W-:Y:S01]  /*6c40*/  LEA R28, R8, UR12, 0x2 ;  /* 0x0000000c081c7c11 */ /* 0x000fe2000f8e10ff */
[----:B------:R-:W-:Y:S02]  /*6c50*/  UISETP.NE.AND UP1, UPT, UR6, UR13, UPT ;  /* 0x0000000d0600728c */ /* 0x000fe4000bf25270 */
[----:B------:R-:W-:Y:S02]  /*6c60*/  ULEA UR20, UR22, UR19, 0x2 ;  /* 0x0000001316147291 */ /* 0x000fe4000f8e10ff */
[----:B------:R-:W-:Y:S04]  /*6c70*/  LDS.128 R8, [R28+0x3100] ;  /* 0x003100001c087984 */ /* 0x000fe80000000c00 */
[----:B------:R-:W0:Y:S04]  /*6c80*/  LDS R12, [UR19] ;  /* 0x00000013ff0c7984 */ /* 0x000e280008000800 */
[----:B------:R-:W1:Y:S01]  /*6c90*/  LDS R13, [UR20] ;  /* 0x00000014ff0d7984 */ /* 0x000e620008000800 */
[----:B------:R-:W-:-:S09]  /*6ca0*/  ULEA UR20, UR22, UR20, 0x2 ;  /* 0x0000001416147291 */ /* 0x000fd2000f8e10ff */
[----:B------:R-:W2:Y:S01]  /*6cb0*/  LDS R25, [UR20] ;  /* 0x00000014ff197984 */ /* 0x000ea20008000800 */
[----:B------:R-:W-:-:S04]  /*6cc0*/  ULEA UR20, UR22, UR20, 0x2 ;  /* 0x0000001416147291 */ /* 0x000fc8000f8e10ff */
[----:B------:R-:W-:-:S04]  /*6cd0*/  ULEA UR19, UR22, UR20, 0x2 ;  /* 0x0000001416137291 */ /* 0x000fc8000f8e10ff */
[----:B------:R-:W-:Y:S01]  /*6ce0*/  ULEA UR21, UR22, UR19, 0x2 ;  /* 0x0000001316157291 */ /* 0x000fe2000f8e10ff */
[----:B------:R-:W3:Y:S03]  /*6cf0*/  LDS R26, [UR20] ;  /* 0x00000014ff1a7984 */ /* 0x000ee60008000800 */
[----:B------:R-:W-:-:S05]  /*6d00*/  ULEA UR20, UR22, UR21, 0x2 ;  /* 0x0000001516147291 */ /* 0x000fca000f8e10ff */
[----:B------:R-:W-:Y:S01]  /*6d10*/  LDS R27, [UR21] ;  /* 0x00000015ff1b7984 */ /* 0x000fe20008000800 */
[----:B0-----:R-:W-:-:S04]  /*6d20*/  FFMA R8, R8, R12, R15 ;  /* 0x0000000c08087223 */ /* 0x001fc8000000000f */
[----:B-1----:R-:W-:Y:S02]  /*6d30*/  FFMA R9, R9, R13, R8 ;  /* 0x0000000d09097223 */ /* 0x002fe40000000008 */
[----:B------:R-:W-:Y:S04]  /*6d40*/  LDS.128 R12, [R28+0x3110] ;  /* 0x003110001c0c7984 */ /* 0x000fe80000000c00 */
[----:B------:R-:W0:Y:S01]  /*6d50*/  LDS R8, [UR19] ;  /* 0x00000013ff087984 */ /* 0x000e220008000800 */
[----:B------:R-:W-:Y:S01]  /*6d60*/  ULEA UR19, UR22, UR20, 0x2 ;  /* 0x0000001416137291 */ /* 0x000fe2000f8e10ff */
[----:B--2---:R-:W-:Y:S02]  /*6d70*/  FFMA R10, R10, R25, R9 ;  /* 0x000000190a0a7223 */ /* 0x004fe40000000009 */
[----:B------:R-:W1:Y:S06]  /*6d80*/  LDS R9, [UR20] ;  /* 0x00000014ff097984 */ /* 0x000e6c0008000800 */
[----:B------:R-:W2:Y:S01]  /*6d90*/  LDS R25, [UR19] ;  /* 0x00000013ff197984 */ /* 0x000ea20008000800 */
[----:B---3--:R-:W-:-:S04]  /*6da0*/  FFMA R11, R11, R26, R10 ;  /* 0x0000001a0b0b7223 */ /* 0x008fc8000000000a */
[----:B0-----:R-:W-:-:S04]  /*6db0*/  FFMA R8, R12, R8, R11 ;  /* 0x000000080c087223 */ /* 0x001fc8000000000b */
[----:B------:R-:W-:-:S04]  /*6dc0*/  FFMA R13, R13, R27, R8 ;  /* 0x0000001b0d0d7223 */ /* 0x000fc80000000008 */
[----:B-1----:R-:W-:-:S04]  /*6dd0*/  FFMA R14, R14, R9, R13 ;  /* 0x000000090e0e7223 */ /* 0x002fc8000000000d */
[----:B--2---:R-:W-:Y:S01]  /*6de0*/  FFMA R15, R15, R25, R14 ;  /* 0x000000190f0f7223 */ /* 0x004fe2000000000e */
[----:B------:R-:W-:Y:S06]  /*6df0*/  BRA.U UP1, `(.L_x_106) ;  /* 0xfffffffd01807547 */ /* 0x000fec000b83ffff */
[----:B------:R-:W-:-:S05]  /*6e00*/  UMOV UR6, UR13 ;  /* 0x0000000d00067c82 */ /* 0x000fca0008000000 */
.L_x_105:
[----:B------:R-:W-:-:S04]  /*6e10*/  ULOP3.LUT UR19, UR36, 0x7, URZ, 0xc0, !UPT ;  /* 0x0000000724137892 */ /* 0x000fc8000f8ec0ff */
[----:B------:R-:W-:-:S09]  /*6e20*/  UISETP.NE.AND UP1, UPT, UR19, URZ, UPT ;  /* 0x000000ff1300728c */ /* 0x000fd2000bf25270 */
[----:B------:R-:W-:Y:S05]  /*6e30*/  BRA.U !UP1, `(.L_x_104) ;  /* 0x0000000109c07547 */ /* 0x000fea000b800000 */
[----:B------:R-:W-:Y:S02]  /*6e40*/  UIADD3 UR19, UPT, UPT, UR19, -0x1, URZ ;  /* 0xffffffff13137890 */ /* 0x000fe4000fffe0ff */
[----:B------:R-:W-:Y:S02]  /*6e50*/  UISETP.NE.AND UP2, UPT, UR35, URZ, UPT ;  /* 0x000000ff2300728c */ /* 0x000fe4000bf45270 */
[----:B------:R-:W-:-:S09]  /*6e60*/  UISETP.GE.U32.AND UP1, UPT, UR19, 0x3, UPT ;  /* 0x000000031300788c */ /* 0x000fd2000bf26070 */
[----:B------:R-:W-:Y:S05]  /*6e70*/  BRA.U !UP1, `(.L_x_107) ;  /* 0x00000001094c7547 */ /* 0x000fea000b800000 */
[----:B------:R-:W0:Y:S01]  /*6e80*/  LDCU UR20, c[0x0][0x3d4] ;  /* 0x00007a80ff1477ac */ /* 0x000e220008000800 */
[----:B----4-:R-:W-:-:S04]  /*6e90*/  LEA R8, R0, UR6, 0x5 ;  /* 0x0000000600087c11 */ /* 0x010fc8000f8e28ff */
[----:B------:R-:W-:-:S05]  /*6ea0*/  LEA R26, R8, UR12, 0x2 ;  /* 0x0000000c081a7c11 */ /* 0x000fca000f8e10ff */
[----:B------:R-:W-:Y:S04]  /*6eb0*/  LDS.64 R8, [R26+0x3100] ;  /* 0x003100001a087984 */ /* 0x000fe80000000a00 */
[----:B------:R-:W-:Y:S01]  /*6ec0*/  LDS.64 R10, [R26+0x3108] ;  /* 0x003108001a0a7984 */ /* 0x000fe20000000a00 */
[----:B0-----:R-:W-:Y:S02]  /*6ed0*/  UIMAD UR19, UR6, UR20, UR5 ;  /* 0x00000014061372a4 */ /* 0x001fe4000f8e0205 */
[----:B------:R-:W-:Y:S02]  /*6ee0*/  UIADD3 UR6, UPT, UPT, UR6, 0x4, URZ ;  /* 0x0000000406067890 */ /* 0x000fe4000fffe0ff */
[----:B------:R-:W-:-:S04]  /*6ef0*/  ULEA UR19, UR19, UR30, 0x2 ;  /* 0x0000001e13137291 */ /* 0x000fc8000f8e10ff */
[----:B------:R-:W-:-:S04]  /*6f00*/  ULEA UR21, UR20, UR19, 0x2 ;  /* 0x0000001314157291 */ /* 0x000fc8000f8e10ff */
[----:B------:R-:W-:Y:S01]  /*6f10*/  ULEA UR22, UR20, UR21, 0x2 ;  /* 0x0000001514167291 */ /* 0x000fe2000f8e10ff */
[----:B------:R-:W0:Y:S03]  /*6f20*/  LDS R12, [UR19] ;  /* 0x00000013ff0c7984 */ /* 0x000e260008000800 */
[----:B------:R-:W-:Y:S01]  /*6f30*/  ULEA UR19, UR20, UR22, 0x2 ;  /* 0x0000001614137291 */ /* 0x000fe2000f8e10ff */
[----:B------:R-:W1:Y:S04]  /*6f40*/  LDS R13, [UR21] ;  /* 0x00000015ff0d7984 */ /* 0x000e680008000800 */
[----:B------:R-:W2:Y:S04]  /*6f50*/  LDS R14, [UR22] ;  /* 0x00000016ff0e7984 */ /* 0x000ea80008000800 */
[----:B------:R-:W3:Y:S01]  /*6f60*/  LDS R25, [UR19] ;  /* 0x00000013ff197984 */ /* 0x000ee20008000800 */
[----:B0-----:R-:W-:-:S04]  /*6f70*/  FFMA R8, R8, R12, R15 ;  /* 0x0000000c08087223 */ /* 0x001fc8000000000f */
[----:B-1----:R-:W-:-:S04]  /*6f80*/  FFMA R9, R13, R9, R8 ;  /* 0x000000090d097223 */ /* 0x002fc80000000008 */
[----:B--2---:R-:W-:-:S04]  /*6f90*/  FFMA R10, R10, R14, R9 ;  /* 0x0000000e0a0a7223 */ /* 0x004fc80000000009 */
[----:B---3--:R-:W-:-:S07]  /*6fa0*/  FFMA R15, R25, R11, R10 ;  /* 0x0000000b190f7223 */ /* 0x008fce000000000a */
.L_x_107:
[----:B------:R-:W-:Y:S05]  /*6fb0*/  BRA.U !UP2, `(.L_x_104) ;  /* 0x000000010a607547 */ /* 0x000fea000b800000 */
[----:B------:R-:W-:Y:S02]  /*6fc0*/  UISETP.NE.AND UP1, UPT, UR33, URZ, UPT ;  /* 0x000000ff2100728c */ /* 0x000fe4000bf25270 */
[----:B------:R-:W-:-:S07]  /*6fd0*/  UISETP.NE.AND UP2, UPT, UR34, URZ, UPT ;  /* 0x000000ff2200728c */ /* 0x000fce000bf45270 */
[----:B------:R-:W-:Y:S05]  /*6fe0*/  BRA.U !UP1, `(.L_x_108) ;  /* 0x0000000109307547 */ /* 0x000fea000b800000 */
[----:B------:R-:W0:Y:S01]  /*6ff0*/  LDCU UR19, c[0x0][0x3d4] ;  /* 0x00007a80ff1377ac */ /* 0x000e220008000800 */
[----:B----4-:R-:W-:-:S04]  /*7000*/  LEA R8, R0, UR6, 0x5 ;  /* 0x0000000600087c11 */ /* 0x010fc8000f8e28ff */
[----:B------:R-:W-:-:S06]  /*7010*/  LEA R8, R8, UR12, 0x2 ;  /* 0x0000000c08087c11 */ /* 0x000fcc000f8e10ff */
[----:B------:R-:W-:Y:S01]  /*7020*/  LDS.64 R8, [R8+0x3100] ;  /* 0x0031000008087984 */ /* 0x000fe20000000a00 */
[----:B0-----:R-:W-:Y:S02]  /*7030*/  UIMAD UR20, UR6, UR19, UR5 ;  /* 0x00000013061472a4 */ /* 0x001fe4000f8e0205 */
[----:B------:R-:W-:Y:S02]  /*7040*/  UIADD3 UR6, UPT, UPT, UR6, 0x2, URZ ;  /* 0x0000000206067890 */ /* 0x000fe4000fffe0ff */
[----:B------:R-:W-:-:S04]  /*7050*/  ULEA UR20, UR20, UR30, 0x2 ;  /* 0x0000001e14147291 */ /* 0x000fc8000f8e10ff */
[----:B------:R-:W-:-:S05]  /*7060*/  ULEA UR19, UR19, UR20, 0x2 ;  /* 0x0000001413137291 */ /* 0x000fca000f8e10ff */
[----:B------:R-:W0:Y:S04]  /*7070*/  LDS R10, [UR20] ;  /* 0x00000014ff0a7984 */ /* 0x000e280008000800 */
[----:B------:R-:W1:Y:S01]  /*7080*/  LDS R11, [UR19] ;  /* 0x00000013ff0b7984 */ /* 0x000e620008000800 */
[----:B0-----:R-:W-:-:S04]  /*7090*/  FFMA R10, R8, R10, R15 ;  /* 0x0000000a080a7223 */ /* 0x001fc8000000000f */
[----:B-1----:R-:W-:-:S07]  /*70a0*/  FFMA R15, R11, R9, R10 ;  /* 0x000000090b0f7223 */ /* 0x002fce000000000a */
.L_x_108:
[----:B------:R-:W-:Y:S05]  /*70b0*/  BRA.U !UP2, `(.L_x_104) ;  /* 0x000000010a207547 */ /* 0x000fea000b800000 */
[----:B------:R-:W0:Y:S01]  /*70c0*/  LDCU UR19, c[0x0][0x3d4] ;  /* 0x00007a80ff1377ac */ /* 0x000e220008000800 */
[----:B----4-:R-:W-:-:S04]  /*70d0*/  LEA R8, R0, UR6, 0x5 ;  /* 0x0000000600087c11 */ /* 0x010fc8000f8e28ff */
[----:B------:R-:W-:-:S06]  /*70e0*/  LEA R8, R8, UR12, 0x2 ;  /* 0x0000000c08087c11 */ /* 0x000fcc000f8e10ff */
[----:B------:R-:W-:Y:S01]  /*70f0*/  LDS R8, [R8+0x3100] ;  /* 0x0031000008087984 */ /* 0x000fe20000000800 */
[----:B0-----:R-:W-:-:S04]  /*7100*/  UIMAD UR19, UR6, UR19, UR5 ;  /* 0x00000013061372a4 */ /* 0x001fc8000f8e0205 */
[----:B------:R-:W-:-:S09]  /*7110*/  ULEA UR19, UR19, UR30, 0x2 ;  /* 0x0000001e13137291 */ /* 0x000fd2000f8e10ff */
[----:B------:R-:W0:Y:S02]  /*7120*/  LDS R9, [UR19] ;  /* 0x00000013ff097984 */ /* 0x000e240008000800 */
[----:B0-----:R-:W-:-:S07]  /*7130*/  FFMA R15, R8, R9, R15 ;  /* 0x00000009080f7223 */ /* 0x001fce000000000f */
.L_x_104:
[----:B------:R-:W0:Y:S01]  /*7140*/  LDCU UR6, c[0x0][0x3d4] ;  /* 0x00007a80ff0677ac */ /* 0x000e220008000800 */
[----:B------:R-:W1:Y:S01]  /*7150*/  LDCU.64 UR20, c[0x0][0x3b8] ;  /* 0x00007700ff1477ac */ /* 0x000e620008000a00 */
[----:B0-----:R-:W-:Y:S01]  /*7160*/  IMAD.U32 R11, RZ, RZ, UR6 ;  /* 0x00000006ff0b7e24 */ /* 0x001fe2000f8e00ff */
[----:B------:R-:W0:Y:S03]  /*7170*/  LDCU UR6, c[0x0][0x3d8] ;  /* 0x00007b00ff0677ac */ /* 0x000e260008000800 */
[----:B----4-:R-:W-:-:S05]  /*7180*/  IMAD R8, R22, R11, UR5 ;  /* 0x0000000516087e24 */ /* 0x010fca000f8e020b */
[----:B------:R-:W-:Y:S01]  /*7190*/  IADD3 R9, P0, PT, R8, UR8, RZ ;  /* 0x0000000808097c10 */ /* 0x000fe2000ff1e0ff */
[----:B------:R-:W-:-:S04]  /*71a0*/  UIADD3 UR5, UPT, UPT, UR5, 0x1, URZ ;  /* 0x0000000105057890 */ /* 0x000fc8000fffe0ff */
[----:B------:R-:W-:Y:S01]  /*71b0*/  IMAD.X R10, RZ, RZ, UR11, P0 ;  /* 0x0000000bff0a7e24 */ /* 0x000fe200080e06ff */
[----:B-1----:R-:W-:-:S04]  /*71c0*/  LEA R8, P0, R9, UR20, 0x2 ;  /* 0x0000001409087c11 */ /* 0x002fc8000f8010ff */
[----:B------:R-:W-:Y:S01]  /*71d0*/  LEA.HI.X R9, R9, UR21, R10, 0x2, P0 ;  /* 0x0000001509097c11 */ /* 0x000fe200080f140a */
[----:B0-----:R-:W-:Y:S01]  /*71e0*/  FMUL R15, R15, UR6 ;  /* 0x000000060f0f7c20 */ /* 0x001fe20008400000 */
[----:B------:R-:W-:-:S04]  /*71f0*/  ISETP.NE.AND P0, PT, R11, UR5, PT ;  /* 0x000000050b007c0c */ /* 0x000fc8000bf05270 */
[----:B------:R0:W-:Y:S09]  /*7200*/  REDG.E.ADD.F32.FTZ.RN.STRONG.GPU desc[UR16][R8.64], R15 ;  /* 0x0000000f080079a6 */ /* 0x0001f2000c12f310 */
[----:B------:R-:W-:Y:S05]  /*7210*/  @P0 BRA `(.L_x_109) ;  /* 0xfffffff800500947 */ /* 0x000fea000383ffff */
.L_x_103:
[----:B------:R-:W-:Y:S05]  /*7220*/  BSYNC.RECONVERGENT B0 ;  /* 0x0000000000007941 */ /* 0x000fea0003800200 */
.L_x_102:
        /* <DEDUP_REMOVED lines=8> */
.L_x_118:
[----:B------:R-:W-:Y:S01]  /*72b0*/  UISETP.GE.AND UP1, UPT, UR37, 0x8, UPT ;  /* 0x000000082500788c */ /* 0x000fe2000bf26270 */
[----:B0--34-:R-:W-:Y:S02]  /*72c0*/  HFMA2 R8, -RZ, RZ, 0, 0 ;  /* 0x00000000ff087431 */ /* 0x019fe400000001ff */
[----:B------:R-:W-:-:S06]  /*72d0*/  IMAD.MOV.U32 R12, RZ, RZ, RZ ;  /* 0x000000ffff0c7224 */ /* 0x000fcc00078e00ff */
[----:B------:R-:W-:Y:S05]  /*72e0*/  BRA.U !UP1, `(.L_x_113) ;  /* 0x0000000109b07547 */ /* 0x000fea000b800000 */
[----:B------:R-:W0:Y:S01]  /*72f0*/  S2R R10, SR_CgaCtaId ;  /* 0x00000000000a7919 */ /* 0x000e220000008800 */
[----:B------:R-:W1:Y:S01]  /*7300*/  LDC R8, c[0x0][0x3d4] ;  /* 0x0000f500ff087b82 */ /* 0x000e620000000800 */
[----:B------:R-:W-:Y:S01]  /*7310*/  MOV R9, 0x400 ;  /* 0x0000040000097802 */ /* 0x000fe20000000f00 */
[----:B------:R-:W-:Y:S02]  /*7320*/  IMAD.MOV.U32 R12, RZ, RZ, RZ ;  /* 0x000000ffff0c7224 */ /* 0x000fe400078e00ff */
[----:B------:R-:W-:Y:S01]  /*7330*/  IMAD.MOV.U32 R11, RZ, RZ, RZ ;  /* 0x000000ffff0b7224 */ /* 0x000fe200078e00ff */
[----:B0-----:R-:W-:-:S07]  /*7340*/  LEA R9, R10, R9, 0x18 ;  /* 0x000000090a097211 */ /* 0x001fce00078ec0ff */
.L_x_114:
[C---:B-1----:R-:W-:Y:S02]  /*7350*/  IMAD R14, R11.reuse, R8, UR5 ;  /* 0x000000050b0e7e24 */ /* 0x042fe4000f8e0208 */
[C---:B------:R-:W-:Y:S01]  /*7360*/  IMAD R10, R11.reuse, 0x80, R16 ;  /* 0x000000800b0a7824 */ /* 0x040fe200078e0210 */
[----:B------:R-:W-:Y:S01]  /*7370*/  IADD3 R11, PT, PT, R11, 0x8, RZ ;  /* 0x000000080b0b7810 */ /* 0x000fe20007ffe0ff */
[----:B------:R-:W-:-:S03]  /*7380*/  IMAD R13, R14, 0x4, R9 ;  /* 0x000000040e0d7824 */ /* 0x000fc600078e0209 */
[----:B------:R-:W-:Y:S01]  /*7390*/  LDS R14, [R10+0x3100] ;  /* 0x003100000a0e7984 */ /* 0x000fe20000000800 */
[C---:B------:R-:W-:Y:S01]  /*73a0*/  IMAD R25, R8.reuse, 0x4, R13 ;  /* 0x0000000408197824 */ /* 0x040fe200078e020d */
[----:B------:R-:W-:Y:S02]  /*73b0*/  ISETP.NE.AND P0, PT, R11, UR6, PT ;  /* 0x000000060b007c0c */ /* 0x000fe4000bf05270 */
[----:B------:R0:W1:Y:S02]  /*73c0*/  LDS R15, [R13] ;  /* 0x000000000d0f7984 */ /* 0x0000640000000800 */
[C---:B------:R-:W-:Y:S02]  /*73d0*/  LEA R27, R8.reuse, R25, 0x2 ;  /* 0x00000019081b7211 */ /* 0x040fe400078e10ff */
[----:B------:R-:W-:Y:S03]  /*73e0*/  LDS R22, [R10+0x3180] ;  /* 0x003180000a167984 */ /* 0x000fe60000000800 */
[C---:B------:R-:W-:Y:S01]  /*73f0*/  IMAD R31, R8.reuse, 0x4, R27 ;  /* 0x00000004081f7824 */ /* 0x040fe200078e021b */
[----:B------:R-:W2:Y:S03]  /*7400*/  LDS R25, [R25] ;  /* 0x0000000019197984 */ /* 0x000ea60000000800 */
[C---:B0-----:R-:W-:Y:S01]  /*7410*/  IMAD R13, R8.reuse, 0x4, R31 ;  /* 0x00000004080d7824 */ /* 0x041fe200078e021f */
[----:B------:R0:W-:Y:S03]  /*7420*/  LDS R29, [R27] ;  /* 0x000000001b1d7984 */ /* 0x0001e60000000800 */
[----:B------:R-:W-:Y:S01]  /*7430*/  IMAD R33, R8, 0x4, R13 ;  /* 0x0000000408217824 */ /* 0x000fe200078e020d */
[----:B------:R-:W3:Y:S04]  /*7440*/  LDS R26, [R10+0x3200] ;  /* 0x003200000a1a7984 */ /* 0x000ee80000000800 */
[----:B------:R-:W-:Y:S04]  /*7450*/  LDS R13, [R13] ;  /* 0x000000000d0d7984 */ /* 0x000fe80000000800 */
[----:B------:R-:W-:Y:S01]  /*7460*/  LDS R28, [R10+0x3480] ;  /* 0x003480000a1c7984 */ /* 0x000fe20000000800 */
[----:B-1----:R-:W-:-:S03]  /*7470*/  FFMA R14, R15, R14, R12 ;  /* 0x0000000e0f0e7223 */ /* 0x002fc6000000000c */
[----:B------:R-:W-:Y:S04]  /*7480*/  LDS R12, [R10+0x3280] ;  /* 0x003280000a0c7984 */ /* 0x000fe80000000800 */
[----:B------:R-:W1:Y:S01]  /*7490*/  LDS R15, [R31] ;  /* 0x000000001f0f7984 */ /* 0x000e620000000800 */
[----:B--2---:R-:W-:Y:S01]  /*74a0*/  FFMA R14, R25, R22, R14 ;  /* 0x00000016190e7223 */ /* 0x004fe2000000000e */
[C---:B------:R-:W-:Y:S02]  /*74b0*/  IMAD R25, R8.reuse, 0x4, R33 ;  /* 0x0000000408197824 */ /* 0x040fe400078e0221 */
[----:B------:R-:W2:Y:S02]  /*74c0*/  LDS R22, [R10+0x3300] ;  /* 0x003300000a167984 */ /* 0x000ea40000000800 */
[----:B0-----:R-:W-:-:S02]  /*74d0*/  IMAD R27, R8, 0x4, R25 ;  /* 0x00000004081b7824 */ /* 0x001fc400078e0219 */
[----:B------:R-:W-:Y:S01]  /*74e0*/  LDS R33, [R33] ;  /* 0x0000000021217984 */ /* 0x000fe20000000800 */
[----:B---3--:R-:W-:-:S03]  /*74f0*/  FFMA R14, R29, R26, R14 ;  /* 0x0000001a1d0e7223 */ /* 0x008fc6000000000e */
[----:B------:R-:W-:Y:S04]  /*7500*/  LDS R26, [R10+0x3400] ;  /* 0x003400000a1a7984 */ /* 0x000fe80000000800 */
[----:B------:R-:W-:Y:S01]  /*7510*/  LDS R27, [R27] ;  /* 0x000000001b1b7984 */ /* 0x000fe20000000800 */
[----:B-1----:R-:W-:-:S03]  /*7520*/  FFMA R12, R15, R12, R14 ;  /* 0x0000000c0f0c7223 */ /* 0x002fc6000000000e */
[----:B------:R-:W0:Y:S01]  /*7530*/  LDS R14, [R10+0x3380] ;  /* 0x003380000a0e7984 */ /* 0x000e220000000800 */
[----:B--2---:R-:W-:-:S03]  /*7540*/  FFMA R12, R13, R22, R12 ;  /* 0x000000160d0c7223 */ /* 0x004fc6000000000c */
[----:B------:R-:W1:Y:S01]  /*7550*/  LDS R15, [R25] ;  /* 0x00000000190f7984 */ /* 0x000e620000000800 */
[----:B0-----:R-:W-:-:S04]  /*7560*/  FFMA R12, R33, R14, R12 ;  /* 0x0000000e210c7223 */ /* 0x001fc8000000000c */
[----:B-1----:R-:W-:-:S04]  /*7570*/  FFMA R12, R15, R26, R12 ;  /* 0x0000001a0f0c7223 */ /* 0x002fc8000000000c */
[----:B------:R-:W-:Y:S01]  /*7580*/  FFMA R12, R27, R28, R12 ;  /* 0x0000001c1b0c7223 */ /* 0x000fe2000000000c */
[----:B------:R-:W-:Y:S06]  /*7590*/  @P0 BRA `(.L_x_114) ;  /* 0xfffffffc006c0947 */ /* 0x000fec000383ffff */
[----:B------:R-:W-:-:S07]  /*75a0*/  IMAD.U32 R8, RZ, RZ, UR6 ;  /* 0x00000006ff087e24 */ /* 0x000fce000f8e00ff */
.L_x_113:
[----:B------:R-:W-:-:S09]  /*75b0*/  UISETP.NE.AND UP1, UPT, UR38, URZ, UPT ;  /* 0x000000ff2600728c */ /* 0x000fd2000bf25270 */
[----:B------:R-:W-:Y:S05]  /*75c0*/  BRA.U !UP1, `(.L_x_115) ;  /* 0x0000000109ec7547 */ /* 0x000fea000b800000 */
[----:B------:R-:W-:Y:S02]  /*75d0*/  UISETP.GE.U32.AND UP1, UPT, UR40, 0x3, UPT ;  /* 0x000000032800788c */ /* 0x000fe4000bf26070 */
[----:B------:R-:W-:-:S07]  /*75e0*/  UISETP.NE.AND UP2, UPT, UR39, URZ, UPT ;  /* 0x000000ff2700728c */ /* 0x000fce000bf45270 */
[----:B------:R-:W-:Y:S05]  /*75f0*/  BRA.U !UP1, `(.L_x_116) ;  /* 0x0000000109607547 */ /* 0x000fea000b800000 */
[----:B------:R-:W0:Y:S01]  /*7600*/  S2R R11, SR_CgaCtaId ;  /* 0x00000000000b7919 */ /* 0x000e220000008800 */
[----:B------:R-:W1:Y:S01]  /*7610*/  LDC R26, c[0x0][0x3d4] ;  /* 0x0000f500ff1a7b82 */ /* 0x000e620000000800 */
[----:B------:R-:W-:Y:S01]  /*7620*/  MOV R10, 0x400 ;  /* 0x00000400000a7802 */ /* 0x000fe20000000f00 */
[----:B------:R-:W-:Y:S02]  /*7630*/  VIADD R13, R16, 0x2000 ;  /* 0x00002000100d7836 */ /* 0x000fe40000000000 */
[C---:B-1----:R-:W-:Y:S01]  /*7640*/  IMAD R9, R8.reuse, R26, UR5 ;  /* 0x0000000508097e24 */ /* 0x042fe2000f8e021a */
[----:B0-----:R-:W-:Y:S01]  /*7650*/  LEA R14, R11, R10, 0x18 ;  /* 0x0000000a0b0e7211 */ /* 0x001fe200078ec0ff */
[C---:B------:R-:W-:Y:S02]  /*7660*/  IMAD R10, R8.reuse, 0x80, R13 ;  /* 0x00000080080a7824 */ /* 0x040fe400078e020d */
[----:B------:R-:W-:Y:S02]  /*7670*/  VIADD R8, R8, 0x4 ;  /* 0x0000000408087836 */ /* 0x000fe40000000000 */
[----:B------:R-:W-:Y:S01]  /*7680*/  IMAD R9, R9, 0x4, R14 ;  /* 0x0000000409097824 */ /* 0x000fe200078e020e */
[----:B------:R-:W-:Y:S03]  /*7690*/  LDS R11, [R10+0x1100] ;  /* 0x001100000a0b7984 */ /* 0x000fe60000000800 */
[C---:B------:R-:W-:Y:S01]  /*76a0*/  IMAD R13, R26.reuse, 0x4, R9 ;  /* 0x000000041a0d7824 */ /* 0x040fe200078e0209 */
[----:B------:R-:W-:Y:S04]  /*76b0*/  LDS R15, [R10+0x1180] ;  /* 0x001180000a0f7984 */ /* 0x000fe80000000800 */
[----:B------:R-:W0:Y:S01]  /*76c0*/  LDS R9, [R9] ;  /* 0x0000000009097984 */ /* 0x000e220000000800 */
[----:B------:R-:W-:-:S03]  /*76d0*/  LEA R22, R26, R13, 0x2 ;  /* 0x0000000d1a167211 */ /* 0x000fc600078e10ff */
[----:B------:R-:W1:Y:S02]  /*76e0*/  LDS R14, [R13] ;  /* 0x000000000d0e7984 */ /* 0x000e640000000800 */
[----:B------:R-:W-:Y:S02]  /*76f0*/  IMAD R26, R26, 0x4, R22 ;  /* 0x000000041a1a7824 */ /* 0x000fe400078e0216 */
[----:B------:R-:W-:Y:S04]  /*7700*/  LDS R25, [R10+0x1200] ;  /* 0x001200000a197984 */ /* 0x000fe80000000800 */
[----:B------:R-:W2:Y:S04]  /*7710*/  LDS R22, [R22] ;  /* 0x0000000016167984 */ /* 0x000ea80000000800 */
[----:B------:R-:W-:Y:S04]  /*7720*/  LDS R27, [R10+0x1280] ;  /* 0x001280000a1b7984 */ /* 0x000fe80000000800 */
[----:B------:R-:W3:Y:S01]  /*7730*/  LDS R26, [R26] ;  /* 0x000000001a1a7984 */ /* 0x000ee20000000800 */
[----:B0-----:R-:W-:-:S04]  /*7740*/  FFMA R11, R9, R11, R12 ;  /* 0x0000000b090b7223 */ /* 0x001fc8000000000c */
[----:B-1----:R-:W-:-:S04]  /*7750*/  FFMA R11, R14, R15, R11 ;  /* 0x0000000f0e0b7223 */ /* 0x002fc8000000000b */
[----:B--2---:R-:W-:-:S04]  /*7760*/  FFMA R11, R22, R25, R11 ;  /* 0x00000019160b7223 */ /* 0x004fc8000000000b */
[----:B---3--:R-:W-:-:S07]  /*7770*/  FFMA R12, R26, R27, R11 ;  /* 0x0000001b1a0c7223 */ /* 0x008fce000000000b */
.L_x_116:
[----:B------:R-:W-:Y:S05]  /*7780*/  BRA.U !UP2, `(.L_x_115) ;  /* 0x000000010a7c7547 */ /* 0x000fea000b800000 */
[----:B------:R-:W-:Y:S02]  /*7790*/  UISETP.NE.AND UP1, UPT, UR39, 0x1, UPT ;  /* 0x000000012700788c */ /* 0x000fe4000bf25270 */
[----:B------:R-:W-:-:S07]  /*77a0*/  ULOP3.LUT UP2, URZ, UR18, 0x1, URZ, 0xc0, !UPT ;  /* 0x0000000112ff7892 */ /* 0x000fce000f84c0ff */
[----:B------:R-:W-:Y:S05]  /*77b0*/  BRA.U !UP1, `(.L_x_117) ;  /* 0x0000000109407547 */ /* 0x000fea000b800000 */
[----:B------:R-:W0:Y:S01]  /*77c0*/  S2R R14, SR_CgaCtaId ;  /* 0x00000000000e7919 */ /* 0x000e220000008800 */
[----:B------:R-:W1:Y:S01]  /*77d0*/  LDC R9, c[0x0][0x3d4] ;  /* 0x0000f500ff097b82 */ /* 0x000e620000000800 */
[----:B------:R-:W-:Y:S01]  /*77e0*/  MOV R11, 0x400 ;  /* 0x00000400000b7802 */ /* 0x000fe20000000f00 */
[----:B------:R-:W-:-:S04]  /*77f0*/  VIADD R13, R16, 0x2000 ;  /* 0x00002000100d7836 */ /* 0x000fc80000000000 */
[----:B------:R-:W-:-:S05]  /*7800*/  IMAD R13, R8, 0x80, R13 ;  /* 0x00000080080d7824 */ /* 0x000fca00078e020d */
[----:B------:R-:W-:Y:S01]  /*7810*/  LDS R15, [R13+0x1180] ;  /* 0x001180000d0f7984 */ /* 0x000fe20000000800 */
[C---:B-1----:R-:W-:Y:S02]  /*7820*/  IMAD R10, R8.reuse, R9, UR5 ;  /* 0x00000005080a7e24 */ /* 0x042fe4000f8e0209 */
[----:B------:R-:W-:Y:S01]  /*7830*/  VIADD R8, R8, 0x2 ;  /* 0x0000000208087836 */ /* 0x000fe20000000000 */
[----:B0-----:R-:W-:-:S05]  /*7840*/  LEA R11, R14, R11, 0x18 ;  /* 0x0000000b0e0b7211 */ /* 0x001fca00078ec0ff */
[----:B------:R-:W-:Y:S02]  /*7850*/  IMAD R10, R10, 0x4, R11 ;  /* 0x000000040a0a7824 */ /* 0x000fe400078e020b */
[----:B------:R-:W-:Y:S03]  /*7860*/  LDS R11, [R13+0x1100] ;  /* 0x001100000d0b7984 */ /* 0x000fe60000000800 */
[----:B------:R-:W-:Y:S02]  /*7870*/  LEA R14, R9, R10, 0x2 ;  /* 0x0000000a090e7211 */ /* 0x000fe400078e10ff */
[----:B------:R-:W0:Y:S04]  /*7880*/  LDS R9, [R10] ;  /* 0x000000000a097984 */ /* 0x000e280000000800 */
[----:B------:R-:W1:Y:S01]  /*7890*/  LDS R14, [R14] ;  /* 0x000000000e0e7984 */ /* 0x000e620000000800 */
[----:B0-----:R-:W-:-:S04]  /*78a0*/  FFMA R9, R9, R11, R12 ;  /* 0x0000000b09097223 */ /* 0x001fc8000000000c */
[----:B-1----:R-:W-:-:S07]  /*78b0*/  FFMA R12, R14, R15, R9 ;  /* 0x0000000f0e0c7223 */ /* 0x002fce0000000009 */
.L_x_117:
[----:B------:R-:W-:Y:S05]  /*78c0*/  BRA.U !UP2, `(.L_x_115) ;  /* 0x000000010a2c7547 */ /* 0x000fea000b800000 */
[----:B------:R-:W0:Y:S01]  /*78d0*/  S2R R11, SR_CgaCtaId ;  /* 0x00000000000b7919 */ /* 0x000e220000008800 */
[----:B------:R-:W1:Y:S01]  /*78e0*/  LDC R9, c[0x0][0x3d4] ;  /* 0x0000f500ff097b82 */ /* 0x000e620000000800 */
[----:B------:R-:W-:Y:S01]  /*78f0*/  MOV R10, 0x400 ;  /* 0x00000400000a7802 */ /* 0x000fe20000000f00 */
[----:B------:R-:W-:Y:S02]  /*7900*/  VIADD R13, R16, 0x2000 ;  /* 0x00002000100d7836 */ /* 0x000fe40000000000 */
[C---:B-1----:R-:W-:Y:S02]  /*7910*/  IMAD R9, R8.reuse, R9, UR5 ;  /* 0x0000000508097e24 */ /* 0x042fe4000f8e0209 */
[----:B------:R-:W-:Y:S01]  /*7920*/  IMAD R8, R8, 0x80, R13 ;  /* 0x0000008008087824 */ /* 0x000fe200078e020d */
[----:B0-----:R-:W-:-:S05]  /*7930*/  LEA R10, R11, R10, 0x18 ;  /* 0x0000000a0b0a7211 */ /* 0x001fca00078ec0ff */
[----:B------:R-:W-:Y:S01]  /*7940*/  LDS R8, [R8+0x1100] ;  /* 0x0011000008087984 */ /* 0x000fe20000000800 */
[----:B------:R-:W-:-:S06]  /*7950*/  IMAD R9, R9, 0x4, R10 ;  /* 0x0000000409097824 */ /* 0x000fcc00078e020a */
[----:B------:R-:W0:Y:S02]  /*7960*/  LDS R9, [R9] ;  /* 0x0000000009097984 */ /* 0x000e240000000800 */
[----:B0-----:R-:W-:-:S07]  /*7970*/  FFMA R12, R9, R8, R12 ;  /* 0x00000008090c7223 */ /* 0x001fce000000000c */
.L_x_115:
[----:B------:R-:W-:Y:S01]  /*7980*/  VIADD R8, R5, UR5 ;  /* 0x0000000505087c36 */ /* 0x000fe20008000000 */
[----:B------:R-:W0:Y:S04]  /*7990*/  LDCU UR19, c[0x0][0x3d8] ;  /* 0x00007b00ff1377ac */ /* 0x000e280008000800 */
[----:B------:R-:W-:Y:S01]  /*79a0*/  LEA R8, R8, UR12, 0x2 ;  /* 0x0000000c08087c11 */ /* 0x000fe2000f8e10ff */
[----:B------:R-:W1:Y:S04]  /*79b0*/  LDCU UR20, c[0x0][0x3d4] ;  /* 0x00007a80ff1477ac */ /* 0x000e680008000800 */
[----:B------:R-:W0:Y:S01]  /*79c0*/  LDS R9, [R8+0x4180] ;  /* 0x0041800008097984 */ /* 0x000e220000000800 */
[----:B------:R-:W-:Y:S01]  /*79d0*/  UIADD3 UR5, UPT, UPT, UR5, 0x1, URZ ;  /* 0x0000000105057890 */ /* 0x000fe2000fffe0ff */
[----:B-1----:R-:W-:-:S05]  /*79e0*/  MOV R11, UR20 ;  /* 0x00000014000b7c02 */ /* 0x002fca0008000f00 */
[----:B------:R-:W-:Y:S01]  /*79f0*/  ISETP.NE.AND P0, PT, R11, UR5, PT ;  /* 0x000000050b007c0c */ /* 0x000fe2000bf05270 */
[----:B0-----:R-:W-:-:S05]  /*7a00*/  FFMA R9, R12, UR19, R9 ;  /* 0x000000130c097c23 */ /* 0x001fca0008000009 */
[----:B------:R3:W-:Y:S07]  /*7a10*/  STS [R8+0x4180], R9 ;  /* 0x0041800908007388 */ /* 0x0007ee0000000800 */
[----:B------:R-:W-:Y:S05]  /*7a20*/  @!P0 BRA `(.L_x_111) ;  /* 0x0000000400248947 */ /* 0x000fea0003800000 */
[----:B------:R-:W-:Y:S05]  /*7a30*/  BRA `(.L_x_118) ;  /* 0xfffffff8001c7947 */ /* 0x000fea000383ffff */
.L_x_112:
[----:B------:R-:W-:Y:S01]  /*7a40*/  ISETP.GE.U32.AND P0, PT, R3, 0x7, PT ;  /* 0x000000070300780c */ /* 0x000fe20003f06070 */
[----:B------:R-:W-:-:S12]  /*7a50*/  UMOV UR5, URZ ;  /* 0x000000ff00057c82 */ /* 0x000fd80008000000 */
[----:B------:R-:W-:Y:S05]  /*7a60*/  @!P0 BRA `(.L_x_119) ;  /* 0x00000000007c8947 */ /* 0x000fea0003800000 */
[----:B------:R-:W-:-:S05]  /*7a70*/  UMOV UR5, URZ ;  /* 0x000000ff00057c82 */ /* 0x000fca0008000000 */
.L_x_120:
[----:B01--4-:R-:W-:Y:S01]  /*7a80*/  VIADD R8, R5, UR5 ;  /* 0x0000000505087c36 */ /* 0x013fe20008000000 */
[----:B------:R-:W-:-:S04]  /*7a90*/  UIADD3 UR5, UPT, UPT, UR5, 0x8, URZ ;  /* 0x0000000805057890 */ /* 0x000fc8000fffe0ff */
[----:B------:R-:W-:Y:S01]  /*7aa0*/  LEA R9, R8, UR12, 0x2 ;  /* 0x0000000c08097c11 */ /* 0x000fe2000f8e10ff */
        /* <DEDUP_REMOVED lines=9> */
[C---:B0-----:R-:W-:Y:S01]  /*7b40*/  FADD R8, R19.reuse, R8 ;  /* 0x0000000813087221 */ /* 0x041fe20000000000 */
[----:B-1----:R-:W-:-:S04]  /*7b50*/  FADD R10, R19, R10 ;  /* 0x0000000a130a7221 */ /* 0x002fc80000000000 */
[----:B------:R1:W-:Y:S01]  /*7b60*/  STS [R9+0x4180], R8 ;  /* 0x0041800809007388 */ /* 0x0003e20000000800 */
[----:B--2---:R-:W-:-:S03]  /*7b70*/  FADD R12, R19, R12 ;  /* 0x0000000c130c7221 */ /* 0x004fc60000000000 */
[----:B------:R1:W-:Y:S01]  /*7b80*/  STS [R9+0x4184], R10 ;  /* 0x0041840a09007388 */ /* 0x0003e20000000800 */
[----:B---3--:R-:W-:-:S03]  /*7b90*/  FADD R14, R19, R14 ;  /* 0x0000000e130e7221 */ /* 0x008fc60000000000 */
[----:B------:R1:W-:Y:S01]  /*7ba0*/  STS [R9+0x4188], R12 ;  /* 0x0041880c09007388 */ /* 0x0003e20000000800 */
[----:B----4-:R-:W-:-:S03]  /*7bb0*/  FADD R22, R19, R22 ;  /* 0x0000001613167221 */ /* 0x010fc60000000000 */
[----:B------:R1:W-:Y:S01]  /*7bc0*/  STS [R9+0x418c], R14 ;  /* 0x00418c0e09007388 */ /* 0x0003e20000000800 */
[----:B-----5:R-:W-:-:S03]  /*7bd0*/  FADD R26, R19, R26 ;  /* 0x0000001a131a7221 */ /* 0x020fc60000000000 */
[----:B------:R1:W-:Y:S01]  /*7be0*/  STS [R9+0x4190], R22 ;  /* 0x0041901609007388 */ /* 0x0003e20000000800 */
[----:B------:R-:W-:-:S03]  /*7bf0*/  FADD R28, R19, R28 ;  /* 0x0000001c131c7221 */ /* 0x000fc60000000000 */
[----:B------:R1:W-:Y:S01]  /*7c00*/  STS [R9+0x4194], R26 ;  /* 0x0041941a09007388 */ /* 0x0003e20000000800 */
[----:B------:R-:W-:-:S03]  /*7c10*/  FADD R30, R19, R30 ;  /* 0x0000001e131e7221 */ /* 0x000fc60000000000 */
[----:B------:R1:W-:Y:S04]  /*7c20*/  STS [R9+0x4198], R28 ;  /* 0x0041981c09007388 */ /* 0x0003e80000000800 */
[----:B------:R1:W-:Y:S01]  /*7c30*/  STS [R9+0x419c], R30 ;  /* 0x00419c1e09007388 */ /* 0x0003e20000000800 */
[----:B------:R-:W-:Y:S05]  /*7c40*/  BRA.U UP1, `(.L_x_120) ;  /* 0xfffffffd018c7547 */ /* 0x000fea000b83ffff */
[----:B------:R-:W-:-:S05]  /*7c50*/  UMOV UR5, UR15 ;  /* 0x0000000f00057c82 */ /* 0x000fca0008000000 */
.L_x_119:
[----:B------:R-:W-:-:S13]  /*7c60*/  ISETP.NE.AND P0, PT, R6, RZ, PT ;  /* 0x000000ff0600720c */ /* 0x000fda0003f05270 */
[----:B------:R-:W-:Y:S05]  /*7c70*/  @!P0 BRA `(.L_x_111) ;  /* 0x0000000000908947 */ /* 0x000fea0003800000 */
[----:B------:R-:W-:Y:S02]  /*7c80*/  ISETP.GE.U32.AND P0, PT, R17, 0x3, PT ;  /* 0x000000031100780c */ /* 0x000fe40003f06070 */
[----:B------:R-:W-:-:S11]  /*7c90*/  ISETP.NE.AND P1, PT, R7, RZ, PT ;  /* 0x000000ff0700720c */ /* 0x000fd60003f25270 */
[----:B------:R-:W-:Y:S05]  /*7ca0*/  @!P0 BRA `(.L_x_121) ;  /* 0x00000000003c8947 */ /* 0x000fea0003800000 */
[----:B01--4-:R-:W-:Y:S01]  /*7cb0*/  VIADD R8, R5, UR5 ;  /* 0x0000000505087c36 */ /* 0x013fe20008000000 */
[----:B------:R-:W-:-:S04]  /*7cc0*/  UIADD3 UR5, UPT, UPT, UR5, 0x4, URZ ;  /* 0x0000000405057890 */ /* 0x000fc8000fffe0ff */
[----:B------:R-:W-:-:S05]  /*7cd0*/  LEA R9, R8, UR12, 0x2 ;  /* 0x0000000c08097c11 */ /* 0x000fca000f8e10ff */
[----:B------:R-:W0:Y:S04]  /*7ce0*/  LDS R8, [R9+0x4180] ;  /* 0x0041800009087984 */ /* 0x000e280000000800 */
[----:B------:R-:W1:Y:S04]  /*7cf0*/  LDS R10, [R9+0x4184] ;  /* 0x00418400090a7984 */ /* 0x000e680000000800 */
[----:B------:R-:W2:Y:S04]  /*7d00*/  LDS R12, [R9+0x4188] ;  /* 0x00418800090c7984 */ /* 0x000ea80000000800 */
[----:B------:R-:W3:Y:S01]  /*7d10*/  LDS R14, [R9+0x418c] ;  /* 0x00418c00090e7984 */ /* 0x000ee20000000800 */
[C---:B0-----:R-:W-:Y:S01]  /*7d20*/  FADD R8, R19.reuse, R8 ;  /* 0x0000000813087221 */ /* 0x041fe20000000000 */
[----:B-1----:R-:W-:-:S04]  /*7d30*/  FADD R10, R19, R10 ;  /* 0x0000000a130a7221 */ /* 0x002fc80000000000 */
[----:B------:R0:W-:Y:S01]  /*7d40*/  STS [R9+0x4180], R8 ;  /* 0x0041800809007388 */ /* 0x0001e20000000800 */
[----:B--2---:R-:W-:-:S03]  /*7d50*/  FADD R12, R19, R12 ;  /* 0x0000000c130c7221 */ /* 0x004fc60000000000 */
[----:B------:R0:W-:Y:S01]  /*7d60*/  STS [R9+0x4184], R10 ;  /* 0x0041840a09007388 */ /* 0x0001e20000000800 */
[----:B---3--:R-:W-:-:S03]  /*7d70*/  FADD R14, R19, R14 ;  /* 0x0000000e130e7221 */ /* 0x008fc60000000000 */
[----:B------:R0:W-:Y:S04]  /*7d80*/  STS [R9+0x4188], R12 ;  /* 0x0041880c09007388 */ /* 0x0001e80000000800 */
[----:B------:R0:W-:Y:S02]  /*7d90*/  STS [R9+0x418c], R14 ;  /* 0x00418c0e09007388 */ /* 0x0001e40000000800 */
.L_x_121:
[----:B------:R-:W-:Y:S05]  /*7da0*/  @!P1 BRA `(.L_x_111) ;  /* 0x0000000000449947 */ /* 0x000fea0003800000 */
[----:B------:R-:W-:Y:S02]  /*7db0*/  ISETP.NE.AND P0, PT, R18, RZ, PT ;  /* 0x000000ff1200720c */ /* 0x000fe40003f05270 */
[----:B------:R-:W-:-:S11]  /*7dc0*/  ISETP.NE.AND P1, PT, RZ, UR14, PT ;  /* 0x0000000eff007c0c */ /* 0x000fd6000bf25270 */
[----:B------:R-:W-:Y:S05]  /*7dd0*/  @!P0 BRA `(.L_x_122) ;  /* 0x0000000000248947 */ /* 0x000fea0003800000 */
[----:B01--4-:R-:W-:Y:S01]  /*7de0*/  VIADD R8, R5, UR5 ;  /* 0x0000000505087c36 */ /* 0x013fe20008000000 */
[----:B------:R-:W-:-:S04]  /*7df0*/  UIADD3 UR5, UPT, UPT, UR5, 0x2, URZ ;  /* 0x0000000205057890 */ /* 0x000fc8000fffe0ff */
[----:B------:R-:W-:-:S05]  /*7e00*/  LEA R9, R8, UR12, 0x2 ;  /* 0x0000000c08097c11 */ /* 0x000fca000f8e10ff */
[----:B------:R-:W0:Y:S04]  /*7e10*/  LDS R8, [R9+0x4180] ;  /* 0x0041800009087984 */ /* 0x000e280000000800 */
[----:B------:R-:W1:Y:S01]  /*7e20*/  LDS R10, [R9+0x4184] ;  /* 0x00418400090a7984 */ /* 0x000e620000000800 */
[C---:B0-----:R-:W-:Y:S01]  /*7e30*/  FADD R8, R19.reuse, R8 ;  /* 0x0000000813087221 */ /* 0x041fe20000000000 */
[----:B-1----:R-:W-:-:S04]  /*7e40*/  FADD R10, R19, R10 ;  /* 0x0000000a130a7221 */ /* 0x002fc80000000000 */
[----:B------:R2:W-:Y:S04]  /*7e50*/  STS [R9+0x4180], R8 ;  /* 0x0041800809007388 */ /* 0x0005e80000000800 */
[----:B------:R2:W-:Y:S02]  /*7e60*/  STS [R9+0x4184], R10 ;  /* 0x0041840a09007388 */ /* 0x0005e40000000800 */
.L_x_122:
[----:B012-4-:R-:W-:-:S05]  /*7e70*/  @P1 VIADD R8, R5, UR5 ;  /* 0x0000000505081c36 */ /* 0x017fca0008000000 */
[----:B------:R-:W-:-:S05]  /*7e80*/  @P1 LEA R9, R8, UR12, 0x2 ;  /* 0x0000000c08091c11 */ /* 0x000fca000f8e10ff */
[----:B------:R-:W0:Y:S02]  /*7e90*/  @P1 LDS R8, [R9+0x4180] ;  /* 0x0041800009081984 */ /* 0x000e240000000800 */
[----:B0-----:R-:W-:-:S05]  /*7ea0*/  @P1 FADD R8, R19, R8 ;  /* 0x0000000813081221 */ /* 0x001fca0000000000 */
[----:B------:R2:W-:Y:S02]  /*7eb0*/  @P1 STS [R9+0x4180], R8 ;  /* 0x0041800809001388 */ /* 0x0005e40000000800 */
.L_x_111:
[----:B------:R-:W-:Y:S05]  /*7ec0*/  BSYNC.RECONVERGENT B0 ;  /* 0x0000000000007941 */ /* 0x000fea0003800200 */
.L_x_110:
[----:B------:R-:W-:Y:S01]  /*7ed0*/  BAR.SYNC.DEFER_BLOCKING 0x0 ;  /* 0x0000000000007b1d */ /* 0x000fe20000010000 */
[----:B------:R-:W-:-:S05]  /*7ee0*/  UIADD3 UR37, UPT, UPT, UR37, -0x20, URZ ;  /* 0xffffffe025257890 */ /* 0x000fca000fffe0ff */
[----:B------:R-:W-:Y:S07]  /*7ef0*/  BRA.U UP0, `(.L_x_123) ;  /* 0xffffff9d00447547 */ /* 0x000fee000b83ffff */
.L_x_22:
[----:B------:R-:W-:-:S04]  /*7f00*/  ISETP.NE.AND P0, PT, R23, RZ, PT ;  /* 0x000000ff1700720c */ /* 0x000fc80003f05270 */
[----:B------:R-:W-:-:S13]  /*7f10*/  ISETP.LT.OR P0, PT, R11, 0x1, !P0 ;  /* 0x000000010b00780c */ /* 0x000fda0004701670 */
[----:B------:R-:W-:Y:S05]  /*7f20*/  @P0 EXIT ;  /* 0x000000000000094d */ /* 0x000fea0003800000 */
[C---:B------:R-:W-:Y:S01]  /*7f30*/  VIADD R2, R11.reuse, 0xffffffff ;  /* 0xffffffff0b027836 */ /* 0x040fe20000000000 */
[----:B-1-3--:R-:W-:Y:S01]  /*7f40*/  MOV R3, UR25 ;  /* 0x0000001900037c02 */ /* 0x00afe20008000f00 */
[----:B------:R-:W-:Y:S01]  /*7f50*/  BSSY.RECONVERGENT B0, `(.L_x_124) ;  /* 0x000004a000007945 */ /* 0x000fe20003800200 */
[----:B0-2---:R-:W-:Y:S02]  /*7f60*/  LOP3.LUT R18, R11, 0x7, RZ, 0xc0, !PT ;  /* 0x000000070b127812 */ /* 0x005fe400078ec0ff */
[----:B------:R-:W-:Y:S01]  /*7f70*/  ISETP.GE.U32.AND P1, PT, R2, 0x7, PT ;  /* 0x000000070200780c */ /* 0x000fe20003f26070 */
[----:B------:R-:W-:Y:S01]  /*7f80*/  IMAD R4, R3, 0x20, R0 ;  /* 0x0000002003047824 */ /* 0x000fe200078e0200 */
[----:B------:R-:W-:Y:S01]  /*7f90*/  ISETP.NE.AND P0, PT, R18, RZ, PT ;  /* 0x000000ff1200720c */ /* 0x000fe20003f05270 */
[----:B------:R-:W-:Y:S02]  /*7fa0*/  IMAD.MOV.U32 R2, RZ, RZ, RZ ;  /* 0x000000ffff027224 */ /* 0x000fe400078e00ff */
[----:B------:R-:W-:-:S08]  /*7fb0*/  IMAD R3, R4, R11, RZ ;  /* 0x0000000b04037224 */ /* 0x000fd000078e02ff */
[----:B------:R-:W-:Y:S05]  /*7fc0*/  @!P1 BRA `(.L_x_125) ;  /* 0x0000000400089947 */ /* 0x000fea0003800000 */
[----:B------:R-:W0:Y:S01]  /*7fd0*/  S2UR UR5, SR_CgaCtaId ;  /* 0x00000000000579c3 */ /* 0x000e220000008800 */
[----:B------:R-:W1:Y:S01]  /*7fe0*/  LDCU.128 UR20, c[0x0][0x3c0] ;  /* 0x00007800ff1477ac */ /* 0x000e620008000c00 */
[----:B------:R-:W-:Y:S01]  /*7ff0*/  IADD3 R17, P1, PT, R3, UR8, RZ ;  /* 0x0000000803117c10 */ /* 0x000fe2000ff3e0ff */
[----:B------:R-:W-:Y:S01]  /*8000*/  IMAD.SHL.U32 R6, R0, 0x4, RZ ;  /* 0x0000000400067824 */ /* 0x000fe200078e00ff */
[----:B------:R-:W-:-:S03]  /*8010*/  UMOV UR4, 0x400 ;  /* 0x0000040000047882 */ /* 0x000fc60000000000 */
[----:B------:R-:W-:Y:S01]  /*8020*/  IMAD.X R2, RZ, RZ, UR11, P1 ;  /* 0x0000000bff027e24 */ /* 0x000fe200088e06ff */
[C---:B------:R-:W-:Y:S01]  /*8030*/  LEA R14, P1, R17.reuse, 0x10, 0x2 ;  /* 0x00000010110e7811 */ /* 0x040fe200078210ff */
[C---:B------:R-:W-:Y:S01]  /*8040*/  VIADD R4, R6.reuse, 0x300 ;  /* 0x0000030006047836 */ /* 0x040fe20000000000 */
[----:B------:R-:W-:Y:S02]  /*8050*/  IADD3 R6, PT, PT, R6, 0x280, RZ ;  /* 0x0000028006067810 */ /* 0x000fe40007ffe0ff */
[----:B------:R-:W-:Y:S02]  /*8060*/  LEA.HI.X R17, R17, RZ, R2, 0x2, P1 ;  /* 0x000000ff11117211 */ /* 0x000fe400008f1402 */
[----:B------:R-:W-:Y:S02]  /*8070*/  LOP3.LUT R2, R11, 0x7ffffff8, RZ, 0xc0, !PT ;  /* 0x7ffffff80b027812 */ /* 0x000fe400078ec0ff */
[----:B-1----:R-:W-:-:S03]  /*8080*/  IADD3 R16, P1, PT, R14, UR20, RZ ;  /* 0x000000140e107c10 */ /* 0x002fc6000ff3e0ff */
[----:B----4-:R-:W-:Y:S01]  /*8090*/  IMAD.MOV R8, RZ, RZ, -R2 ;  /* 0x000000ffff087224 */ /* 0x010fe200078e0a02 */
[----:B------:R-:W-:Y:S02]  /*80a0*/  IADD3 R14, P2, PT, R14, UR22, RZ ;  /* 0x000000160e0e7c10 */ /* 0x000fe4000ff5e0ff */
[C---:B------:R-:W-:Y:S01]  /*80b0*/  IADD3.X R19, PT, PT, R17.reuse, UR21, RZ, P1, !PT ;  /* 0x0000001511137c10 */ /* 0x040fe20008ffe4ff */
[----:B0-----:R-:W-:Y:S01]  /*80c0*/  ULEA UR4, UR5, UR4, 0x18 ;  /* 0x0000000405047291 */ /* 0x001fe2000f8ec0ff */
[----:B------:R-:W-:-:S05]  /*80d0*/  IADD3.X R17, PT, PT, R17, UR23, RZ, P2, !PT ;  /* 0x0000001711117c10 */ /* 0x000fca00097fe4ff */
[-C--:B------:R-:W-:Y:S02]  /*80e0*/  IMAD R4, R4, R11.reuse, UR4 ;  /* 0x0000000404047e24 */ /* 0x080fe4000f8e020b */
[----:B------:R-:W-:Y:S02]  /*80f0*/  IMAD R6, R6, R11, UR4 ;  /* 0x0000000406067e24 */ /* 0x000fe4000f8e020b */
[----:B------:R-:W-:Y:S02]  /*8100*/  VIADD R9, R4, 0x419c ;  /* 0x0000419c04097836 */ /* 0x000fe40000000000 */
[----:B------:R-:W-:-:S07]  /*8110*/  VIADD R10, R6, 0x419c ;  /* 0x0000419c060a7836 */ /* 0x000fce0000000000 */
.L_x_126:
[----:B----4-:R-:W0:Y:S01]  /*8120*/  LDS R13, [R10+-0x1c] ;  /* 0xffffe4000a0d7984 */ /* 0x010e220000000800 */
[----:B------:R-:W-:Y:S01]  /*8130*/  IMAD.MOV.U32 R7, RZ, RZ, R17 ;  /* 0x000000ffff077224 */ /* 0x000fe200078e0011 */
[----:B------:R-:W-:Y:S01]  /*8140*/  MOV R6, R14 ;  /* 0x0000000e00067202 */ /* 0x000fe20000000f00 */
[----:B------:R-:W-:Y:S01]  /*8150*/  IMAD.MOV.U32 R5, RZ, RZ, R19 ;  /* 0x000000ffff057224 */ /* 0x000fe200078e0013 */
[----:B------:R-:W1:Y:S01]  /*8160*/  LDS R15, [R9+-0x1c] ;  /* 0xffffe400090f7984 */ /* 0x000e620000000800 */
[----:B------:R-:W-:Y:S01]  /*8170*/  IMAD.MOV.U32 R4, RZ, RZ, R16 ;  /* 0x000000ffff047224 */ /* 0x000fe200078e0010 */
[----:B------:R-:W-:Y:S01]  /*8180*/  IADD3 R14, P3, PT, R6, 0x20, RZ ;  /* 0x00000020060e7810 */ /* 0x000fe20007f7e0ff */
[----:B------:R-:W-:Y:S01]  /*8190*/  VIADD R8, R8, 0x8 ;  /* 0x0000000808087836 */ /* 0x000fe20000000000 */
[----:B------:R-:W2:Y:S02]  /*81a0*/  LDS R17, [R10+-0x18] ;  /* 0xffffe8000a117984 */ /* 0x000ea40000000800 */
[----:B------:R-:W-:-:S02]  /*81b0*/  IADD3 R16, P2, PT, R4, 0x20, RZ ;  /* 0x0000002004107810 */ /* 0x000fc40007f5e0ff */
[----:B------:R-:W3:Y:S01]  /*81c0*/  LDS R19, [R9+-0x18] ;  /* 0xffffe80009137984 */ /* 0x000ee20000000800 */
[----:B------:R-:W-:-:S03]  /*81d0*/  ISETP.NE.AND P1, PT, R8, RZ, PT ;  /* 0x000000ff0800720c */ /* 0x000fc60003f25270 */
[----:B------:R-:W4:Y:S04]  /*81e0*/  LDS R21, [R10+-0x14] ;  /* 0xffffec000a157984 */ /* 0x000f280000000800 */
[----:B------:R-:W5:Y:S04]  /*81f0*/  LDS R23, [R9+-0x14] ;  /* 0xffffec0009177984 */ /* 0x000f680000000800 */
[----:B------:R-:W5:Y:S04]  /*8200*/  LDS R25, [R10+-0x10] ;  /* 0xfffff0000a197984 */ /* 0x000f680000000800 */
[----:B------:R-:W5:Y:S04]  /*8210*/  LDS R27, [R9+-0x10] ;  /* 0xfffff000091b7984 */ /* 0x000f680000000800 */
[----:B------:R-:W5:Y:S04]  /*8220*/  LDS R29, [R10+-0xc] ;  /* 0xfffff4000a1d7984 */ /* 0x000f680000000800 */
[----:B------:R-:W5:Y:S04]  /*8230*/  LDS R31, [R9+-0xc] ;  /* 0xfffff400091f7984 */ /* 0x000f680000000800 */
[----:B0-----:R-:W-:Y:S04]  /*8240*/  STG.E desc[UR16][R4.64+-0x10], R13 ;  /* 0xfffff00d04007986 */ /* 0x001fe8000c101910 */
[----:B------:R-:W0:Y:S04]  /*8250*/  LDS R33, [R10+-0x8] ;  /* 0xfffff8000a217984 */ /* 0x000e280000000800 */
[----:B------:R-:W0:Y:S04]  /*8260*/  LDS R13, [R9+-0x8] ;  /* 0xfffff800090d7984 */ /* 0x000e280000000800 */
[----:B------:R-:W0:Y:S04]  /*8270*/  LDS R35, [R10+-0x4] ;  /* 0xfffffc000a237984 */ /* 0x000e280000000800 */
[----:B-1----:R-:W-:Y:S04]  /*8280*/  STG.E desc[UR16][R6.64+-0x10], R15 ;  /* 0xfffff00f06007986 */ /* 0x002fe8000c101910 */
[----:B------:R-:W1:Y:S04]  /*8290*/  LDS R37, [R9+-0x4] ;  /* 0xfffffc0009257984 */ /* 0x000e680000000800 */
[----:B------:R3:W1:Y:S04]  /*82a0*/  LDS R15, [R10] ;  /* 0x000000000a0f7984 */ /* 0x0006680000000800 */
[----:B------:R4:W1:Y:S04]  /*82b0*/  LDS R12, [R9] ;  /* 0x00000000090c7984 */ /* 0x0008680000000800 */
[----:B--2---:R2:W-:Y:S01]  /*82c0*/  STG.E desc[UR16][R4.64+-0xc], R17 ;  /* 0xfffff41104007986 */ /* 0x0045e2000c101910 */
[----:B---3--:R-:W-:-:S03]  /*82d0*/  VIADD R10, R10, 0x20 ;  /* 0x000000200a0a7836 */ /* 0x008fc60000000000 */
[----:B------:R3:W-:Y:S01]  /*82e0*/  STG.E desc[UR16][R6.64+-0xc], R19 ;  /* 0xfffff41306007986 */ /* 0x0007e2000c101910 */
[----:B----4-:R-:W-:-:S03]  /*82f0*/  IADD3 R9, PT, PT, R9, 0x20, RZ ;  /* 0x0000002009097810 */ /* 0x010fc60007ffe0ff */
[----:B------:R4:W-:Y:S04]  /*8300*/  STG.E desc[UR16][R4.64+-0x8], R21 ;  /* 0xfffff81504007986 */ /* 0x0009e8000c101910 */
[----:B-----5:R4:W-:Y:S01]  /*8310*/  STG.E desc[UR16][R6.64+-0x8], R23 ;  /* 0xfffff81706007986 */ /* 0x0209e2000c101910 */
[----:B--2---:R-:W-:-:S03]  /*8320*/  IMAD.X R17, RZ, RZ, R7, P3 ;  /* 0x000000ffff117224 */ /* 0x004fc600018e0607 */
[----:B------:R4:W-:Y:S01]  /*8330*/  STG.E desc[UR16][R4.64+-0x4], R25 ;  /* 0xfffffc1904007986 */ /* 0x0009e2000c101910 */
[----:B---3--:R-:W-:-:S03]  /*8340*/  IMAD.X R19, RZ, RZ, R5, P2 ;  /* 0x000000ffff137224 */ /* 0x008fc600010e0605 */
[----:B------:R4:W-:Y:S04]  /*8350*/  STG.E desc[UR16][R6.64+-0x4], R27 ;  /* 0xfffffc1b06007986 */ /* 0x0009e8000c101910 */
[----:B------:R4:W-:Y:S04]  /*8360*/  STG.E desc[UR16][R4.64], R29 ;  /* 0x0000001d04007986 */ /* 0x0009e8000c101910 */
[----:B------:R4:W-:Y:S04]  /*8370*/  STG.E desc[UR16][R6.64], R31 ;  /* 0x0000001f06007986 */ /* 0x0009e8000c101910 */
[----:B0-----:R4:W-:Y:S04]  /*8380*/  STG.E desc[UR16][R4.64+0x4], R33 ;  /* 0x0000042104007986 */ /* 0x0019e8000c101910 */
[----:B------:R4:W-:Y:S04]  /*8390*/  STG.E desc[UR16][R6.64+0x4], R13 ;  /* 0x0000040d06007986 */ /* 0x0009e8000c101910 */
[----:B------:R4:W-:Y:S04]  /*83a0*/  STG.E desc[UR16][R4.64+0x8], R35 ;  /* 0x0000082304007986 */ /* 0x0009e8000c101910 */
[----:B-1----:R4:W-:Y:S04]  /*83b0*/  STG.E desc[UR16][R6.64+0x8], R37 ;  /* 0x0000082506007986 */ /* 0x0029e8000c101910 */
[----:B------:R4:W-:Y:S04]  /*83c0*/  STG.E desc[UR16][R4.64+0xc], R15 ;  /* 0x00000c0f04007986 */ /* 0x0009e8000c101910 */
[----:B------:R4:W-:Y:S01]  /*83d0*/  STG.E desc[UR16][R6.64+0xc], R12 ;  /* 0x00000c0c06007986 */ /* 0x0009e2000c101910 */
[----:B------:R-:W-:Y:S05]  /*83e0*/  @P1 BRA `(.L_x_126) ;  /* 0xfffffffc004c1947 */ /* 0x000fea000383ffff */
.L_x_125:
[----:B------:R-:W-:Y:S05]  /*83f0*/  BSYNC.RECONVERGENT B0 ;  /* 0x0000000000007941 */ /* 0x000fea0003800200 */
.L_x_124:
[----:B------:R-:W-:Y:S05]  /*8400*/  @!P0 EXIT ;  /* 0x000000000000894d */ /* 0x000fea0003800000 */
[----:B------:R-:W-:Y:S01]  /*8410*/  ISETP.GE.U32.AND P1, PT, R18, 0x4, PT ;  /* 0x000000041200780c */ /* 0x000fe20003f26070 */
[----:B------:R-:W-:Y:S01]  /*8420*/  UIADD3 UR10, UPT, UPT, UR12, 0x2000, URZ ;  /* 0x000020000c0a7890 */ /* 0x000fe2000fffe0ff */
[----:B------:R-:W-:Y:S01]  /*8430*/  LOP3.LUT R14, R11, 0x3, RZ, 0xc0, !PT ;  /* 0x000000030b0e7812 */ /* 0x000fe200078ec0ff */
[----:B------:R-:W-:Y:S03]  /*8440*/  BSSY.RECONVERGENT B0, `(.L_x_127) ;  /* 0x000002a000007945 */ /* 0x000fe60003800200 */
[----:B------:R-:W-:-:S07]  /*8450*/  ISETP.NE.AND P0, PT, R14, RZ, PT ;  /* 0x000000ff0e00720c */ /* 0x000fce0003f05270 */
[----:B------:R-:W-:Y:S06]  /*8460*/  @!P1 BRA `(.L_x_128) ;  /* 0x00000000009c9947 */ /* 0x000fec0003800000 */
[----:B----4-:R-:W-:Y:S01]  /*8470*/  IMAD R4, R0, R11, R2 ;  /* 0x0000000b00047224 */ /* 0x010fe200078e0202 */
[----:B------:R-:W0:Y:S01]  /*8480*/  LDCU.128 UR4, c[0x0][0x3c0] ;  /* 0x00007800ff0477ac */ /* 0x000e220008000c00 */
[----:B------:R-:W-:-:S03]  /*8490*/  IADD3 R10, P2, P3, R2, UR8, R3 ;  /* 0x00000008020a7c10 */ /* 0x000fc6000fb5e003 */
[C---:B------:R-:W-:Y:S02]  /*84a0*/  LEA R6, R4.reuse, UR10, 0x2 ;  /* 0x0000000a04067c11 */ /* 0x040fe4000f8e10ff */
[----:B------:R-:W-:Y:S01]  /*84b0*/  LEA R5, R4, UR12, 0x2 ;  /* 0x0000000c04057c11 */ /* 0x000fe2000f8e10ff */
[----:B------:R-:W-:Y:S01]  /*84c0*/  IMAD.IADD R4, R3, 0x1, R2 ;  /* 0x0000000103047824 */ /* 0x000fe200078e0202 */
[----:B------:R-:W-:Y:S01]  /*84d0*/  IADD3.X R7, PT, PT, RZ, UR11, RZ, P2, P3 ;  /* 0x0000000bff077c10 */ /* 0x000fe200097e64ff */
[----:B------:R-:W-:Y:S01]  /*84e0*/  IMAD R6, R11, 0x80, R6 ;  /* 0x000000800b067824 */ /* 0x000fe200078e0206 */
[----:B------:R-:W-:Y:S01]  /*84f0*/  IADD3 R2, PT, PT, R2, 0x4, RZ ;  /* 0x0000000402027810 */ /* 0x000fe20007ffe0ff */
[----:B------:R-:W1:Y:S01]  /*8500*/  LDS R15, [R5+0x4180] ;  /* 0x00418000050f7984 */ /* 0x000e620000000800 */
[----:B------:R-:W-:Y:S01]  /*8510*/  IADD3 R4, P1, PT, R4, UR8, RZ ;  /* 0x0000000804047c10 */ /* 0x000fe2000ff3e0ff */
[C---:B------:R-:W-:Y:S01]  /*8520*/  IMAD.SHL.U32 R12, R10.reuse, 0x4, RZ ;  /* 0x000000040a0c7824 */ /* 0x040fe200078e00ff */
[----:B------:R-:W-:Y:S01]  /*8530*/  SHF.L.U64.HI R10, R10, 0x2, R7 ;  /* 0x000000020a0a7819 */ /* 0x000fe20000010207 */
[----:B------:R-:W2:Y:S02]  /*8540*/  LDS R17, [R6+0x2180] ;  /* 0x0021800006117984 */ /* 0x000ea40000000800 */
[----:B------:R-:W-:-:S02]  /*8550*/  IMAD.X R9, RZ, RZ, UR11, P1 ;  /* 0x0000000bff097e24 */ /* 0x000fc400088e06ff */
[----:B------:R-:W3:Y:S01]  /*8560*/  LDS R19, [R5+0x4184] ;  /* 0x0041840005137984 */ /* 0x000ee20000000800 */
[C---:B------:R-:W-:Y:S02]  /*8570*/  IMAD.SHL.U32 R8, R4.reuse, 0x4, RZ ;  /* 0x0000000404087824 */ /* 0x040fe400078e00ff */
[----:B------:R-:W-:Y:S01]  /*8580*/  SHF.L.U64.HI R7, R4, 0x2, R9 ;  /* 0x0000000204077819 */ /* 0x000fe20000010209 */
[----:B------:R-:W4:Y:S02]  /*8590*/  LDS R21, [R6+0x2184] ;  /* 0x0021840006157984 */ /* 0x000f240000000800 */
[C---:B0-----:R-:W-:Y:S02]  /*85a0*/  IADD3 R4, P1, PT, R8.reuse, UR4, RZ ;  /* 0x0000000408047c10 */ /* 0x041fe4000ff3e0ff */
[----:B------:R-:W0:Y:S01]  /*85b0*/  LDS R23, [R5+0x4188] ;  /* 0x0041880005177984 */ /* 0x000e220000000800 */
[----:B------:R-:W-:-:S03]  /*85c0*/  IADD3 R8, P2, PT, R8, UR6, RZ ;  /* 0x0000000608087c10 */ /* 0x000fc6000ff5e0ff */
[----:B------:R-:W5:Y:S01]  /*85d0*/  LDS R25, [R6+0x2188] ;  /* 0x0021880006197984 */ /* 0x000f620000000800 */
[----:B------:R-:W-:-:S03]  /*85e0*/  IADD3.X R9, PT, PT, R7, UR7, RZ, P2, !PT ;  /* 0x0000000707097c10 */ /* 0x000fc600097fe4ff */
[----:B------:R1:W5:Y:S04]  /*85f0*/  LDS R27, [R5+0x418c] ;  /* 0x00418c00051b7984 */ /* 0x0003680000000800 */
[----:B------:R1:W5:Y:S02]  /*8600*/  LDS R29, [R6+0x218c] ;  /* 0x00218c00061d7984 */ /* 0x0003640000000800 */
[----:B-1----:R-:W-:Y:S02]  /*8610*/  IADD3.X R5, PT, PT, R7, UR5, RZ, P1, !PT ;  /* 0x0000000507057c10 */ /* 0x002fe40008ffe4ff */
[C---:B------:R-:W-:Y:S02]  /*8620*/  IADD3 R6, P3, PT, R12.reuse, UR4, RZ ;  /* 0x000000040c067c10 */ /* 0x040fe4000ff7e0ff */
[----:B------:R-:W-:-:S02]  /*8630*/  IADD3 R12, P4, PT, R12, UR6, RZ ;  /* 0x000000060c0c7c10 */ /* 0x000fc4000ff9e0ff */
[C---:B------:R-:W-:Y:S01]  /*8640*/  IADD3.X R7, PT, PT, R10.reuse, UR5, RZ, P3, !PT ;  /* 0x000000050a077c10 */ /* 0x040fe20009ffe4ff */
[----:B------:R1:W-:Y:S01]  /*8650*/  STG.E desc[UR16][R4.64], R15 ;  /* 0x0000000f04007986 */ /* 0x0003e2000c101910 */
[----:B------:R-:W-:-:S03]  /*8660*/  IADD3.X R13, PT, PT, R10, UR7, RZ, P4, !PT ;  /* 0x000000070a0d7c10 */ /* 0x000fc6000a7fe4ff */
[----:B--2---:R1:W-:Y:S04]  /*8670*/  STG.E desc[UR16][R8.64], R17 ;  /* 0x0000001108007986 */ /* 0x0043e8000c101910 */
[----:B---3--:R1:W-:Y:S04]  /*8680*/  STG.E desc[UR16][R6.64+0x4], R19 ;  /* 0x0000041306007986 */ /* 0x0083e8000c101910 */
[----:B----4-:R1:W-:Y:S04]  /*8690*/  STG.E desc[UR16][R12.64+0x4], R21 ;  /* 0x000004150c007986 */ /* 0x0103e8000c101910 */
[----:B0-----:R1:W-:Y:S04]  /*86a0*/  STG.E desc[UR16][R6.64+0x8], R23 ;  /* 0x0000081706007986 */ /* 0x0013e8000c101910 */
[----:B-----5:R1:W-:Y:S04]  /*86b0*/  STG.E desc[UR16][R12.64+0x8], R25 ;  /* 0x000008190c007986 */ /* 0x0203e8000c101910 */
[----:B------:R1:W-:Y:S04]  /*86c0*/  STG.E desc[UR16][R6.64+0xc], R27 ;  /* 0x00000c1b06007986 */ /* 0x0003e8000c101910 */
[----:B------:R1:W-:Y:S02]  /*86d0*/  STG.E desc[UR16][R12.64+0xc], R29 ;  /* 0x00000c1d0c007986 */ /* 0x0003e4000c101910 */
.L_x_128:
[----:B------:R-:W-:Y:S05]  /*86e0*/  BSYNC.RECONVERGENT B0 ;  /* 0x0000000000007941 */ /* 0x000fea0003800200 */
.L_x_127:
[----:B------:R-:W-:Y:S05]  /*86f0*/  @!P0 EXIT ;  /* 0x000000000000894d */ /* 0x000fea0003800000 */
[----:B------:R-:W-:Y:S01]  /*8700*/  ISETP.NE.AND P1, PT, R14, 0x1, PT ;  /* 0x000000010e00780c */ /* 0x000fe20003f25270 */
[----:B------:R-:W-:Y:S01]  /*8710*/  BSSY.RECONVERGENT B0, `(.L_x_129) ;  /* 0x0000023000007945 */ /* 0x000fe20003800200 */
[----:B-1--4-:R-:W-:-:S04]  /*8720*/  LOP3.LUT R4, R11, 0x1, RZ, 0xc0, !PT ;  /* 0x000000010b047812 */ /* 0x012fc800078ec0ff */
[----:B------:R-:W-:-:S07]  /*8730*/  ISETP.NE.U32.AND P0, PT, R4, 0x1, PT ;  /* 0x000000010400780c */ /* 0x000fce0003f05070 */
[----:B------:R-:W-:Y:S06]  /*8740*/  @!P1 BRA `(.L_x_130) ;  /* 0x00000000007c9947 */ /* 0x000fec0003800000 */
[--C-:B------:R-:W-:Y:S01]  /*8750*/  IMAD R4, R0, R11, R2.reuse ;  /* 0x0000000b00047224 */ /* 0x100fe200078e0202 */
[----:B------:R-:W0:Y:S01]  /*8760*/  LDCU.128 UR4, c[0x0][0x3c0] ;  /* 0x00007800ff0477ac */ /* 0x000e220008000c00 */
[----:B------:R-:W-:Y:S01]  /*8770*/  IMAD.IADD R5, R3, 0x1, R2 ;  /* 0x0000000103057824 */ /* 0x000fe200078e0202 */
[----:B------:R-:W-:Y:S02]  /*8780*/  IADD3 R7, P2, P3, R2, UR8, R3 ;  /* 0x0000000802077c10 */ /* 0x000fe4000fb5e003 */
[C---:B------:R-:W-:Y:S02]  /*8790*/  LEA R6, R4.reuse, UR10, 0x2 ;  /* 0x0000000a04067c11 */ /* 0x040fe4000f8e10ff */
[----:B------:R-:W-:Y:S01]  /*87a0*/  LEA R4, R4, UR12, 0x2 ;  /* 0x0000000c04047c11 */ /* 0x000fe2000f8e10ff */
[----:B------:R-:W-:Y:S01]  /*87b0*/  IMAD.SHL.U32 R12, R7, 0x4, RZ ;  /* 0x00000004070c7824 */ /* 0x000fe200078e00ff */
[----:B------:R-:W-:Y:S01]  /*87c0*/  IADD3 R5, P1, PT, R5, UR8, RZ ;  /* 0x0000000805057c10 */ /* 0x000fe2000ff3e0ff */
[----:B------:R-:W-:Y:S01]  /*87d0*/  IMAD R8, R11, 0x80, R6 ;  /* 0x000000800b087824 */ /* 0x000fe200078e0206 */
[----:B------:R-:W-:Y:S01]  /*87e0*/  IADD3.X R10, PT, PT, RZ, UR11, RZ, P2, P3 ;  /* 0x0000000bff0a7c10 */ /* 0x000fe200097e64ff */
[----:B------:R-:W1:Y:S01]  /*87f0*/  LDS R15, [R4+0x4180] ;  /* 0x00418000040f7984 */ /* 0x000e620000000800 */
[----:B------:R-:W-:Y:S01]  /*8800*/  IADD3 R2, PT, PT, R2, 0x2, RZ ;  /* 0x0000000202027810 */ /* 0x000fe20007ffe0ff */
[----:B------:R-:W-:Y:S01]  /*8810*/  IMAD.X R6, RZ, RZ, UR11, P1 ;  /* 0x0000000bff067e24 */ /* 0x000fe200088e06ff */
[----:B------:R-:W-:Y:S01]  /*8820*/  SHF.L.U64.HI R10, R7, 0x2, R10 ;  /* 0x00000002070a7819 */ /* 0x000fe2000001020a */
[----:B------:R-:W2:Y:S01]  /*8830*/  LDS R17, [R8+0x2180] ;  /* 0x0021800008117984 */ /* 0x000ea20000000800 */
[----:B------:R-:W-:-:S02]  /*8840*/  IMAD.SHL.U32 R9, R5, 0x4, RZ ;  /* 0x0000000405097824 */ /* 0x000fc400078e00ff */
[----:B------:R-:W-:Y:S01]  /*8850*/  SHF.L.U64.HI R7, R5, 0x2, R6 ;  /* 0x0000000205077819 */ /* 0x000fe20000010206 */
[----:B------:R3:W4:Y:S02]  /*8860*/  LDS R19, [R4+0x4184] ;  /* 0x0041840004137984 */ /* 0x0007240000000800 */
[C---:B0-----:R-:W-:Y:S02]  /*8870*/  IADD3 R6, P2, PT, R9.reuse, UR6, RZ ;  /* 0x0000000609067c10 */ /* 0x041fe4000ff5e0ff */
[----:B------:R0:W5:Y:S01]  /*8880*/  LDS R21, [R8+0x2184] ;  /* 0x0021840008157984 */ /* 0x0001620000000800 */
[----:B---3--:R-:W-:Y:S02]  /*8890*/  IADD3 R4, P1, PT, R9, UR4, RZ ;  /* 0x0000000409047c10 */ /* 0x008fe4000ff3e0ff */
[C---:B0-----:R-:W-:Y:S02]  /*88a0*/  IADD3 R8, P3, PT, R12.reuse, UR4, RZ ;  /* 0x000000040c087c10 */ /* 0x041fe4000ff7e0ff */
[----:B------:R-:W-:-:S02]  /*88b0*/  IADD3 R12, P4, PT, R12, UR6, RZ ;  /* 0x000000060c0c7c10 */ /* 0x000fc4000ff9e0ff */
[C---:B------:R-:W-:Y:S02]  /*88c0*/  IADD3.X R5, PT, PT, R7.reuse, UR5, RZ, P1, !PT ;  /* 0x0000000507057c10 */ /* 0x040fe40008ffe4ff */
[----:B------:R-:W-:Y:S02]  /*88d0*/  IADD3.X R7, PT, PT, R7, UR7, RZ, P2, !PT ;  /* 0x0000000707077c10 */ /* 0x000fe400097fe4ff */
[C---:B------:R-:W-:Y:S02]  /*88e0*/  IADD3.X R9, PT, PT, R10.reuse, UR5, RZ, P3, !PT ;  /* 0x000000050a097c10 */ /* 0x040fe40009ffe4ff */
[----:B------:R-:W-:Y:S01]  /*88f0*/  IADD3.X R13, PT, PT, R10, UR7, RZ, P4, !PT ;  /* 0x000000070a0d7c10 */ /* 0x000fe2000a7fe4ff */
[----:B-1----:R0:W-:Y:S04]  /*8900*/  STG.E desc[UR16][R4.64], R15 ;  /* 0x0000000f04007986 */ /* 0x0021e8000c101910 */
[----:B--2---:R0:W-:Y:S04]  /*8910*/  STG.E desc[UR16][R6.64], R17 ;  /* 0x0000001106007986 */ /* 0x0041e8000c101910 */
[----:B----4-:R0:W-:Y:S04]  /*8920*/  STG.E desc[UR16][R8.64+0x4], R19 ;  /* 0x0000041308007986 */ /* 0x0101e8000c101910 */
[----:B-----5:R0:W-:Y:S02]  /*8930*/  STG.E desc[UR16][R12.64+0x4], R21 ;  /* 0x000004150c007986 */ /* 0x0201e4000c101910 */
.L_x_130:
[----:B------:R-:W-:Y:S05]  /*8940*/  BSYNC.RECONVERGENT B0 ;  /* 0x0000000000007941 */ /* 0x000fea0003800200 */
.L_x_129:
[----:B------:R-:W-:Y:S05]  /*8950*/  @P0 EXIT ;  /* 0x000000000000094d */ /* 0x000fea0003800000 */
[--C-:B------:R-:W-:Y:S01]  /*8960*/  IMAD R0, R0, R11, R2.reuse ;  /* 0x0000000b00007224 */ /* 0x100fe200078e0202 */
[----:B------:R-:W1:Y:S01]  /*8970*/  LDCU.128 UR4, c[0x0][0x3c0] ;  /* 0x00007800ff0477ac */ /* 0x000e620008000c00 */
[----:B------:R-:W-:-:S03]  /*8980*/  IMAD.IADD R2, R3, 0x1, R2 ;  /* 0x0000000103027824 */ /* 0x000fc600078e0202 */
[C---:B0-----:R-:W-:Y:S02]  /*8990*/  LEA R4, R0.reuse, UR10, 0x2 ;  /* 0x0000000a00047c11 */ /* 0x041fe4000f8e10ff */
[----:B------:R-:W-:Y:S02]  /*89a0*/  LEA R7, R0, UR12, 0x2 ;  /* 0x0000000c00077c11 */ /* 0x000fe4000f8e10ff */
[----:B------:R-:W-:Y:S01]  /*89b0*/  IADD3 R2, P0, PT, R2, UR8, RZ ;  /* 0x0000000802027c10 */ /* 0x000fe2000ff1e0ff */
[----:B------:R-:W-:-:S03]  /*89c0*/  IMAD R11, R11, 0x80, R4 ;  /* 0x000000800b0b7824 */ /* 0x000fc600078e0204 */
[----:B------:R-:W0:Y:S01]  /*89d0*/  LDS R7, [R7+0x4180] ;  /* 0x0041800007077984 */ /* 0x000e220000000800 */
[----:B------:R-:W-:Y:S02]  /*89e0*/  IMAD.X R3, RZ, RZ, UR11, P0 ;  /* 0x0000000bff037e24 */ /* 0x000fe400080e06ff */
[C---:B------:R-:W-:Y:S01]  /*89f0*/  IMAD.SHL.U32 R4, R2.reuse, 0x4, RZ ;  /* 0x0000000402047824 */ /* 0x040fe200078e00ff */
[----:B------:R-:W2:Y:S02]  /*8a00*/  LDS R11, [R11+0x2180] ;  /* 0x002180000b0b7984 */ /* 0x000ea40000000800 */
[----:B------:R-:W-:Y:S02]  /*8a10*/  SHF.L.U64.HI R0, R2, 0x2, R3 ;  /* 0x0000000202007819 */ /* 0x000fe40000010203 */
[C---:B-1----:R-:W-:Y:S02]  /*8a20*/  IADD3 R2, P0, PT, R4.reuse, UR4, RZ ;  /* 0x0000000404027c10 */ /* 0x042fe4000ff1e0ff */
[----:B------:R-:W-:-:S02]  /*8a30*/  IADD3 R4, P1, PT, R4, UR6, RZ ;  /* 0x0000000604047c10 */ /* 0x000fc4000ff3e0ff */
[C---:B------:R-:W-:Y:S02]  /*8a40*/  IADD3.X R3, PT, PT, R0.reuse, UR5, RZ, P0, !PT ;  /* 0x0000000500037c10 */ /* 0x040fe400087fe4ff */
[----:B------:R-:W-:-:S03]  /*8a50*/  IADD3.X R5, PT, PT, R0, UR7, RZ, P1, !PT ;  /* 0x0000000700057c10 */ /* 0x000fc60008ffe4ff */
[----:B0-----:R-:W-:Y:S04]  /*8a60*/  STG.E desc[UR16][R2.64], R7 ;  /* 0x0000000702007986 */ /* 0x001fe8000c101910 */
[----:B--2---:R-:W-:Y:S01]  /*8a70*/  STG.E desc[UR16][R4.64], R11 ;  /* 0x0000000b04007986 */ /* 0x004fe2000c101910 */
[----:B------:R-:W-:Y:S05]  /*8a80*/  EXIT ;  /* 0x000000000000794d */ /* 0x000fea0003800000 */
        .weak           $__internal_0_$__cuda_sm3x_div_rn_noftz_f32_slowpath
        .type           $__internal_0_$__cuda_sm3x_div_rn_noftz_f32_slowpath,@function
        .size           $__internal_0_$__cuda_sm3x_div_rn_noftz_f32_slowpath,(.L_x_220 - $__internal_0_$__cuda_sm3x_div_rn_noftz_f32_slowpath)
$__internal_0_$__cuda_sm3x_div_rn_noftz_f32_slowpath:
[----:B------:R-:W-:Y:S01]  /*8a90*/  SHF.R.U32.HI R13, RZ, 0x17, R9 ;  /* 0x00000017ff0d7819 */ /* 0x000fe20000011609 */
[----:B------:R-:W-:Y:S01]  /*8aa0*/  BSSY.RECONVERGENT B2, `(.L_x_131) ;  /* 0x0000062000027945 */ /* 0x000fe20003800200 */
[----:B------:R-:W-:Y:S02]  /*8ab0*/  SHF.R.U32.HI R14, RZ, 0x17, R8 ;  /* 0x00000017ff0e7819 */ /* 0x000fe40000011608 */
[----:B------:R-:W-:Y:S02]  /*8ac0*/  LOP3.LUT R13, R13, 0xff, RZ, 0xc0, !PT ;  /* 0x000000ff0d0d7812 */ /* 0x000fe400078ec0ff */
[----:B------:R-:W-:-:S03]  /*8ad0*/  LOP3.LUT R15, R14, 0xff, RZ, 0xc0, !PT ;  /* 0x000000ff0e0f7812 */ /* 0x000fc600078ec0ff */
[----:B------:R-:W-:Y:S01]  /*8ae0*/  VIADD R26, R13, 0xffffffff ;  /* 0xffffffff0d1a7836 */ /* 0x000fe20000000000 */
[----:B------:R-:W-:-:S04]  /*8af0*/  IADD3 R25, PT, PT, R15, -0x1, RZ ;  /* 0xffffffff0f197810 */ /* 0x000fc80007ffe0ff */
[----:B------:R-:W-:-:S04]  /*8b00*/  ISETP.GT.U32.AND P2, PT, R26, 0xfd, PT ;  /* 0x000000fd1a00780c */ /* 0x000fc80003f44070 */
[----:B------:R-:W-:-:S13]  /*8b10*/  ISETP.GT.U32.OR P2, PT, R25, 0xfd, P2 ;  /* 0x000000fd1900780c */ /* 0x000fda0001744470 */
[----:B------:R-:W-:Y:S01]  /*8b20*/  @!P2 IMAD.MOV.U32 R14, RZ, RZ, RZ ;  /* 0x000000ffff0ea224 */ /* 0x000fe200078e00ff */
[----:B------:R-:W-:Y:S06]  /*8b30*/  @!P2 BRA `(.L_x_132) ;  /* 0x00000000005ca947 */ /* 0x000fec0003800000 */
[----:B------:R-:W-:Y:S02]  /*8b40*/  FSETP.GTU.FTZ.AND P2, PT, |R8|, +INF , PT ;  /* 0x7f8000000800780b */ /* 0x000fe40003f5c200 */
[----:B------:R-:W-:-:S04]  /*8b50*/  FSETP.GTU.FTZ.AND P3, PT, |R9|, +INF , PT ;  /* 0x7f8000000900780b */ /* 0x000fc80003f7c200 */
[----:B------:R-:W-:-:S13]  /*8b60*/  PLOP3.LUT P2, PT, P2, P3, PT, 0xf8, 0x8f ;  /* 0x00000000008f781c */ /* 0x000fda0001747f70 */
[----:B------:R-:W-:Y:S05]  /*8b70*/  @P2 BRA `(.L_x_133) ;  /* 0x00000004004c2947 */ /* 0x000fea0003800000 */
[----:B------:R-:W-:-:S13]  /*8b80*/  LOP3.LUT P2, RZ, R9, 0x7fffffff, R8, 0xc8, !PT ;  /* 0x7fffffff09ff7812 */ /* 0x000fda000784c808 */
[----:B------:R-:W-:Y:S05]  /*8b90*/  @!P2 BRA `(.L_x_134) ;  /* 0x00000004003ca947 */ /* 0x000fea0003800000 */
[C---:B------:R-:W-:Y:S02]  /*8ba0*/  FSETP.NEU.FTZ.AND P4, PT, |R8|.reuse, +INF , PT ;  /* 0x7f8000000800780b */ /* 0x040fe40003f9d200 */
[----:B------:R-:W-:Y:S02]  /*8bb0*/  FSETP.NEU.FTZ.AND P3, PT, |R9|, +INF , PT ;  /* 0x7f8000000900780b */ /* 0x000fe40003f7d200 */
[----:B------:R-:W-:-:S11]  /*8bc0*/  FSETP.NEU.FTZ.AND P2, PT, |R8|, +INF , PT ;  /* 0x7f8000000800780b */ /* 0x000fd60003f5d200 */
[----:B------:R-:W-:Y:S05]  /*8bd0*/  @!P3 BRA !P4, `(.L_x_134) ;  /* 0x00000004002cb947 */ /* 0x000fea0006000000 */
[----:B------:R-:W-:-:S04]  /*8be0*/  LOP3.LUT P4, RZ, R8, 0x7fffffff, RZ, 0xc0, !PT ;  /* 0x7fffffff08ff7812 */ /* 0x000fc8000788c0ff */
[----:B------:R-:W-:-:S13]  /*8bf0*/  PLOP3.LUT P4, PT, P3, P4, PT, 0x2f, 0xf2 ;  /* 0x0000000000f2781c */ /* 0x000fda0001f88577 */
[----:B------:R-:W-:Y:S05]  /*8c00*/  @P4 BRA `(.L_x_135) ;  /* 0x0000000400184947 */ /* 0x000fea0003800000 */
[----:B------:R-:W-:-:S04]  /*8c10*/  LOP3.LUT P3, RZ, R9, 0x7fffffff, RZ, 0xc0, !PT ;  /* 0x7fffffff09ff7812 */ /* 0x000fc8000786c0ff */
[----:B------:R-:W-:-:S13]  /*8c20*/  PLOP3.LUT P2, PT, P2, P3, PT, 0x2f, 0xf2 ;  /* 0x0000000000f2781c */ /* 0x000fda0001746577 */
[----:B------:R-:W-:Y:S05]  /*8c30*/  @P2 BRA `(.L_x_136) ;  /* 0x0000000400002947 */ /* 0x000fea0003800000 */
[----:B------:R-:W-:Y:S02]  /*8c40*/  ISETP.GE.AND P2, PT, R25, RZ, PT ;  /* 0x000000ff1900720c */ /* 0x000fe40003f46270 */
[----:B------:R-:W-:-:S11]  /*8c50*/  ISETP.GE.AND P3, PT, R26, RZ, PT ;  /* 0x000000ff1a00720c */ /* 0x000fd60003f66270 */
[----:B------:R-:W-:Y:S02]  /*8c60*/  @P2 IMAD.MOV.U32 R14, RZ, RZ, RZ ;  /* 0x000000ffff0e2224 */ /* 0x000fe400078e00ff */
[----:B------:R-:W-:Y:S01]  /*8c70*/  @!P2 FFMA R8, R8, 1.84467440737095516160e+19, RZ ;  /* 0x5f8000000808a823 */ /* 0x000fe200000000ff */
[----:B------:R-:W-:Y:S02]  /*8c80*/  @!P2 IMAD.MOV.U32 R14, RZ, RZ, -0x40 ;  /* 0xffffffc0ff0ea424 */ /* 0x000fe400078e00ff */
[----:B------:R-:W-:Y:S02]  /*8c90*/  @!P3 FFMA R9, R9, 1.84467440737095516160e+19, RZ ;  /* 0x5f8000000909b823 */ /* 0x000fe400000000ff */
[----:B------:R-:W-:-:S07]  /*8ca0*/  @!P3 VIADD R14, R14, 0x40 ;  /* 0x000000400e0eb836 */ /* 0x000fce0000000000 */
.L_x_132:
[----:B------:R-:W-:Y:S01]  /*8cb0*/  LEA R26, R13, 0xc0800000, 0x17 ;  /* 0xc08000000d1a7811 */ /* 0x000fe200078eb8ff */
[----:B------:R-:W-:Y:S01]  /*8cc0*/  BSSY.RECONVERGENT B3, `(.L_x_137) ;  /* 0x0000036000037945 */ /* 0x000fe20003800200 */
[----:B------:R-:W-:-:S03]  /*8cd0*/  IADD3 R15, PT, PT, R15, -0x7f, RZ ;  /* 0xffffff810f0f7810 */ /* 0x000fc60007ffe0ff */
[----:B------:R-:W-:Y:S02]  /*8ce0*/  IMAD.IADD R25, R9, 0x1, -R26 ;  /* 0x0000000109197824 */ /* 0x000fe400078e0a1a */
[C---:B------:R-:W-:Y:S01]  /*8cf0*/  IMAD R8, R15.reuse, -0x800000, R8 ;  /* 0xff8000000f087824 */ /* 0x040fe200078e0208 */
[----:B------:R-:W-:Y:S01]  /*8d00*/  IADD3 R15, PT, PT, R15, 0x7f, -R13 ;  /* 0x0000007f0f0f7810 */ /* 0x000fe20007ffe80d */
[----:B------:R-:W0:Y:S01]  /*8d10*/  MUFU.RCP R9, R25 ;  /* 0x0000001900097308 */ /* 0x000e220000001000 */
[----:B------:R-:W-:-:S03]  /*8d20*/  FADD.FTZ R27, -R25, -RZ ;  /* 0x800000ff191b7221 */ /* 0x000fc60000010100 */
[----:B------:R-:W-:Y:S02]  /*8d30*/  IMAD.IADD R15, R15, 0x1, R14 ;  /* 0x000000010f0f7824 */ /* 0x000fe400078e020e */
[----:B0-----:R-:W-:-:S04]  /*8d40*/  FFMA R26, R9, R27, 1 ;  /* 0x3f800000091a7423 */ /* 0x001fc8000000001b */
[----:B------:R-:W-:-:S04]  /*8d50*/  FFMA R9, R9, R26, R9 ;  /* 0x0000001a09097223 */ /* 0x000fc80000000009 */
[----:B------:R-:W-:-:S04]  /*8d60*/  FFMA R26, R8, R9, RZ ;  /* 0x00000009081a7223 */ /* 0x000fc800000000ff */
[----:B------:R-:W-:-:S04]  /*8d70*/  FFMA R28, R27, R26, R8 ;  /* 0x0000001a1b1c7223 */ /* 0x000fc80000000008 */
[----:B------:R-:W-:-:S04]  /*8d80*/  FFMA R26, R9, R28, R26 ;  /* 0x0000001c091a7223 */ /* 0x000fc8000000001a */
[----:B------:R-:W-:-:S04]  /*8d90*/  FFMA R27, R27, R26, R8 ;  /* 0x0000001a1b1b7223 */ /* 0x000fc80000000008 */
[----:B------:R-:W-:-:S05]  /*8da0*/  FFMA R8, R9, R27, R26 ;  /* 0x0000001b09087223 */ /* 0x000fca000000001a */
[----:B------:R-:W-:-:S04]  /*8db0*/  SHF.R.U32.HI R13, RZ, 0x17, R8 ;  /* 0x00000017ff0d7819 */ /* 0x000fc80000011608 */
[----:B------:R-:W-:-:S05]  /*8dc0*/  LOP3.LUT R13, R13, 0xff, RZ, 0xc0, !PT ;  /* 0x000000ff0d0d7812 */ /* 0x000fca00078ec0ff */
[----:B------:R-:W-:-:S04]  /*8dd0*/  IMAD.IADD R25, R13, 0x1, R15 ;  /* 0x000000010d197824 */ /* 0x000fc800078e020f */
[----:B------:R-:W-:-:S05]  /*8de0*/  VIADD R13, R25, 0xffffffff ;  /* 0xffffffff190d7836 */ /* 0x000fca0000000000 */
[----:B------:R-:W-:-:S13]  /*8df0*/  ISETP.GE.U32.AND P2, PT, R13, 0xfe, PT ;  /* 0x000000fe0d00780c */ /* 0x000fda0003f46070 */
[----:B------:R-:W-:Y:S05]  /*8e00*/  @!P2 BRA `(.L_x_138) ;  /* 0x000000000080a947 */ /* 0x000fea0003800000 */
[----:B------:R-:W-:-:S13]  /*8e10*/  ISETP.GT.AND P2, PT, R25, 0xfe, PT ;  /* 0x000000fe1900780c */ /* 0x000fda0003f44270 */
[----:B------:R-:W-:Y:S05]  /*8e20*/  @P2 BRA `(.L_x_139) ;  /* 0x00000000006c2947 */ /* 0x000fea0003800000 */
[----:B------:R-:W-:-:S13]  /*8e30*/  ISETP.GE.AND P2, PT, R25, 0x1, PT ;  /* 0x000000011900780c */ /* 0x000fda0003f46270 */
[----:B------:R-:W-:Y:S05]  /*8e40*/  @P2 BRA `(.L_x_140) ;  /* 0x0000000000742947 */ /* 0x000fea0003800000 */
[----:B------:R-:W-:Y:S02]  /*8e50*/  ISETP.GE.AND P2, PT, R25, -0x18, PT ;  /* 0xffffffe81900780c */ /* 0x000fe40003f46270 */
[----:B------:R-:W-:-:S11]  /*8e60*/  LOP3.LUT R8, R8, 0x80000000, RZ, 0xc0, !PT ;  /* 0x8000000008087812 */ /* 0x000fd600078ec0ff */
[----:B------:R-:W-:Y:S05]  /*8e70*/  @!P2 BRA `(.L_x_140) ;  /* 0x000000000068a947 */ /* 0x000fea0003800000 */
[-CC-:B------:R-:W-:Y:S01]  /*8e80*/  FFMA.RZ R13, R9, R27.reuse, R26.reuse ;  /* 0x0000001b090d7223 */ /* 0x180fe2000000c01a */
[----:B------:R-:W-:Y:S01]  /*8e90*/  IMAD.MOV R15, RZ, RZ, -R25 ;  /* 0x000000ffff0f7224 */ /* 0x000fe200078e0a19 */
[C---:B------:R-:W-:Y:S02]  /*8ea0*/  ISETP.NE.AND P3, PT, R25.reuse, RZ, PT ;  /* 0x000000ff1900720c */ /* 0x040fe40003f65270 */
[----:B------:R-:W-:Y:S02]  /*8eb0*/  ISETP.NE.AND P2, PT, R25, RZ, PT ;  /* 0x000000ff1900720c */ /* 0x000fe40003f45270 */
[----:B------:R-:W-:Y:S01]  /*8ec0*/  LOP3.LUT R14, R13, 0x7fffff, RZ, 0xc0, !PT ;  /* 0x007fffff0d0e7812 */ /* 0x000fe200078ec0ff */
[CCC-:B------:R-:W-:Y:S01]  /*8ed0*/  FFMA.RP R13, R9.reuse, R27.reuse, R26.reuse ;  /* 0x0000001b090d7223 */ /* 0x1c0fe2000000801a */
[----:B------:R-:W-:Y:S01]  /*8ee0*/  FFMA.RM R26, R9, R27, R26 ;  /* 0x0000001b091a7223 */ /* 0x000fe2000000401a */
[----:B------:R-:W-:Y:S01]  /*8ef0*/  VIADD R9, R25, 0x20 ;  /* 0x0000002019097836 */ /* 0x000fe20000000000 */
[----:B------:R-:W-:-:S02]  /*8f00*/  LOP3.LUT R14, R14, 0x800000, RZ, 0xfc, !PT ;  /* 0x008000000e0e7812 */ /* 0x000fc400078efcff */
[----:B------:R-:W-:Y:S02]  /*8f10*/  SEL R15, R15, RZ, P3 ;  /* 0x000000ff0f0f7207 */ /* 0x000fe40001800000 */
[----:B------:R-:W-:Y:S02]  /*8f20*/  SHF.L.U32 R9, R14, R9, RZ ;  /* 0x000000090e097219 */ /* 0x000fe400000006ff */
[----:B------:R-:W-:Y:S02]  /*8f30*/  FSETP.NEU.FTZ.AND P3, PT, R13, R26, PT ;  /* 0x0000001a0d00720b */ /* 0x000fe40003f7d000 */
[----:B------:R-:W-:Y:S02]  /*8f40*/  ISETP.NE.AND P2, PT, R9, RZ, P2 ;  /* 0x000000ff0900720c */ /* 0x000fe40001745270 */
[----:B------:R-:W-:Y:S02]  /*8f50*/  SHF.R.U32.HI R15, RZ, R15, R14 ;  /* 0x0000000fff0f7219 */ /* 0x000fe4000001160e */
[----:B------:R-:W-:-:S02]  /*8f60*/  PLOP3.LUT P2, PT, P3, P2, PT, 0xf8, 0x8f ;  /* 0x00000000008f781c */ /* 0x000fc40001f45f70 */
[----:B------:R-:W-:Y:S02]  /*8f70*/  SHF.R.U32.HI R14, RZ, 0x1, R15 ;  /* 0x00000001ff0e7819 */ /* 0x000fe4000001160f */
[----:B------:R-:W-:-:S04]  /*8f80*/  SEL R9, RZ, 0x1, !P2 ;  /* 0x00000001ff097807 */ /* 0x000fc80005000000 */
[----:B------:R-:W-:-:S04]  /*8f90*/  LOP3.LUT R26, R9, 0x1, R14, 0xf8, !PT ;  /* 0x00000001091a7812 */ /* 0x000fc800078ef80e */
[----:B------:R-:W-:-:S04]  /*8fa0*/  LOP3.LUT R15, R26, R15, RZ, 0xc0, !PT ;  /* 0x0000000f1a0f7212 */ /* 0x000fc800078ec0ff */
[----:B------:R-:W-:-:S04]  /*8fb0*/  IADD3 R15, PT, PT, R14, R15, RZ ;  /* 0x0000000f0e0f7210 */ /* 0x000fc80007ffe0ff */
[----:B------:R-:W-:Y:S01]  /*8fc0*/  LOP3.LUT R8, R15, R8, RZ, 0xfc, !PT ;  /* 0x000000080f087212 */ /* 0x000fe200078efcff */
[----:B------:R-:W-:Y:S06]  /*8fd0*/  BRA `(.L_x_140) ;  /* 0x0000000000107947 */ /* 0x000fec0003800000 */
.L_x_139:
[----:B------:R-:W-:-:S04]  /*8fe0*/  LOP3.LUT R8, R8, 0x80000000, RZ, 0xc0, !PT ;  /* 0x8000000008087812 */ /* 0x000fc800078ec0ff */
[----:B------:R-:W-:Y:S01]  /*8ff0*/  LOP3.LUT R8, R8, 0x7f800000, RZ, 0xfc, !PT ;  /* 0x7f80000008087812 */ /* 0x000fe200078efcff */
[----:B------:R-:W-:Y:S06]  /*9000*/  BRA `(.L_x_140) ;  /* 0x0000000000047947 */ /* 0x000fec0003800000 */
.L_x_138:
[----:B------:R-:W-:-:S07]  /*9010*/  IMAD R8, R15, 0x800000, R8 ;  /* 0x008000000f087824 */ /* 0x000fce00078e0208 */
.L_x_140:
[----:B------:R-:W-:Y:S05]  /*9020*/  BSYNC.RECONVERGENT B3 ;  /* 0x0000000000037941 */ /* 0x000fea0003800200 */
.L_x_137:
[----:B------:R-:W-:Y:S05]  /*9030*/  BRA `(.L_x_141) ;  /* 0x0000000000207947 */ /* 0x000fea0003800000 */
.L_x_136:
[----:B------:R-:W-:-:S04]  /*9040*/  LOP3.LUT R8, R9, 0x80000000, R8, 0x48, !PT ;  /* 0x8000000009087812 */ /* 0x000fc800078e4808 */
[----:B------:R-:W-:Y:S01]  /*9050*/  LOP3.LUT R8, R8, 0x7f800000, RZ, 0xfc, !PT ;  /* 0x7f80000008087812 */ /* 0x000fe200078efcff */
[----:B------:R-:W-:Y:S06]  /*9060*/  BRA `(.L_x_141) ;  /* 0x0000000000147947 */ /* 0x000fec0003800000 */
.L_x_135:
[----:B------:R-:W-:Y:S01]  /*9070*/  LOP3.LUT R8, R9, 0x80000000, R8, 0x48, !PT ;  /* 0x8000000009087812 */ /* 0x000fe200078e4808 */
[----:B------:R-:W-:Y:S06]  /*9080*/  BRA `(.L_x_141) ;  /* 0x00000000000c7947 */ /* 0x000fec0003800000 */
.L_x_134:
[----:B------:R-:W0:Y:S01]  /*9090*/  MUFU.RSQ R8, -QNAN ;  /* 0xffc0000000087908 */ /* 0x000e220000001400 */
[----:B------:R-:W-:Y:S05]  /*90a0*/  BRA `(.L_x_141) ;  /* 0x0000000000047947 */ /* 0x000fea0003800000 */
.L_x_133:
[----:B------:R-:W-:-:S07]  /*90b0*/  FADD.FTZ R8, R8, R9 ;  /* 0x0000000908087221 */ /* 0x000fce0000010000 */
.L_x_141:
[----:B------:R-:W-:Y:S05]  /*90c0*/  BSYNC.RECONVERGENT B2 ;  /* 0x0000000000027941 */ /* 0x000fea0003800200 */
.L_x_131:
[----:B0-----:R-:W-:Y:S02]  /*90d0*/  IMAD.MOV.U32 R15, RZ, RZ, R8 ;  /* 0x000000ffff0f7224 */ /* 0x001fe400078e0008 */
[----:B------:R-:W-:Y:S02]  /*90e0*/  IMAD.MOV.U32 R8, RZ, RZ, R12 ;  /* 0x000000ffff087224 */ /* 0x000fe400078e000c */
[----:B------:R-:W-:-:S04]  /*90f0*/  IMAD.MOV.U32 R9, RZ, RZ, 0x0 ;  /* 0x00000000ff097424 */ /* 0x000fc800078e00ff */
[----:B------:R-:W-:Y:S05]  /*9100*/  RET.REL.NODEC R8 `(_Z31flash_attention_backward_kernelPKfS0_S0_S0_S0_S0_S0_PfS1_S1_iif) ;  /* 0xffffff6c08bc7950 */ /* 0x000fea0003c3ffff */
.L_x_142:
[----:B------:R-:W-:-:S00]  /*9110*/  BRA `(.L_x_142) ;  /* 0xfffffffc00fc7947 */ /* 0x000fc0000383ffff */
[----:B------:R-:W-:-:S00]  /*9120*/  NOP ;  /* 0x0000000000007918 */ /* 0x000fc00000000000 */
        /* <DEDUP_REMOVED lines=13> */
.L_x_220:


//--------------------- .text._Z30flash_attention_forward_kernelPKfS0_S0_PfS1_S1_iif --------------------------
	.section	.text._Z30flash_attention_forward_kernelPKfS0_S0_PfS1_S1_iif,"ax",@progbits
	.align	128
        .global         _Z30flash_attention_forward_kernelPKfS0_S0_PfS1_S1_iif
        .type           _Z30flash_attention_forward_kernelPKfS0_S0_PfS1_S1_iif,@function
        .size           _Z30flash_attention_forward_kernelPKfS0_S0_PfS1_S1_iif,(.L_x_221 - _Z30flash_attention_forward_kernelPKfS0_S0_PfS1_S1_iif)
        .other          _Z30flash_attention_forward_kernelPKfS0_S0_PfS1_S1_iif,@"STO_CUDA_ENTRY STV_DEFAULT"
_Z30flash_attention_forward_kernelPKfS0_S0_PfS1_S1_iif:
.text._Z30flash_attention_forward_kernelPKfS0_S0_PfS1_S1_iif:
[----:B------:R-:W-:Y:S01]  /*0000*/  LDC R1, c[0x0][0x37c] ;  /* 0x0000df00ff017b82 */ /* 0x000fe20000000800 */
[----:B------:R-:W0:Y:S07]  /*0010*/  S2R R21, SR_TID.X ;  /* 0x0000000000157919 */ /* 0x000e2e0000002100 */
[----:B------:R-:W1:Y:S01]  /*0020*/  S2UR UR8, SR_CTAID.X ;  /* 0x00000000000879c3 */ /* 0x000e620000002500 */
[----:B------:R-:W2:Y:S01]  /*0030*/  LDCU.64 UR14, c[0x0][0x3b0] ;  /* 0x00007600ff0e77ac */ /* 0x000ea20008000a00 */
[----:B------:R-:W-:Y:S01]  /*0040*/  BSSY.RECONVERGENT B0, `(.L_x_143) ;  /* 0x00000e2000007945 */ /* 0x000fe20003800200 */
[----:B------:R-:W0:Y:S01]  /*0050*/  S2R R26, SR_CTAID.X ;  /* 0x00000000001a7919 */ /* 0x000e220000002500 */
[----:B------:R-:W-:Y:S01]  /*0060*/  UMOV UR6, 0x400 ;  /* 0x0000040000067882 */ /* 0x000fe20000000000 */
[----:B------:R-:W3:Y:S03]  /*0070*/  LDCU.64 UR12, c[0x0][0x358] ;  /* 0x00006b00ff0c77ac */ /* 0x000ee60008000a00 */
[----:B------:R-:W4:Y:S08]  /*0080*/  S2UR UR7, SR_CgaCtaId ;  /* 0x00000000000779c3 */ /* 0x000f300000008800 */
[----:B------:R-:W5:Y:S01]  /*0090*/  S2UR UR11, SR_CTAID.Y ;  /* 0x00000000000b79c3 */ /* 0x000f620000002600 */
[----:B--2---:R-:W-:-:S02]  /*00a0*/  USHF.R.S32.HI UR9, URZ, 0x1f, UR14 ;  /* 0x0000001fff097899 */ /* 0x004fc4000801140e */
[----:B------:R-:W-:Y:S02]  /*00b0*/  USHF.R.S32.HI UR10, URZ, 0x1f, UR15 ;  /* 0x0000001fff0a7899 */ /* 0x000fe4000801140f */
[----:B-1----:R-:W-:-:S04]  /*00c0*/  UIMAD UR8, UR8, -0x20, UR14 ;  /* 0xffffffe0080878a4 */ /* 0x002fc8000f8e020e */
[----:B------:R-:W-:Y:S02]  /*00d0*/  UISETP.LT.AND UP0, UPT, UR8, 0x20, UPT ;  /* 0x000000200800788c */ /* 0x000fe4000bf01270 */
[----:B----4-:R-:W-:Y:S02]  /*00e0*/  ULEA UR6, UR7, UR6, 0x18 ;  /* 0x0000000607067291 */ /* 0x010fe4000f8ec0ff */
[----:B------:R-:W-:Y:S01]  /*00f0*/  USEL UR8, UR8, 0x20, UP0 ;  /* 0x0000002008087887 */ /* 0x000fe20008000000 */
[----:B0-----:R-:W-:Y:S01]  /*0100*/  IMAD R26, R26, 0x20, R21 ;  /* 0x000000201a1a7824 */ /* 0x001fe200078e0215 */
[----:B------:R-:W-:Y:S02]  /*0110*/  ULEA UR19, UR15, UR6, 0x7 ;  /* 0x000000060f137291 */ /* 0x000fe4000f8e38ff */
[----:B-----5:R-:W-:Y:S02]  /*0120*/  UIMAD.WIDE.U32 UR4, UR11, UR14, URZ ;  /* 0x0000000e0b0472a5 */ /* 0x020fe4000f8e00ff */
[----:B------:R-:W-:Y:S01]  /*0130*/  ISETP.GE.AND P0, PT, R26, UR14, PT ;  /* 0x0000000e1a007c0c */ /* 0x000fe2000bf06270 */
[----:B------:R-:W-:-:S02]  /*0140*/  UIMAD UR9, UR9, UR11, URZ ;  /* 0x0000000b090972a4 */ /* 0x000fc4000f8e02ff */
[----:B------:R-:W-:Y:S01]  /*0150*/  ULEA UR20, UR15, UR19, 0x7 ;  /* 0x000000130f147291 */ /* 0x000fe2000f8e38ff */
[----:B------:R-:W-:Y:S01]  /*0160*/  ISETP.LT.AND P1, PT, R21, UR8, !P0 ;  /* 0x0000000815007c0c */ /* 0x000fe2000c721270 */
[----:B------:R-:W-:Y:S02]  /*0170*/  UIADD3 UR5, UPT, UPT, UR5, UR9, URZ ;  /* 0x0000000905057290 */ /* 0x000fe4000fffe0ff */
[----:B------:R-:W-:Y:S01]  /*0180*/  ULEA UR18, UR15, UR20, 0x7 ;  /* 0x000000140f127291 */ /* 0x000fe2000f8e38ff */
[----:B------:R-:W-:Y:S01]  /*0190*/  P2R R28, PR, RZ, 0x2 ;  /* 0x00000002ff1c7803 */ /* 0x000fe20000000000 */
[----:B------:R-:W-:Y:S02]  /*01a0*/  UIMAD UR7, UR5, UR15, URZ ;  /* 0x0000000f050772a4 */ /* 0x000fe4000f8e02ff */
[----:B------:R-:W-:Y:S02]  /*01b0*/  UIMAD.WIDE.U32 UR16, UR4, UR15, URZ ;  /* 0x0000000f041072a5 */ /* 0x000fe4000f8e00ff */
[----:B------:R-:W-:-:S02]  /*01c0*/  UIMAD UR7, UR10, UR4, UR7 ;  /* 0x000000040a0772a4 */ /* 0x000fc4000f8e0207 */
[----:B------:R-:W-:Y:S02]  /*01d0*/  ULEA UR4, UR15, UR18, 0x7 ;  /* 0x000000120f047291 */ /* 0x000fe4000f8e38ff */
[----:B------:R-:W-:-:S04]  /*01e0*/  UIADD3 UR7, UPT, UPT, UR17, UR7, URZ ;  /* 0x0000000711077290 */ /* 0x000fc8000fffe0ff */
[----:B------:R-:W-:Y:S01]  /*01f0*/  LEA R25, R21, UR4, 0x2 ;  /* 0x0000000415197c11 */ /* 0x000fe2000f8e10ff */
[----:B---3--:R-:W-:Y:S07]  /*0200*/  @!P1 BRA `(.L_x_144) ;  /* 0x0000000400e89947 */ /* 0x008fee0003800000 */
[----:B------:R-:W-:-:S09]  /*0210*/  UISETP.GE.AND UP0, UPT, UR15, 0x1, UPT ;  /* 0x000000010f00788c */ /* 0x000fd2000bf06270 */
[----:B------:R-:W-:Y:S05]  /*0220*/  BRA.U !UP0, `(.L_x_145) ;  /* 0x0000000508d07547 */ /* 0x000fea000b800000 */
[----:B------:R-:W-:Y:S02]  /*0230*/  UIADD3 UR4, UPT, UPT, UR15, -0x1, URZ ;  /* 0xffffffff0f047890 */ /* 0x000fe4000fffe0ff */
[----:B------:R-:W-:Y:S01]  /*0240*/  IMAD R3, R26, UR15, RZ ;  /* 0x0000000f1a037c24 */ /* 0x000fe2000f8e02ff */
[----:B------:R-:W-:Y:S01]  /*0250*/  ULOP3.LUT UR9, UR15, 0x7, URZ, 0xc0, !UPT ;  /* 0x000000070f097892 */ /* 0x000fe2000f8ec0ff */
[----:B------:R-:W-:Y:S01]  /*0260*/  IMAD.MOV.U32 R0, RZ, RZ, RZ ;  /* 0x000000ffff007224 */ /* 0x000fe200078e00ff */
[----:B------:R-:W-:Y:S02]  /*0270*/  UISETP.GE.U32.AND UP0, UPT, UR4, 0x7, UPT ;  /* 0x000000070400788c */ /* 0x000fe4000bf06070 */
[----:B------:R-:W-:-:S07]  /*0280*/  UISETP.NE.AND UP1, UPT, UR9, URZ, UPT ;  /* 0x000000ff0900728c */ /* 0x000fce000bf25270 */
[----:B------:R-:W-:Y:S05]  /*0290*/  BRA.U !UP0, `(.L_x_146) ;  /* 0x0000000108a07547 */ /* 0x000fea000b800000 */
[----:B------:R-:W-:Y:S01]  /*02a0*/  ULOP3.LUT UR4, UR15, 0x7ffffff8, URZ, 0xc0, !UPT ;  /* 0x7ffffff80f047892 */ /* 0x000fe2000f8ec0ff */
[----:B------:R-:W0:Y:S05]  /*02b0*/  LDCU.64 UR22, c[0x0][0x380] ;  /* 0x00007000ff1677ac */ /* 0x000e2a0008000a00 */
[----:B------:R-:W-:Y:S01]  /*02c0*/  IMAD.U32 R0, RZ, RZ, UR4 ;  /* 0x00000004ff007e24 */ /* 0x000fe2000f8e00ff */
[----:B------:R-:W-:-:S06]  /*02d0*/  UMOV UR4, URZ ;  /* 0x000000ff00047c82 */ /* 0x000fcc0008000000 */
.L_x_147:
[----:B-1----:R-:W-:-:S04]  /*02e0*/  IADD3 R2, PT, PT, R3, UR4, RZ ;  /* 0x0000000403027c10 */ /* 0x002fc8000fffe0ff */
[----:B------:R-:W-:-:S05]  /*02f0*/  IADD3 R2, P0, PT, R2, UR16, RZ ;  /* 0x0000001002027c10 */ /* 0x000fca000ff1e0ff */
[----:B------:R-:W-:Y:S01]  /*0300*/  IMAD.X R5, RZ, RZ, UR7, P0 ;  /* 0x00000007ff057e24 */ /* 0x000fe200080e06ff */
[----:B0-----:R-:W-:-:S04]  /*0310*/  LEA R4, P0, R2, UR22, 0x2 ;  /* 0x0000001602047c11 */ /* 0x001fc8000f8010ff */
[----:B------:R-:W-:-:S05]  /*0320*/  LEA.HI.X R5, R2, UR23, R5, 0x2, P0 ;  /* 0x0000001702057c11 */ /* 0x000fca00080f1405 */
[----:B------:R-:W2:Y:S04]  /*0330*/  LDG.E R2, desc[UR12][R4.64] ;  /* 0x0000000c04027981 */ /* 0x000ea8000c1e1900 */
[----:B------:R-:W3:Y:S04]  /*0340*/  LDG.E R8, desc[UR12][R4.64+0x4] ;  /* 0x0000040c04087981 */ /* 0x000ee8000c1e1900 */
[----:B------:R-:W4:Y:S04]  /*0350*/  LDG.E R10, desc[UR12][R4.64+0x8] ;  /* 0x0000080c040a7981 */ /* 0x000f28000c1e1900 */
[----:B------:R-:W5:Y:S04]  /*0360*/  LDG.E R12, desc[UR12][R4.64+0xc] ;  /* 0x00000c0c040c7981 */ /* 0x000f68000c1e1900 */
[----:B------:R-:W5:Y:S04]  /*0370*/  LDG.E R14, desc[UR12][R4.64+0x10] ;  /* 0x0000100c040e7981 */ /* 0x000f68000c1e1900 */
[----:B------:R-:W5:Y:S04]  /*0380*/  LDG.E R16, desc[UR12][R4.64+0x14] ;  /* 0x0000140c04107981 */ /* 0x000f68000c1e1900 */
[----:B------:R-:W5:Y:S04]  /*0390*/  LDG.E R18, desc[UR12][R4.64+0x18] ;  /* 0x0000180c04127981 */ /* 0x000f68000c1e1900 */
[----:B------:R-:W5:Y:S01]  /*03a0*/  LDG.E R20, desc[UR12][R4.64+0x1c] ;  /* 0x00001c0c04147981 */ /* 0x000f62000c1e1900 */
[----:B------:R-:W-:Y:S01]  /*03b0*/  IMAD.U32 R6, RZ, RZ, UR4 ;  /* 0x00000004ff067e24 */ /* 0x000fe2000f8e00ff */
[----:B------:R-:W-:-:S03]  /*03c0*/  UIADD3 UR4, UPT, UPT, UR4, 0x8, URZ ;  /* 0x0000000804047890 */ /* 0x000fc6000fffe0ff */
[----:B------:R-:W-:-:S03]  /*03d0*/  IMAD R6, R21, UR15, R6 ;  /* 0x0000000f15067c24 */ /* 0x000fc6000f8e0206 */
[----:B------:R-:W-:Y:S02]  /*03e0*/  ISETP.NE.AND P0, PT, R0, UR4, PT ;  /* 0x0000000400007c0c */ /* 0x000fe4000bf05270 */
[C---:B------:R-:W-:Y:S02]  /*03f0*/  LEA R7, R6.reuse, UR6, 0x2 ;  /* 0x0000000606077c11 */ /* 0x040fe4000f8e10ff */
[----:B------:R-:W-:-:S03]  /*0400*/  LEA R6, R6, UR18, 0x2 ;  /* 0x0000001206067c11 */ /* 0x000fc6000f8e10ff */
[----:B--2---:R1:W-:Y:S04]  /*0410*/  STS [R7], R2 ;  /* 0x0000000207007388 */ /* 0x0043e80000000800 */
[----:B------:R1:W-:Y:S04]  /*0420*/  STS [R6+0x1000], RZ ;  /* 0x001000ff06007388 */ /* 0x0003e80000000800 */
[----:B---3--:R1:W-:Y:S04]  /*0430*/  STS [R7+0x4], R8 ;  /* 0x0000040807007388 */ /* 0x0083e80000000800 */
[----:B------:R1:W-:Y:S04]  /*0440*/  STS [R6+0x1004], RZ ;  /* 0x001004ff06007388 */ /* 0x0003e80000000800 */
[----:B----4-:R1:W-:Y:S04]  /*0450*/  STS [R7+0x8], R10 ;  /* 0x0000080a07007388 */ /* 0x0103e80000000800 */
[----:B------:R1:W-:Y:S04]  /*0460*/  STS [R6+0x1008], RZ ;  /* 0x001008ff06007388 */ /* 0x0003e80000000800 */
[----:B-----5:R1:W-:Y:S04]  /*0470*/  STS [R7+0xc], R12 ;  /* 0x00000c0c07007388 */ /* 0x0203e80000000800 */
[----:B------:R1:W-:Y:S04]  /*0480*/  STS [R6+0x100c], RZ ;  /* 0x00100cff06007388 */ /* 0x0003e80000000800 */
[----:B------:R1:W-:Y:S04]  /*0490*/  STS [R7+0x10], R14 ;  /* 0x0000100e07007388 */ /* 0x0003e80000000800 */
[----:B------:R1:W-:Y:S04]  /*04a0*/  STS [R6+0x1010], RZ ;  /* 0x001010ff06007388 */ /* 0x0003e80000000800 */
[----:B------:R1:W-:Y:S04]  /*04b0*/  STS [R7+0x14], R16 ;  /* 0x0000141007007388 */ /* 0x0003e80000000800 */
[----:B------:R1:W-:Y:S04]  /*04c0*/  STS [R6+0x1014], RZ ;  /* 0x001014ff06007388 */ /* 0x0003e80000000800 */
[----:B------:R1:W-:Y:S04]  /*04d0*/  STS [R7+0x18], R18 ;  /* 0x0000181207007388 */ /* 0x0003e80000000800 */
[----:B------:R1:W-:Y:S04]  /*04e0*/  STS [R6+0x1018], RZ ;  /* 0x001018ff06007388 */ /* 0x0003e80000000800 */
[----:B------:R1:W-:Y:S04]  /*04f0*/  STS [R7+0x1c], R20 ;  /* 0x00001c1407007388 */ /* 0x0003e80000000800 */
[----:B------:R1:W-:Y:S01]  /*0500*/  STS [R6+0x101c], RZ ;  /* 0x00101cff06007388 */ /* 0x0003e20000000800 */
[----:B------:R-:W-:Y:S05]  /*0510*/  @P0 BRA `(.L_x_147) ;  /* 0xfffffffc00700947 */ /* 0x000fea000383ffff */
.L_x_146:
[----:B------:R-:W-:Y:S05]  /*0520*/  BRA.U !UP1, `(.L_x_145) ;  /* 0x0000000509107547 */ /* 0x000fea000b800000 */
[----:B------:R-:W-:Y:S02]  /*0530*/  UISETP.GE.U32.AND UP0, UPT, UR9, 0x4, UPT ;  /* 0x000000040900788c */ /* 0x000fe4000bf06070 */
[----:B------:R-:W-:-:S04]  /*0540*/  ULOP3.LUT UR4, UR15, 0x3, URZ, 0xc0, !UPT ;  /* 0x000000030f047892 */ /* 0x000fc8000f8ec0ff */
[----:B------:R-:W-:-:S03]  /*0550*/  UISETP.NE.AND UP1, UPT, UR4, URZ, UPT ;  /* 0x000000ff0400728c */ /* 0x000fc6000bf25270 */
[----:B------:R-:W-:Y:S08]  /*0560*/  BRA.U !UP0, `(.L_x_148) ;  /* 0x0000000108687547 */ /* 0x000ff0000b800000 */
[----:B------:R-:W0:Y:S01]  /*0570*/  LDCU.64 UR22, c[0x0][0x380] ;  /* 0x00007000ff1677ac */ /* 0x000e220008000a00 */
[----:B-1----:R-:W-:-:S05]  /*0580*/  IMAD.IADD R2, R3, 0x1, R0 ;  /* 0x0000000103027824 */ /* 0x002fca00078e0200 */
[----:B------:R-:W-:Y:S02]  /*0590*/  IADD3 R7, P0, PT, R2, UR16, RZ ;  /* 0x0000001002077c10 */ /* 0x000fe4000ff1e0ff */
[----:B------:R-:W-:Y:S02]  /*05a0*/  IADD3 R2, P1, P2, R0, UR16, R3 ;  /* 0x0000001000027c10 */ /* 0x000fe4000fa3e003 */
[----:B------:R-:W-:Y:S02]  /*05b0*/  IADD3.X R8, PT, PT, RZ, UR7, RZ, P0, !PT ;  /* 0x00000007ff087c10 */ /* 0x000fe400087fe4ff */
[----:B------:R-:W-:Y:S02]  /*05c0*/  IADD3.X R5, PT, PT, RZ, UR7, RZ, P1, P2 ;  /* 0x00000007ff057c10 */ /* 0x000fe40008fe44ff */
[----:B0-----:R-:W-:Y:S02]  /*05d0*/  LEA R6, P0, R7, UR22, 0x2 ;  /* 0x0000001607067c11 */ /* 0x001fe4000f8010ff */
[----:B------:R-:W-:-:S02]  /*05e0*/  LEA R4, P1, R2, UR22, 0x2 ;  /* 0x0000001602047c11 */ /* 0x000fc4000f8210ff */
[----:B------:R-:W-:Y:S02]  /*05f0*/  LEA.HI.X R7, R7, UR23, R8, 0x2, P0 ;  /* 0x0000001707077c11 */ /* 0x000fe400080f1408 */
[----:B------:R-:W-:-:S03]  /*0600*/  LEA.HI.X R5, R2, UR23, R5, 0x2, P1 ;  /* 0x0000001702057c11 */ /* 0x000fc600088f1405 */
[----:B------:R-:W2:Y:S04]  /*0610*/  LDG.E R6, desc[UR12][R6.64] ;  /* 0x0000000c06067981 */ /* 0x000ea8000c1e1900 */
[----:B------:R-:W3:Y:S04]  /*0620*/  LDG.E R8, desc[UR12][R4.64+0x4] ;  /* 0x0000040c04087981 */ /* 0x000ee8000c1e1900 */
[----:B------:R-:W4:Y:S04]  /*0630*/  LDG.E R10, desc[UR12][R4.64+0x8] ;  /* 0x0000080c040a7981 */ /* 0x000f28000c1e1900 */
[----:B------:R-:W5:Y:S01]  /*0640*/  LDG.E R12, desc[UR12][R4.64+0xc] ;  /* 0x00000c0c040c7981 */ /* 0x000f62000c1e1900 */
[----:B------:R-:W-:-:S02]  /*0650*/  IMAD R2, R21, UR15, R0 ;  /* 0x0000000f15027c24 */ /* 0x000fc4000f8e0200 */
[----:B------:R-:W-:-:S03]  /*0660*/  VIADD R0, R0, 0x4 ;  /* 0x0000000400007836 */ /* 0x000fc60000000000 */
        /* <DEDUP_REMOVED lines=9> */
[----:B------:R0:W-:Y:S02]  /*0700*/  STS [R2+0x100c], RZ ;  /* 0x00100cff02007388 */ /* 0x0001e40000000800 */
.L_x_148:
[----:B------:R-:W-:Y:S05]  /*0710*/  BRA.U !UP1, `(.L_x_145) ;  /* 0x0000000109947547 */ /* 0x000fea000b800000 */
[----:B------:R-:W-:Y:S02]  /*0720*/  UISETP.NE.AND UP0, UPT, UR4, 0x1, UPT ;  /* 0x000000010400788c */ /* 0x000fe4000bf05270 */
[----:B------:R-:W-:-:S04]  /*0730*/  ULOP3.LUT UR9, UR15, 0x1, URZ, 0xc0, !UPT ;  /* 0x000000010f097892 */ /* 0x000fc8000f8ec0ff */
[----:B------:R-:W-:-:S03]  /*0740*/  UISETP.NE.U32.AND UP1, UPT, UR9, 0x1, UPT ;  /* 0x000000010900788c */ /* 0x000fc6000bf25070 */
[----:B------:R-:W-:Y:S08]  /*0750*/  BRA.U !UP0, `(.L_x_149) ;  /* 0x0000000108507547 */ /* 0x000ff0000b800000 */
[----:B------:R-:W2:Y:S01]  /*0760*/  LDCU.64 UR22, c[0x0][0x380] ;  /* 0x00007000ff1677ac */ /* 0x000ea20008000a00 */
[----:B01----:R-:W-:Y:S01]  /*0770*/  IMAD.IADD R2, R3, 0x1, R0 ;  /* 0x0000000103027824 */ /* 0x003fe200078e0200 */
[----:B------:R-:W-:-:S04]  /*0780*/  IADD3 R7, P1, P2, R0, UR16, R3 ;  /* 0x0000001000077c10 */ /* 0x000fc8000fa3e003 */
[----:B------:R-:W-:Y:S02]  /*0790*/  IADD3 R2, P0, PT, R2, UR16, RZ ;  /* 0x0000001002027c10 */ /* 0x000fe4000ff1e0ff */
[----:B------:R-:W-:-:S03]  /*07a0*/  IADD3.X R8, PT, PT, RZ, UR7, RZ, P1, P2 ;  /* 0x00000007ff087c10 */ /* 0x000fc60008fe44ff */
[----:B------:R-:W-:Y:S01]  /*07b0*/  IMAD.X R5, RZ, RZ, UR7, P0 ;  /* 0x00000007ff057e24 */ /* 0x000fe200080e06ff */
[C---:B--2---:R-:W-:Y:S02]  /*07c0*/  LEA R4, P0, R2.reuse, UR22, 0x2 ;  /* 0x0000001602047c11 */ /* 0x044fe4000f8010ff */
[C---:B------:R-:W-:Y:S02]  /*07d0*/  LEA R6, P1, R7.reuse, UR22, 0x2 ;  /* 0x0000001607067c11 */ /* 0x040fe4000f8210ff */
[----:B------:R-:W-:Y:S02]  /*07e0*/  LEA.HI.X R5, R2, UR23, R5, 0x2, P0 ;  /* 0x0000001702057c11 */ /* 0x000fe400080f1405 */
[----:B------:R-:W-:-:S03]  /*07f0*/  LEA.HI.X R7, R7, UR23, R8, 0x2, P1 ;  /* 0x0000001707077c11 */ /* 0x000fc600088f1408 */
[----:B------:R-:W2:Y:S04]  /*0800*/  LDG.E R4, desc[UR12][R4.64] ;  /* 0x0000000c04047981 */ /* 0x000ea8000c1e1900 */
[----:B------:R-:W3:Y:S01]  /*0810*/  LDG.E R6, desc[UR12][R6.64+0x4] ;  /* 0x0000040c06067981 */ /* 0x000ee2000c1e1900 */
[----:B------:R-:W-:Y:S01]  /*0820*/  IMAD R2, R21, UR15, R0 ;  /* 0x0000000f15027c24 */ /* 0x000fe2000f8e0200 */
[----:B------:R-:W-:-:S04]  /*0830*/  IADD3 R0, PT, PT, R0, 0x2, RZ ;  /* 0x0000000200007810 */ /* 0x000fc80007ffe0ff */
[C---:B------:R-:W-:Y:S02]  /*0840*/  LEA R9, R2.reuse, UR6, 0x2 ;  /* 0x0000000602097c11 */ /* 0x040fe4000f8e10ff */
[----:B------:R-:W-:-:S03]  /*0850*/  LEA R2, R2, UR18, 0x2 ;  /* 0x0000001202027c11 */ /* 0x000fc6000f8e10ff */
[----:B--2---:R2:W-:Y:S04]  /*0860*/  STS [R9], R4 ;  /* 0x0000000409007388 */ /* 0x0045e80000000800 */
[----:B------:R2:W-:Y:S04]  /*0870*/  STS [R2+0x1000], RZ ;  /* 0x001000ff02007388 */ /* 0x0005e80000000800 */
[----:B---3--:R2:W-:Y:S04]  /*0880*/  STS [R9+0x4], R6 ;  /* 0x0000040609007388 */ /* 0x0085e80000000800 */
[----:B------:R2:W-:Y:S02]  /*0890*/  STS [R2+0x1004], RZ ;  /* 0x001004ff02007388 */ /* 0x0005e40000000800 */
.L_x_149:
[----:B------:R-:W-:Y:S05]  /*08a0*/  BRA.U UP1, `(.L_x_145) ;  /* 0x0000000101307547 */ /* 0x000fea000b800000 */
[----:B------:R-:W0:Y:S01]  /*08b0*/  LDCU.64 UR22, c[0x0][0x380] ;  /* 0x00007000ff1677ac */ /* 0x000e220008000a00 */
[----:B------:R-:W-:-:S05]  /*08c0*/  IMAD.IADD R3, R3, 0x1, R0 ;  /* 0x0000000103037824 */ /* 0x000fca00078e0200 */
[----:B------:R-:W-:-:S05]  /*08d0*/  IADD3 R3, P0, PT, R3, UR16, RZ ;  /* 0x0000001003037c10 */ /* 0x000fca000ff1e0ff */
[----:B--2---:R-:W-:Y:S01]  /*08e0*/  IMAD.X R4, RZ, RZ, UR7, P0 ;  /* 0x00000007ff047e24 */ /* 0x004fe200080e06ff */
[----:B01----:R-:W-:-:S04]  /*08f0*/  LEA R2, P0, R3, UR22, 0x2 ;  /* 0x0000001603027c11 */ /* 0x003fc8000f8010ff */
[----:B------:R-:W-:-:S05]  /*0900*/  LEA.HI.X R3, R3, UR23, R4, 0x2, P0 ;  /* 0x0000001703037c11 */ /* 0x000fca00080f1404 */
[----:B------:R-:W2:Y:S01]  /*0910*/  LDG.E R2, desc[UR12][R2.64] ;  /* 0x0000000c02027981 */ /* 0x000ea2000c1e1900 */
[----:B------:R-:W-:-:S05]  /*0920*/  IMAD R0, R21, UR15, R0 ;  /* 0x0000000f15007c24 */ /* 0x000fca000f8e0200 */
[C---:B------:R-:W-:Y:S02]  /*0930*/  LEA R5, R0.reuse, UR6, 0x2 ;  /* 0x0000000600057c11 */ /* 0x040fe4000f8e10ff */
[----:B------:R-:W-:-:S03]  /*0940*/  LEA R0, R0, UR18, 0x2 ;  /* 0x0000001200007c11 */ /* 0x000fc6000f8e10ff */
[----:B--2---:R3:W-:Y:S04]  /*0950*/  STS [R5], R2 ;  /* 0x0000000205007388 */ /* 0x0047e80000000800 */
[----:B------:R3:W-:Y:S02]  /*0960*/  STS [R0+0x1000], RZ ;  /* 0x001000ff00007388 */ /* 0x0007e40000000800 */
.L_x_145:
[----:B---3--:R-:W-:Y:S01]  /*0970*/  IMAD.MOV.U32 R0, RZ, RZ, -0x2feafd07 ;  /* 0xd01502f9ff007424 */ /* 0x008fe200078e00ff */
[----:B------:R3:W-:Y:S04]  /*0980*/  STS [R25+0x1000], RZ ;  /* 0x001000ff19007388 */ /* 0x0007e80000000800 */
[----:B------:R3:W-:Y:S01]  /*0990*/  STS [R25+0x1080], R0 ;  /* 0x0010800019007388 */ /* 0x0007e20000000800 */
[----:B------:R-:W-:Y:S05]  /*09a0*/  BRA `(.L_x_150) ;  /* 0x00000004002c7947 */ /* 0x000fea0003800000 */
.L_x_144:
[----:B------:R-:W-:-:S13]  /*09b0*/  ISETP.GT.U32.AND P0, PT, R21, 0x1f, PT ;  /* 0x0000001f1500780c */ /* 0x000fda0003f04070 */
[----:B------:R-:W-:Y:S05]  /*09c0*/  @P0 BRA `(.L_x_150) ;  /* 0x0000000400240947 */ /* 0x000fea0003800000 */
[----:B------:R-:W-:-:S09]  /*09d0*/  UISETP.GE.AND UP0, UPT, UR15, 0x1, UPT ;  /* 0x000000010f00788c */ /* 0x000fd2000bf06270 */
[----:B------:R-:W-:Y:S05]  /*09e0*/  BRA.U !UP0, `(.L_x_151) ;  /* 0x0000000508107547 */ /* 0x000fea000b800000 */
[----:B------:R-:W-:Y:S01]  /*09f0*/  UIADD3 UR4, UPT, UPT, UR15, -0x1, URZ ;  /* 0xffffffff0f047890 */ /* 0x000fe2000fffe0ff */
[----:B------:R-:W-:Y:S01]  /*0a00*/  HFMA2 R0, -RZ, RZ, 0, 0 ;  /* 0x00000000ff007431 */ /* 0x000fe200000001ff */
[----:B------:R-:W-:Y:S02]  /*0a10*/  ULOP3.LUT UR9, UR15, 0x7, URZ, 0xc0, !UPT ;  /* 0x000000070f097892 */ /* 0x000fe4000f8ec0ff */
[----:B------:R-:W-:Y:S02]  /*0a20*/  UISETP.GE.U32.AND UP0, UPT, UR4, 0x7, UPT ;  /* 0x000000070400788c */ /* 0x000fe4000bf06070 */
[----:B------:R-:W-:-:S07]  /*0a30*/  UISETP.NE.AND UP1, UPT, UR9, URZ, UPT ;  /* 0x000000ff0900728c */ /* 0x000fce000bf25270 */
[----:B------:R-:W-:Y:S05]  /*0a40*/  BRA.U !UP0, `(.L_x_152) ;  /* 0x0000000108687547 */ /* 0x000fea000b800000 */
[----:B------:R-:W-:-:S06]  /*0a50*/  ULOP3.LUT UR4, UR15, 0x7ffffff8, URZ, 0xc0, !UPT ;  /* 0x7ffffff80f047892 */ /* 0x000fcc000f8ec0ff */
[----:B------:R-:W-:Y:S01]  /*0a60*/  IMAD.U32 R0, RZ, RZ, UR4 ;  /* 0x00000004ff007e24 */ /* 0x000fe2000f8e00ff */
[----:B------:R-:W-:-:S06]  /*0a70*/  UMOV UR4, URZ ;  /* 0x000000ff00047c82 */ /* 0x000fcc0008000000 */
.L_x_153:
[----:B0-----:R-:W-:Y:S01]  /*0a80*/  IMAD.U32 R2, RZ, RZ, UR4 ;  /* 0x00000004ff027e24 */ /* 0x001fe2000f8e00ff */
[----:B------:R-:W-:-:S03]  /*0a90*/  UIADD3 UR4, UPT, UPT, UR4, 0x8, URZ ;  /* 0x0000000804047890 */ /* 0x000fc6000fffe0ff */
[----:B------:R-:W-:-:S03]  /*0aa0*/  IMAD R2, R21, UR15, R2 ;  /* 0x0000000f15027c24 */ /* 0x000fc6000f8e0202 */
[----:B------:R-:W-:Y:S02]  /*0ab0*/  ISETP.NE.AND P0, PT, R0, UR4, PT ;  /* 0x0000000400007c0c */ /* 0x000fe4000bf05270 */
        /* <DEDUP_REMOVED lines=19> */
.L_x_152:
[----:B------:R-:W-:Y:S05]  /*0bf0*/  BRA.U !UP1, `(.L_x_151) ;  /* 0x00000001098c7547 */ /* 0x000fea000b800000 */
[----:B------:R-:W-:Y:S02]  /*0c00*/  UISETP.GE.U32.AND UP0, UPT, UR9, 0x4, UPT ;  /* 0x000000040900788c */ /* 0x000fe4000bf06070 */
[----:B------:R-:W-:-:S04]  /*0c10*/  ULOP3.LUT UR4, UR15, 0x3, URZ, 0xc0, !UPT ;  /* 0x000000030f047892 */ /* 0x000fc8000f8ec0ff */
[----:B------:R-:W-:-:S03]  /*0c20*/  UISETP.NE.AND UP1, UPT, UR4, URZ, UPT ;  /* 0x000000ff0400728c */ /* 0x000fc6000bf25270 */
[----:B------:R-:W-:Y:S08]  /*0c30*/  BRA.U !UP0, `(.L_x_154) ;  /* 0x0000000108307547 */ /* 0x000ff0000b800000 */
[----:B0-----:R-:W-:Y:S02]  /*0c40*/  IMAD R2, R21, UR15, R0 ;  /* 0x0000000f15027c24 */ /* 0x001fe4000f8e0200 */
[----:B------:R-:W-:-:S03]  /*0c50*/  VIADD R0, R0, 0x4 ;  /* 0x0000000400007836 */ /* 0x000fc60000000000 */
        /* <DEDUP_REMOVED lines=9> */
[----:B------:R1:W-:Y:S02]  /*0cf0*/  STS [R2+0x100c], RZ ;  /* 0x00100cff02007388 */ /* 0x0003e40000000800 */
.L_x_154:
[----:B------:R-:W-:Y:S05]  /*0d00*/  BRA.U !UP1, `(.L_x_151) ;  /* 0x0000000109487547 */ /* 0x000fea000b800000 */
[----:B------:R-:W-:-:S04]  /*0d10*/  ULOP3.LUT UR9, UR15, 0x1, URZ, 0xc0, !UPT ;  /* 0x000000010f097892 */ /* 0x000fc8000f8ec0ff */
[----:B------:R-:W-:-:S06]  /*0d20*/  UISETP.NE.U32.AND UP0, UPT, UR9, 0x1, UPT ;  /* 0x000000010900788c */ /* 0x000fcc000bf05070 */
[----:B------:R-:W-:Y:S01]  /*0d30*/  PLOP3.LUT P0, PT, PT, PT, UP0, 0x80, 0x8 ;  /* 0x000000000008781c */ /* 0x000fe20003f0f008 */
[----:B------:R-:W-:-:S09]  /*0d40*/  UISETP.NE.AND UP0, UPT, UR4, 0x1, UPT ;  /* 0x000000010400788c */ /* 0x000fd2000bf05270 */
[----:B------:R-:W-:Y:S05]  /*0d50*/  BRA.U !UP0, `(.L_x_155) ;  /* 0x0000000108207547 */ /* 0x000fea000b800000 */
[----:B01----:R-:W-:Y:S01]  /*0d60*/  IMAD R2, R21, UR15, R0 ;  /* 0x0000000f15027c24 */ /* 0x003fe2000f8e0200 */
[----:B------:R-:W-:-:S04]  /*0d70*/  IADD3 R0, PT, PT, R0, 0x2, RZ ;  /* 0x0000000200007810 */ /* 0x000fc80007ffe0ff */
[C---:B------:R-:W-:Y:S02]  /*0d80*/  LEA R3, R2.reuse, UR6, 0x2 ;  /* 0x0000000602037c11 */ /* 0x040fe4000f8e10ff */
[----:B------:R-:W-:-:S03]  /*0d90*/  LEA R2, R2, UR18, 0x2 ;  /* 0x0000001202027c11 */ /* 0x000fc6000f8e10ff */
[----:B------:R2:W-:Y:S04]  /*0da0*/  STS [R3], RZ ;  /* 0x000000ff03007388 */ /* 0x0005e80000000800 */
[----:B------:R2:W-:Y:S04]  /*0db0*/  STS [R2+0x1000], RZ ;  /* 0x001000ff02007388 */ /* 0x0005e80000000800 */
[----:B------:R2:W-:Y:S04]  /*0dc0*/  STS [R3+0x4], RZ ;  /* 0x000004ff03007388 */ /* 0x0005e80000000800 */
[----:B------:R2:W-:Y:S02]  /*0dd0*/  STS [R2+0x1004], RZ ;  /* 0x001004ff02007388 */ /* 0x0005e40000000800 */
.L_x_155:
[----:B------:R-:W-:-:S05]  /*0de0*/  @!P0 IMAD R0, R21, UR15, R0 ;  /* 0x0000000f15008c24 */ /* 0x000fca000f8e0200 */
[C---:B012---:R-:W-:Y:S02]  /*0df0*/  @!P0 LEA R2, R0.reuse, UR6, 0x2 ;  /* 0x0000000600028c11 */ /* 0x047fe4000f8e10ff */
[----:B------:R-:W-:-:S03]  /*0e00*/  @!P0 LEA R0, R0, UR18, 0x2 ;  /* 0x0000001200008c11 */ /* 0x000fc6000f8e10ff */
[----:B------:R2:W-:Y:S04]  /*0e10*/  @!P0 STS [R2], RZ ;  /* 0x000000ff02008388 */ /* 0x0005e80000000800 */
[----:B------:R2:W-:Y:S02]  /*0e20*/  @!P0 STS [R0+0x1000], RZ ;  /* 0x001000ff00008388 */ /* 0x0005e40000000800 */
.L_x_151:
[----:B--2---:R-:W-:Y:S01]  /*0e30*/  IMAD.MOV.U32 R0, RZ, RZ, -0x2feafd07 ;  /* 0xd01502f9ff007424 */ /* 0x004fe200078e00ff */
[----:B------:R4:W-:Y:S04]  /*0e40*/  STS [R25+0x1000], RZ ;  /* 0x001000ff19007388 */ /* 0x0009e80000000800 */
[----:B------:R4:W-:Y:S02]  /*0e50*/  STS [R25+0x1080], R0 ;  /* 0x0010800019007388 */ /* 0x0009e40000000800 */
.L_x_150:
[----:B------:R-:W-:Y:S05]  /*0e60*/  BSYNC.RECONVERGENT B0 ;  /* 0x0000000000007941 */ /* 0x000fea0003800200 */
.L_x_143:
[----:B------:R-:W-:Y:S01]  /*0e70*/  BAR.SYNC.DEFER_BLOCKING 0x0 ;  /* 0x0000000000007b1d */ /* 0x000fe20000010000 */
[----:B------:R-:W-:-:S09]  /*0e80*/  UISETP.GE.AND UP0, UPT, UR14, 0x1, UPT ;  /* 0x000000010e00788c */ /* 0x000fd2000bf06270 */
[----:B------:R-:W-:Y:S05]  /*0e90*/  BRA.U !UP0, `(.L_x_156) ;  /* 0x0000003108947547 */ /* 0x000fea000b800000 */
[----:B------:R-:W5:Y:S01]  /*0ea0*/  LDCU UR9, c[0x0][0x3b0] ;  /* 0x00007600ff0977ac */ /* 0x000f620008000800 */
[C---:B---34-:R-:W-:Y:S01]  /*0eb0*/  LEA R0, R21.reuse, 0x80, 0x2 ;  /* 0x0000008015007811 */ /* 0x058fe200078e10ff */
[----:B------:R-:W-:Y:S01]  /*0ec0*/  IMAD.U32 R23, RZ, RZ, UR6 ;  /* 0x00000006ff177e24 */ /* 0x000fe2000f8e00ff */
[----:B------:R-:W-:Y:S01]  /*0ed0*/  ISETP.LT.AND P0, PT, RZ, UR15, PT ;  /* 0x0000000fff007c0c */ /* 0x000fe2000bf01270 */
[----:B------:R-:W2:Y:S01]  /*0ee0*/  LDCU UR4, c[0x0][0x3b8] ;  /* 0x00007700ff0477ac */ /* 0x000ea20008000800 */
[----:B------:R-:W-:Y:S02]  /*0ef0*/  IMAD.MOV.U32 R24, RZ, RZ, RZ ;  /* 0x000000ffff187224 */ /* 0x000fe400078e00ff */
[----:B------:R-:W-:Y:S01]  /*0f00*/  IMAD R23, R0, UR15, R23 ;  /* 0x0000000f00177c24 */ /* 0x000fe2000f8e0217 */
[----:B------:R-:W-:Y:S01]  /*0f10*/  ULOP3.LUT UR22, UR15, 0x7ffffff8, URZ, 0xc0, !UPT ;  /* 0x7ffffff80f167892 */ /* 0x000fe2000f8ec0ff */
[C---:B------:R-:W-:Y:S01]  /*0f20*/  ISETP.LT.U32.AND P1, PT, R21.reuse, 0x20, P0 ;  /* 0x000000201500780c */ /* 0x040fe20000721070 */
[----:B------:R-:W-:Y:S01]  /*0f30*/  UIADD3 UR10, UPT, UPT, UR15, -0x1, URZ ;  /* 0xffffffff0f0a7890 */ /* 0x000fe2000fffe0ff */
[----:B------:R-:W-:Y:S01]  /*0f40*/  ISETP.LT.AND P0, PT, R21, UR8, P0 ;  /* 0x0000000815007c0c */ /* 0x000fe20008701270 */
[----:B------:R-:W-:Y:S01]  /*0f50*/  VIADD R23, R23, 0x10 ;  /* 0x0000001017177836 */ /* 0x000fe20000000000 */
[----:B------:R-:W-:Y:S01]  /*0f60*/  P2R R27, PR, RZ, 0x2 ;  /* 0x00000002ff1b7803 */ /* 0x000fe20000000000 */
[----:B------:R-:W-:Y:S01]  /*0f70*/  ULOP3.LUT UR14, UR15, 0x7, URZ, 0xc0, !UPT ;  /* 0x000000070f0e7892 */ /* 0x000fe2000f8ec0ff */
[----:B------:R-:W-:Y:S01]  /*0f80*/  MOV R0, UR22 ;  /* 0x0000001600007c02 */ /* 0x000fe20008000f00 */
[----:B------:R-:W-:Y:S01]  /*0f90*/  ULOP3.LUT UR21, UR15, 0x3, URZ, 0xc0, !UPT ;  /* 0x000000030f157892 */ /* 0x000fe2000f8ec0ff */
[----:B-----5:R-:W-:Y:S01]  /*0fa0*/  IMAD.U32 R22, RZ, RZ, UR9 ;  /* 0x00000009ff167e24 */ /* 0x020fe2000f8e00ff */
[----:B------:R-:W-:Y:S01]  /*0fb0*/  ULOP3.LUT UR26, UR15, 0x1, URZ, 0xc0, !UPT ;  /* 0x000000010f1a7892 */ /* 0x000fe2000f8ec0ff */
[----:B--2---:R-:W-:-:S11]  /*0fc0*/  FMUL R4, RZ, UR4 ;  /* 0x00000004ff047c20 */ /* 0x004fd60008400000 */
.L_x_202:
[----:B01----:R-:W0:Y:S01]  /*0fd0*/  LDC R2, c[0x0][0x3b0] ;  /* 0x0000ec00ff027b82 */ /* 0x003e220000000800 */
[----:B------:R-:W-:Y:S01]  /*0fe0*/  IMAD R5, R24, 0x20, R21 ;  /* 0x0000002018057824 */ /* 0x000fe200078e0215 */
[----:B------:R-:W-:Y:S01]  /*0ff0*/  VIMNMX R20, PT, PT, R22, 0x20, PT ;  /* 0x0000002016147848 */ /* 0x000fe20003fe0100 */
[----:B------:R-:W1:Y:S01]  /*1000*/  LDCU.64 UR22, c[0x0][0x388] ;  /* 0x00007100ff1677ac */ /* 0x000e620008000a00 */
[----:B------:R-:W-:Y:S02]  /*1010*/  BSSY.RECONVERGENT B0, `(.L_x_157) ;  /* 0x00000f3000007945 */ /* 0x000fe40003800200 */
[----:B------:R-:W-:Y:S01]  /*1020*/  VIMNMX R20, PT, PT, R20, 0x1, !PT ;  /* 0x0000000114147848 */ /* 0x000fe20007fe0100 */
[----:B------:R-:W2:Y:S03]  /*1030*/  LDCU.64 UR24, c[0x0][0x390] ;  /* 0x00007200ff1877ac */ /* 0x000ea60008000a00 */
[----:B------:R-:W-:Y:S01]  /*1040*/  LOP3.LUT R3, R20, 0x7, RZ, 0xc0, !PT ;  /* 0x0000000714037812 */ /* 0x000fe200078ec0ff */
[----:B0-----:R-:W-:Y:S01]  /*1050*/  IMAD R12, R24, -0x20, R2 ;  /* 0xffffffe0180c7824 */ /* 0x001fe200078e0202 */
[----:B------:R-:W-:-:S04]  /*1060*/  ISETP.GE.AND P1, PT, R5, R2, PT ;  /* 0x000000020500720c */ /* 0x000fc80003f26270 */
[----:B------:R-:W-:-:S04]  /*1070*/  VIMNMX R2, PT, PT, R12, 0x20, PT ;  /* 0x000000200c027848 */ /* 0x000fc80003fe0100 */
[----:B------:R-:W-:Y:S02]  /*1080*/  ISETP.GE.OR P1, PT, R21, R2, P1 ;  /* 0x000000021500720c */ /* 0x000fe40000f26670 */
[----:B------:R-:W-:-:S11]  /*1090*/  LOP3.LUT R2, R20, 0x3, RZ, 0xc0, !PT ;  /* 0x0000000314027812 */ /* 0x000fd600078ec0ff */
[----:B-12---:R-:W-:Y:S05]  /*10a0*/  @P1 BRA `(.L_x_158) ;  /* 0x0000000800781947 */ /* 0x006fea0003800000 */
[----:B------:R-:W0:Y:S02]  /*10b0*/  LDC R16, c[0x0][0x3b4] ;  /* 0x0000ed00ff107b82 */ /* 0x000e240000000800 */
[----:B0-----:R-:W-:-:S13]  /*10c0*/  ISETP.GE.AND P1, PT, R16, 0x1, PT ;  /* 0x000000011000780c */ /* 0x001fda0003f26270 */
[----:B------:R-:W-:Y:S05]  /*10d0*/  @!P1 BRA `(.L_x_159) ;  /* 0x0000000c00989947 */ /* 0x000fea0003800000 */
[----:B------:R-:W-:Y:S01]  /*10e0*/  UISETP.GE.U32.AND UP0, UPT, UR10, 0x7, UPT ;  /* 0x000000070a00788c */ /* 0x000fe2000bf06070 */
[----:B------:R-:W-:Y:S02]  /*10f0*/  HFMA2 R18, -RZ, RZ, 0, 0 ;  /* 0x00000000ff127431 */ /* 0x000fe400000001ff */
[----:B------:R-:W-:-:S06]  /*1100*/  IMAD R5, R5, R16, RZ ;  /* 0x0000001005057224 */ /* 0x000fcc00078e02ff */
[----:B------:R-:W-:Y:S05]  /*1110*/  BRA.U !UP0, `(.L_x_160) ;  /* 0x0000000108cc7547 */ /* 0x000fea000b800000 */
[----:B------:R-:W-:Y:S01]  /*1120*/  BSSY.RECONVERGENT B1, `(.L_x_161) ;  /* 0x0000031000017945 */ /* 0x000fe20003800200 */
[----:B------:R-:W-:-:S07]  /*1130*/  IMAD.MOV.U32 R10, RZ, RZ, RZ ;  /* 0x000000ffff0a7224 */ /* 0x000fce00078e00ff */
.L_x_162:
[----:B0-----:R-:W-:-:S05]  /*1140*/  IMAD.IADD R6, R5, 0x1, R10 ;  /* 0x0000000105067824 */ /* 0x001fca00078e020a */
[----:B------:R-:W-:-:S04]  /*1150*/  IADD3 R7, P1, PT, R6, UR16, RZ ;  /* 0x0000001006077c10 */ /* 0x000fc8000ff3e0ff */
[----:B------:R-:W-:Y:S01]  /*1160*/  SHF.L.U32 R6, R7, 0x2, RZ ;  /* 0x0000000207067819 */ /* 0x000fe200000006ff */
[----:B------:R-:W-:-:S05]  /*1170*/  IMAD.X R8, RZ, RZ, UR7, P1 ;  /* 0x00000007ff087e24 */ /* 0x000fca00088e06ff */
[----:B------:R-:W-:Y:S02]  /*1180*/  SHF.L.U64.HI R7, R7, 0x2, R8 ;  /* 0x0000000207077819 */ /* 0x000fe40000010208 */
[----:B------:R-:W-:-:S04]  /*1190*/  IADD3 R8, P1, PT, R6, UR22, RZ ;  /* 0x0000001606087c10 */ /* 0x000fc8000ff3e0ff */
[----:B------:R-:W-:Y:S02]  /*11a0*/  IADD3.X R9, PT, PT, R7, UR23, RZ, P1, !PT ;  /* 0x0000001707097c10 */ /* 0x000fe40008ffe4ff */
[----:B------:R-:W-:-:S03]  /*11b0*/  IADD3 R6, P1, PT, R6, UR24, RZ ;  /* 0x0000001806067c10 */ /* 0x000fc6000ff3e0ff */
[----:B------:R-:W2:Y:S01]  /*11c0*/  LDG.E R29, desc[UR12][R8.64] ;  /* 0x0000000c081d7981 */ /* 0x000ea2000c1e1900 */
[----:B------:R-:W-:-:S03]  /*11d0*/  IADD3.X R7, PT, PT, R7, UR25, RZ, P1, !PT ;  /* 0x0000001907077c10 */ /* 0x000fc60008ffe4ff */
[----:B------:R-:W3:Y:S04]  /*11e0*/  LDG.E R13, desc[UR12][R8.64+0x4] ;  /* 0x0000040c080d7981 */ /* 0x000ee8000c1e1900 */
[----:B------:R-:W4:Y:S01]  /*11f0*/  LDG.E R18, desc[UR12][R6.64] ;  /* 0x0000000c06127981 */ /* 0x000f22000c1e1900 */
[----:B------:R-:W-:-:S03]  /*1200*/  IMAD R14, R21, R16, R10 ;  /* 0x00000010150e7224 */ /* 0x000fc600078e020a */
[----:B------:R-:W5:Y:S02]  /*1210*/  LDG.E R15, desc[UR12][R6.64+0x4] ;  /* 0x0000040c060f7981 */ /* 0x000f64000c1e1900 */
[----:B------:R-:W-:Y:S02]  /*1220*/  LEA R14, R14, UR19, 0x2 ;  /* 0x000000130e0e7c11 */ /* 0x000fe4000f8e10ff */
[----:B------:R-:W5:Y:S03]  /*1230*/  LDG.E R17, desc[UR12][R8.64+0x8] ;  /* 0x0000080c08117981 */ /* 0x000f66000c1e1900 */
[----:B------:R-:W-:Y:S01]  /*1240*/  IMAD R11, R16, 0x80, R14 ;  /* 0x00000080100b7824 */ /* 0x000fe200078e020e */
[----:B------:R-:W5:Y:S04]  /*1250*/  LDG.E R19, desc[UR12][R6.64+0x8] ;  /* 0x0000080c06137981 */ /* 0x000f68000c1e1900 */
[----:B--2---:R0:W-:Y:S04]  /*1260*/  STS [R14], R29 ;  /* 0x0000001d0e007388 */ /* 0x0041e80000000800 */
[----:B----4-:R1:W-:Y:S04]  /*1270*/  STS [R11], R18 ;  /* 0x000000120b007388 */ /* 0x0103e80000000800 */
[----:B---3--:R2:W-:Y:S04]  /*1280*/  STS [R14+0x4], R13 ;  /* 0x0000040d0e007388 */ /* 0x0085e80000000800 */
[----:B0-----:R-:W3:Y:S04]  /*1290*/  LDG.E R29, desc[UR12][R8.64+0x10] ;  /* 0x0000100c081d7981 */ /* 0x001ee8000c1e1900 */
[----:B-1----:R-:W4:Y:S04]  /*12a0*/  LDG.E R18, desc[UR12][R6.64+0xc] ;  /* 0x00000c0c06127981 */ /* 0x002f28000c1e1900 */
[----:B--2---:R-:W2:Y:S04]  /*12b0*/  LDG.E R13, desc[UR12][R8.64+0xc] ;  /* 0x00000c0c080d7981 */ /* 0x004ea8000c1e1900 */
[----:B-----5:R0:W-:Y:S04]  /*12c0*/  STS [R11+0x4], R15 ;  /* 0x0000040f0b007388 */ /* 0x0201e80000000800 */
[----:B------:R1:W-:Y:S04]  /*12d0*/  STS [R14+0x8], R17 ;  /* 0x000008110e007388 */ /* 0x0003e80000000800 */
[----:B------:R5:W-:Y:S04]  /*12e0*/  STS [R11+0x8], R19 ;  /* 0x000008130b007388 */ /* 0x000be80000000800 */
[----:B0-----:R-:W3:Y:S04]  /*12f0*/  LDG.E R15, desc[UR12][R8.64+0x18] ;  /* 0x0000180c080f7981 */ /* 0x001ee8000c1e1900 */
[----:B-1----:R-:W3:Y:S04]  /*1300*/  LDG.E R17, desc[UR12][R8.64+0x14] ;  /* 0x0000140c08117981 */ /* 0x002ee8000c1e1900 */
[----:B-----5:R-:W5:Y:S04]  /*1310*/  LDG.E R19, desc[UR12][R8.64+0x1c] ;  /* 0x00001c0c08137981 */ /* 0x020f68000c1e1900 */
[----:B------:R-:W5:Y:S04]  /*1320*/  LDG.E R8, desc[UR12][R6.64+0x18] ;  /* 0x0000180c06087981 */ /* 0x000f68000c1e1900 */
[----:B--2---:R0:W-:Y:S04]  /*1330*/  STS [R14+0xc], R13 ;  /* 0x00000c0d0e007388 */ /* 0x0041e80000000800 */
[----:B----4-:R1:W-:Y:S04]  /*1340*/  STS [R11+0xc], R18 ;  /* 0x00000c120b007388 */ /* 0x0103e80000000800 */
[----:B0-----:R-:W2:Y:S04]  /*1350*/  LDG.E R13, desc[UR12][R6.64+0x10] ;  /* 0x0000100c060d7981 */ /* 0x001ea8000c1e1900 */
[----:B-1----:R-:W4:Y:S04]  /*1360*/  LDG.E R18, desc[UR12][R6.64+0x14] ;  /* 0x0000140c06127981 */ /* 0x002f28000c1e1900 */
[----:B------:R-:W5:Y:S04]  /*1370*/  LDG.E R6, desc[UR12][R6.64+0x1c] ;  /* 0x00001c0c06067981 */ /* 0x000f68000c1e1900 */
[----:B---3--:R0:W-:Y:S01]  /*1380*/  STS [R14+0x10], R29 ;  /* 0x0000101d0e007388 */ /* 0x0081e20000000800 */
[----:B------:R-:W-:-:S05]  /*1390*/  VIADD R10, R10, 0x8 ;  /* 0x000000080a0a7836 */ /* 0x000fca0000000000 */
[----:B------:R-:W-:Y:S01]  /*13a0*/  ISETP.NE.AND P1, PT, R10, R0, PT ;  /* 0x000000000a00720c */ /* 0x000fe20003f25270 */
[----:B--2---:R0:W-:Y:S04]  /*13b0*/  STS [R11+0x10], R13 ;  /* 0x0000100d0b007388 */ /* 0x0041e80000000800 */
[----:B------:R0:W-:Y:S04]  /*13c0*/  STS [R14+0x14], R17 ;  /* 0x000014110e007388 */ /* 0x0001e80000000800 */
[----:B----4-:R0:W-:Y:S04]  /*13d0*/  STS [R11+0x14], R18 ;  /* 0x000014120b007388 */ /* 0x0101e80000000800 */
[----:B------:R0:W-:Y:S04]  /*13e0*/  STS [R14+0x18], R15 ;  /* 0x0000180f0e007388 */ /* 0x0001e80000000800 */
[----:B-----5:R0:W-:Y:S04]  /*13f0*/  STS [R11+0x18], R8 ;  /* 0x000018080b007388 */ /* 0x0201e80000000800 */
[----:B------:R0:W-:Y:S04]  /*1400*/  STS [R14+0x1c], R19 ;  /* 0x00001c130e007388 */ /* 0x0001e80000000800 */
[----:B------:R0:W-:Y:S01]  /*1410*/  STS [R11+0x1c], R6 ;  /* 0x00001c060b007388 */ /* 0x0001e20000000800 */
[----:B------:R-:W-:Y:S05]  /*1420*/  @P1 BRA `(.L_x_162) ;  /* 0xfffffffc00441947 */ /* 0x000fea000383ffff */
[----:B------:R-:W-:Y:S05]  /*1430*/  BSYNC.RECONVERGENT B1 ;  /* 0x0000000000017941 */ /* 0x000fea0003800200 */
.L_x_161:
[----:B0-----:R-:W-:-:S07]  /*1440*/  IMAD.MOV.U32 R18, RZ, RZ, R0 ;  /* 0x000000ffff127224 */ /* 0x001fce00078e0000 */
.L_x_160:
[----:B------:R-:W-:-:S09]  /*1450*/  UISETP.NE.AND UP0, UPT, UR14, URZ, UPT ;  /* 0x000000ff0e00728c */ /* 0x000fd2000bf05270 */
[----:B------:R-:W-:Y:S05]  /*1460*/  BRA.U !UP0, `(.L_x_159) ;  /* 0x0000000908b47547 */ /* 0x000fea000b800000 */
[----:B------:R-:W-:Y:S02]  /*1470*/  UIADD3 UR4, UPT, UPT, UR14, -0x1, URZ ;  /* 0xffffffff0e047890 */ /* 0x000fe4000fffe0ff */
[----:B------:R-:W-:Y:S02]  /*1480*/  UISETP.NE.AND UP1, UPT, UR21, URZ, UPT ;  /* 0x000000ff1500728c */ /* 0x000fe4000bf25270 */
[----:B------:R-:W-:-:S09]  /*1490*/  UISETP.GE.U32.AND UP0, UPT, UR4, 0x3, UPT ;  /* 0x000000030400788c */ /* 0x000fd2000bf06070 */
[----:B------:R-:W-:Y:S05]  /*14a0*/  BRA.U !UP0, `(.L_x_163) ;  /* 0x00000001089c7547 */ /* 0x000fea000b800000 */
[----:B------:R-:W0:Y:S01]  /*14b0*/  LDCU.64 UR28, c[0x0][0x388] ;  /* 0x00007100ff1c77ac */ /* 0x000e220008000a00 */
[----:B------:R-:W-:Y:S02]  /*14c0*/  IADD3 R6, PT, PT, R5, R18, RZ ;  /* 0x0000001205067210 */ /* 0x000fe40007ffe0ff */
[----:B------:R-:W-:Y:S01]  /*14d0*/  IADD3 R11, P2, P3, R18, UR16, R5 ;  /* 0x00000010120b7c10 */ /* 0x000fe2000fb5e005 */
[----:B------:R-:W1:Y:S01]  /*14e0*/  LDCU.64 UR30, c[0x0][0x390] ;  /* 0x00007200ff1e77ac */ /* 0x000e620008000a00 */
[----:B------:R-:W-:Y:S02]  /*14f0*/  IADD3 R13, P1, PT, R6, UR16, RZ ;  /* 0x00000010060d7c10 */ /* 0x000fe4000ff3e0ff */
[----:B------:R-:W-:Y:S01]  /*1500*/  IADD3.X R6, PT, PT, RZ, UR7, RZ, P2, P3 ;  /* 0x00000007ff067c10 */ /* 0x000fe200097e64ff */
[C---:B------:R-:W-:Y:S02]  /*1510*/  IMAD.SHL.U32 R10, R11.reuse, 0x4, RZ ;  /* 0x000000040b0a7824 */ /* 0x040fe400078e00ff */
[----:B------:R-:W-:Y:S01]  /*1520*/  IMAD.X R8, RZ, RZ, UR7, P1 ;  /* 0x00000007ff087e24 */ /* 0x000fe200088e06ff */
[----:B------:R-:W-:Y:S01]  /*1530*/  SHF.L.U64.HI R11, R11, 0x2, R6 ;  /* 0x000000020b0b7819 */ /* 0x000fe20000010206 */
[----:B------:R-:W-:-:S03]  /*1540*/  IMAD.SHL.U32 R7, R13, 0x4, RZ ;  /* 0x000000040d077824 */ /* 0x000fc600078e00ff */
[----:B------:R-:W-:Y:S02]  /*1550*/  SHF.L.U64.HI R13, R13, 0x2, R8 ;  /* 0x000000020d0d7819 */ /* 0x000fe40000010208 */
[C---:B0-----:R-:W-:Y:S02]  /*1560*/  IADD3 R8, P1, PT, R7.reuse, UR28, RZ ;  /* 0x0000001c07087c10 */ /* 0x041fe4000ff3e0ff */
[C---:B------:R-:W-:Y:S02]  /*1570*/  IADD3 R14, P3, PT, R10.reuse, UR28, RZ ;  /* 0x0000001c0a0e7c10 */ /* 0x040fe4000ff7e0ff */
[----:B-1----:R-:W-:Y:S02]  /*1580*/  IADD3 R6, P2, PT, R7, UR30, RZ ;  /* 0x0000001e07067c10 */ /* 0x002fe4000ff5e0ff */
[----:B------:R-:W-:Y:S02]  /*1590*/  IADD3 R10, P4, PT, R10, UR30, RZ ;  /* 0x0000001e0a0a7c10 */ /* 0x000fe4000ff9e0ff */
[----:B------:R-:W-:-:S02]  /*15a0*/  IADD3.X R9, PT, PT, R13, UR29, RZ, P1, !PT ;  /* 0x0000001d0d097c10 */ /* 0x000fc40008ffe4ff */
[----:B------:R-:W-:Y:S02]  /*15b0*/  IADD3.X R7, PT, PT, R13, UR31, RZ, P2, !PT ;  /* 0x0000001f0d077c10 */ /* 0x000fe400097fe4ff */
[C---:B------:R-:W-:Y:S01]  /*15c0*/  IADD3.X R15, PT, PT, R11.reuse, UR29, RZ, P3, !PT ;  /* 0x0000001d0b0f7c10 */ /* 0x040fe20009ffe4ff */
[----:B------:R0:W2:Y:S01]  /*15d0*/  LDG.E R8, desc[UR12][R8.64] ;  /* 0x0000000c08087981 */ /* 0x0000a2000c1e1900 */
[----:B------:R-:W-:-:S03]  /*15e0*/  IADD3.X R11, PT, PT, R11, UR31, RZ, P4, !PT ;  /* 0x0000001f0b0b7c10 */ /* 0x000fc6000a7fe4ff */
[----:B------:R-:W3:Y:S04]  /*15f0*/  LDG.E R6, desc[UR12][R6.64] ;  /* 0x0000000c06067981 */ /* 0x000ee8000c1e1900 */
[----:B------:R-:W4:Y:S04]  /*1600*/  LDG.E R19, desc[UR12][R14.64+0x4] ;  /* 0x0000040c0e137981 */ /* 0x000f28000c1e1900 */
[----:B------:R-:W5:Y:S04]  /*1610*/  LDG.E R17, desc[UR12][R10.64+0x4] ;  /* 0x0000040c0a117981 */ /* 0x000f68000c1e1900 */
[----:B------:R-:W5:Y:S04]  /*1620*/  LDG.E R13, desc[UR12][R14.64+0x8] ;  /* 0x0000080c0e0d7981 */ /* 0x000f68000c1e1900 */
[----:B------:R-:W5:Y:S04]  /*1630*/  LDG.E R7, desc[UR12][R10.64+0x8] ;  /* 0x0000080c0a077981 */ /* 0x000f68000c1e1900 */
[----:B------:R-:W5:Y:S04]  /*1640*/  LDG.E R29, desc[UR12][R14.64+0xc] ;  /* 0x00000c0c0e1d7981 */ /* 0x000f68000c1e1900 */
[----:B------:R1:W5:Y:S01]  /*1650*/  LDG.E R11, desc[UR12][R10.64+0xc] ;  /* 0x00000c0c0a0b7981 */ /* 0x000362000c1e1900 */
[----:B0-----:R-:W-:-:S05]  /*1660*/  IMAD R9, R21, R16, R18 ;  /* 0x0000001015097224 */ /* 0x001fca00078e0212 */
[----:B------:R-:W-:-:S04]  /*1670*/  LEA R9, R9, UR19, 0x2 ;  /* 0x0000001309097c11 */ /* 0x000fc8000f8e10ff */
[----:B-1----:R-:W-:Y:S01]  /*1680*/  LEA R10, R16, R9, 0x7 ;  /* 0x00000009100a7211 */ /* 0x002fe200078e38ff */
        /* <DEDUP_REMOVED lines=9> */
.L_x_163:
[----:B------:R-:W-:Y:S05]  /*1720*/  BRA.U !UP1, `(.L_x_159) ;  /* 0x0000000909047547 */ /* 0x000fea000b800000 */
[----:B------:R-:W-:Y:S02]  /*1730*/  UISETP.NE.AND UP1, UPT, UR21, 0x1, UPT ;  /* 0x000000011500788c */ /* 0x000fe4000bf25270 */
[----:B------:R-:W-:-:S07]  /*1740*/  UISETP.NE.AND UP0, UPT, UR26, URZ, UPT ;  /* 0x000000ff1a00728c */ /* 0x000fce000bf05270 */
[----:B------:R-:W-:Y:S05]  /*1750*/  BRA.U !UP1, `(.L_x_164) ;  /* 0x00000001097c7547 */ /* 0x000fea000b800000 */
[----:B------:R-:W1:Y:S01]  /*1760*/  LDCU.64 UR28, c[0x0][0x388] ;  /* 0x00007100ff1c77ac */ /* 0x000e620008000a00 */
[----:B0-----:R-:W-:Y:S01]  /*1770*/  IMAD.IADD R6, R5, 0x1, R18 ;  /* 0x0000000105067824 */ /* 0x001fe200078e0212 */
[----:B------:R-:W-:Y:S01]  /*1780*/  IADD3 R7, P2, P3, R18, UR16, R5 ;  /* 0x0000001012077c10 */ /* 0x000fe2000fb5e005 */
[----:B------:R-:W0:Y:S03]  /*1790*/  LDCU.64 UR30, c[0x0][0x390] ;  /* 0x00007200ff1e77ac */ /* 0x000e260008000a00 */
[----:B------:R-:W-:Y:S01]  /*17a0*/  IADD3 R9, P1, PT, R6, UR16, RZ ;  /* 0x0000001006097c10 */ /* 0x000fe2000ff3e0ff */
[----:B------:R-:W-:Y:S01]  /*17b0*/  IMAD.SHL.U32 R6, R7, 0x4, RZ ;  /* 0x0000000407067824 */ /* 0x000fe200078e00ff */
[----:B------:R-:W-:Y:S02]  /*17c0*/  IADD3.X R8, PT, PT, RZ, UR7, RZ, P2, P3 ;  /* 0x00000007ff087c10 */ /* 0x000fe400097e64ff */
[----:B------:R-:W-:Y:S01]  /*17d0*/  IADD3.X R10, PT, PT, RZ, UR7, RZ, P1, !PT ;  /* 0x00000007ff0a7c10 */ /* 0x000fe20008ffe4ff */
[----:B------:R-:W-:Y:S01]  /*17e0*/  IMAD.SHL.U32 R13, R9, 0x4, RZ ;  /* 0x00000004090d7824 */ /* 0x000fe200078e00ff */
[----:B------:R-:W-:-:S02]  /*17f0*/  SHF.L.U64.HI R7, R7, 0x2, R8 ;  /* 0x0000000207077819 */ /* 0x000fc40000010208 */
[----:B------:R-:W-:Y:S02]  /*1800*/  SHF.L.U64.HI R11, R9, 0x2, R10 ;  /* 0x00000002090b7819 */ /* 0x000fe4000001020a */
[C---:B-1----:R-:W-:Y:S02]  /*1810*/  IADD3 R14, P1, PT, R13.reuse, UR28, RZ ;  /* 0x0000001c0d0e7c10 */ /* 0x042fe4000ff3e0ff */
[C---:B------:R-:W-:Y:S02]  /*1820*/  IADD3 R8, P3, PT, R6.reuse, UR28, RZ ;  /* 0x0000001c06087c10 */ /* 0x040fe4000ff7e0ff */
[----:B0-----:R-:W-:Y:S02]  /*1830*/  IADD3 R10, P2, PT, R13, UR30, RZ ;  /* 0x0000001e0d0a7c10 */ /* 0x001fe4000ff5e0ff */
        /* <DEDUP_REMOVED lines=17> */
.L_x_164:
[----:B------:R-:W-:Y:S05]  /*1950*/  BRA.U !UP0, `(.L_x_159) ;  /* 0x0000000508787547 */ /* 0x000fea000b800000 */
[----:B------:R-:W2:Y:S01]  /*1960*/  LDCU.64 UR28, c[0x0][0x388] ;  /* 0x00007100ff1c77ac */ /* 0x000ea20008000a00 */
[----:B------:R-:W-:Y:S01]  /*1970*/  IADD3 R5, PT, PT, R5, R18, RZ ;  /* 0x0000001205057210 */ /* 0x000fe20007ffe0ff */
[----:B------:R-:W3:Y:S03]  /*1980*/  LDCU.64 UR30, c[0x0][0x390] ;  /* 0x00007200ff1e77ac */ /* 0x000ee60008000a00 */
[----:B------:R-:W-:-:S05]  /*1990*/  IADD3 R5, P1, PT, R5, UR16, RZ ;  /* 0x0000001005057c10 */ /* 0x000fca000ff3e0ff */
[----:B01----:R-:W-:Y:S02]  /*19a0*/  IMAD.X R8, RZ, RZ, UR7, P1 ;  /* 0x00000007ff087e24 */ /* 0x003fe400088e06ff */
[----:B------:R-:W-:-:S03]  /*19b0*/  IMAD.SHL.U32 R6, R5, 0x4, RZ ;  /* 0x0000000405067824 */ /* 0x000fc600078e00ff */
[----:B------:R-:W-:Y:S02]  /*19c0*/  SHF.L.U64.HI R5, R5, 0x2, R8 ;  /* 0x0000000205057819 */ /* 0x000fe40000010208 */
[C---:B--2---:R-:W-:Y:S02]  /*19d0*/  IADD3 R8, P1, PT, R6.reuse, UR28, RZ ;  /* 0x0000001c06087c10 */ /* 0x044fe4000ff3e0ff */
[----:B---3--:R-:W-:Y:S02]  /*19e0*/  IADD3 R6, P2, PT, R6, UR30, RZ ;  /* 0x0000001e06067c10 */ /* 0x008fe4000ff5e0ff */
[C---:B------:R-:W-:Y:S02]  /*19f0*/  IADD3.X R9, PT, PT, R5.reuse, UR29, RZ, P1, !PT ;  /* 0x0000001d05097c10 */ /* 0x040fe40008ffe4ff */
[----:B------:R-:W-:-:S03]  /*1a00*/  IADD3.X R7, PT, PT, R5, UR31, RZ, P2, !PT ;  /* 0x0000001f05077c10 */ /* 0x000fc600097fe4ff */
[----:B------:R-:W2:Y:S04]  /*1a10*/  LDG.E R8, desc[UR12][R8.64] ;  /* 0x0000000c08087981 */ /* 0x000ea8000c1e1900 */
[----:B------:R-:W3:Y:S01]  /*1a20*/  LDG.E R6, desc[UR12][R6.64] ;  /* 0x0000000c06067981 */ /* 0x000ee2000c1e1900 */
[----:B------:R-:W-:-:S05]  /*1a30*/  IMAD R5, R21, R16, R18 ;  /* 0x0000001015057224 */ /* 0x000fca00078e0212 */
[----:B------:R-:W-:-:S05]  /*1a40*/  LEA R5, R5, UR19, 0x2 ;  /* 0x0000001305057c11 */ /* 0x000fca000f8e10ff */
[----:B------:R-:W-:Y:S01]  /*1a50*/  IMAD R11, R16, 0x80, R5 ;  /* 0x00000080100b7824 */ /* 0x000fe200078e0205 */
[----:B--2---:R2:W-:Y:S04]  /*1a60*/  STS [R5], R8 ;  /* 0x0000000805007388 */ /* 0x0045e80000000800 */
[----:B---3--:R2:W-:Y:S01]  /*1a70*/  STS [R11], R6 ;  /* 0x000000060b007388 */ /* 0x0085e20000000800 */
[----:B------:R-:W-:Y:S05]  /*1a80*/  BRA `(.L_x_159) ;  /* 0x00000004002c7947 */ /* 0x000fea0003800000 */
.L_x_158:
[----:B------:R-:W-:-:S13]  /*1a90*/  ISETP.NE.AND P1, PT, R27, RZ, PT ;  /* 0x000000ff1b00720c */ /* 0x000fda0003f25270 */
[----:B------:R-:W-:Y:S05]  /*1aa0*/  @!P1 BRA `(.L_x_159) ;  /* 0x0000000400249947 */ /* 0x000fea0003800000 */
[----:B------:R-:W-:Y:S01]  /*1ab0*/  UISETP.GE.U32.AND UP0, UPT, UR10, 0x7, UPT ;  /* 0x000000070a00788c */ /* 0x000fe2000bf06070 */
[----:B------:R-:W-:-:S08]  /*1ac0*/  MOV R6, RZ ;  /* 0x000000ff00067202 */ /* 0x000fd00000000f00 */
[----:B------:R-:W-:Y:S05]  /*1ad0*/  BRA.U !UP0, `(.L_x_165) ;  /* 0x0000000108807547 */ /* 0x000fea000b800000 */
[----:B------:R-:W0:Y:S01]  /*1ae0*/  S2UR UR9, SR_CgaCtaId ;  /* 0x00000000000979c3 */ /* 0x000e220000008800 */
[----:B------:R-:W-:Y:S01]  /*1af0*/  UMOV UR4, 0x400 ;  /* 0x0000040000047882 */ /* 0x000fe20000000000 */
[----:B------:R-:W-:Y:S01]  /*1b00*/  LEA R5, R21, 0x100, 0x2 ;  /* 0x0000010015057811 */ /* 0x000fe200078e10ff */
[----:B------:R-:W-:-:S05]  /*1b10*/  IMAD.MOV.U32 R7, RZ, RZ, R23 ;  /* 0x000000ffff077224 */ /* 0x000fca00078e0017 */
[----:B------:R-:W1:Y:S01]  /*1b20*/  LDC R6, c[0x0][0x3b4] ;  /* 0x0000ed00ff067b82 */ /* 0x000e620000000800 */
[----:B0-----:R-:W-:Y:S01]  /*1b30*/  ULEA UR4, UR9, UR4, 0x18 ;  /* 0x0000000409047291 */ /* 0x001fe2000f8ec0ff */
[----:B-1----:R-:W-:-:S05]  /*1b40*/  LOP3.LUT R0, R6, 0x7ffffff8, RZ, 0xc0, !PT ;  /* 0x7ffffff806007812 */ /* 0x002fca00078ec0ff */
[----:B------:R-:W-:Y:S02]  /*1b50*/  IMAD R5, R5, R6, UR4 ;  /* 0x0000000405057e24 */ /* 0x000fe4000f8e0206 */
[----:B------:R-:W-:Y:S02]  /*1b60*/  IMAD.MOV R6, RZ, RZ, -R0 ;  /* 0x000000ffff067224 */ /* 0x000fe400078e0a00 */
[----:B------:R-:W-:-:S07]  /*1b70*/  VIADD R5, R5, 0x10 ;  /* 0x0000001005057836 */ /* 0x000fce0000000000 */
.L_x_166:
[----:B------:R-:W-:Y:S01]  /*1b80*/  IADD3 R6, PT, PT, R6, 0x8, RZ ;  /* 0x0000000806067810 */ /* 0x000fe20007ffe0ff */
[----:B------:R-:W-:Y:S03]  /*1b90*/  STS [R7+-0x10], RZ ;  /* 0xfffff0ff07007388 */ /* 0x000fe60000000800 */
[----:B------:R-:W-:Y:S01]  /*1ba0*/  ISETP.NE.AND P1, PT, R6, RZ, PT ;  /* 0x000000ff0600720c */ /* 0x000fe20003f25270 */
        /* <DEDUP_REMOVED lines=8> */
[----:B------:R-:W-:Y:S04]  /*1c30*/  STS [R5], RZ ;  /* 0x000000ff05007388 */ /* 0x000fe80000000800 */
[----:B------:R-:W-:Y:S04]  /*1c40*/  STS [R7+0x4], RZ ;  /* 0x000004ff07007388 */ /* 0x000fe80000000800 */
[----:B------:R-:W-:Y:S04]  /*1c50*/  STS [R5+0x4], RZ ;  /* 0x000004ff05007388 */ /* 0x000fe80000000800 */
[----:B------:R-:W-:Y:S04]  /*1c60*/  STS [R7+0x8], RZ ;  /* 0x000008ff07007388 */ /* 0x000fe80000000800 */
[----:B------:R-:W-:Y:S04]  /*1c70*/  STS [R5+0x8], RZ ;  /* 0x000008ff05007388 */ /* 0x000fe80000000800 */
[----:B------:R0:W-:Y:S04]  /*1c80*/  STS [R7+0xc], RZ ;  /* 0x00000cff07007388 */ /* 0x0001e80000000800 */
[----:B------:R1:W-:Y:S01]  /*1c90*/  STS [R5+0xc], RZ ;  /* 0x00000cff05007388 */ /* 0x0003e20000000800 */
[----:B0-----:R-:W-:-:S02]  /*1ca0*/  VIADD R7, R7, 0x20 ;  /* 0x0000002007077836 */ /* 0x001fc40000000000 */
[----:B-1----:R-:W-:Y:S01]  /*1cb0*/  VIADD R5, R5, 0x20 ;  /* 0x0000002005057836 */ /* 0x002fe20000000000 */
[----:B------:R-:W-:Y:S06]  /*1cc0*/  @P1 BRA `(.L_x_166) ;  /* 0xfffffffc00ac1947 */ /* 0x000fec000383ffff */
[----:B------:R-:W-:-:S07]  /*1cd0*/  IMAD.MOV.U32 R6, RZ, RZ, R0 ;  /* 0x000000ffff067224 */ /* 0x000fce00078e0000 */
.L_x_165:
[----:B------:R-:W-:-:S09]  /*1ce0*/  UISETP.NE.AND UP0, UPT, UR14, URZ, UPT ;  /* 0x000000ff0e00728c */ /* 0x000fd2000bf05270 */
[----:B------:R-:W-:Y:S05]  /*1cf0*/  BRA.U !UP0, `(.L_x_159) ;  /* 0x0000000108907547 */ /* 0x000fea000b800000 */
[----:B------:R-:W-:Y:S02]  /*1d00*/  UIADD3 UR4, UPT, UPT, UR14, -0x1, URZ ;  /* 0xffffffff0e047890 */ /* 0x000fe4000fffe0ff */
[----:B------:R-:W-:Y:S02]  /*1d10*/  UISETP.NE.AND UP1, UPT, UR21, URZ, UPT ;  /* 0x000000ff1500728c */ /* 0x000fe4000bf25270 */
[----:B------:R-:W-:-:S09]  /*1d20*/  UISETP.GE.U32.AND UP0, UPT, UR4, 0x3, UPT ;  /* 0x000000030400788c */ /* 0x000fd2000bf06070 */
[----:B------:R-:W-:Y:S05]  /*1d30*/  BRA.U !UP0, `(.L_x_167) ;  /* 0x0000000108347547 */ /* 0x000fea000b800000 */
[----:B------:R-:W0:Y:S02]  /*1d40*/  LDC R8, c[0x0][0x3b4] ;  /* 0x0000ed00ff087b82 */ /* 0x000e240000000800 */
[----:B0-----:R-:W-:Y:S02]  /*1d50*/  IMAD R5, R21, R8, R6 ;  /* 0x0000000815057224 */ /* 0x001fe400078e0206 */
[----:B------:R-:W-:-:S03]  /*1d60*/  VIADD R6, R6, 0x4 ;  /* 0x0000000406067836 */ /* 0x000fc60000000000 */
[----:B------:R-:W-:-:S04]  /*1d70*/  LEA R5, R5, UR19, 0x2 ;  /* 0x0000001305057c11 */ /* 0x000fc8000f8e10ff */
[----:B------:R-:W-:Y:S01]  /*1d80*/  LEA R7, R8, R5, 0x7 ;  /* 0x0000000508077211 */ /* 0x000fe200078e38ff */
        /* <DEDUP_REMOVED lines=8> */
.L_x_167:
[----:B------:R-:W-:Y:S05]  /*1e10*/  BRA.U !UP1, `(.L_x_159) ;  /* 0x0000000109487547 */ /* 0x000fea000b800000 */
[----:B------:R-:W-:Y:S01]  /*1e20*/  ISETP.NE.AND P1, PT, RZ, UR26, PT ;  /* 0x0000001aff007c0c */ /* 0x000fe2000bf25270 */
[----:B------:R-:W-:-:S12]  /*1e30*/  UISETP.NE.AND UP0, UPT, UR21, 0x1, UPT ;  /* 0x000000011500788c */ /* 0x000fd8000bf05270 */
[----:B------:R-:W1:Y:S01]  /*1e40*/  @P1 LDC R10, c[0x0][0x3b4] ;  /* 0x0000ed00ff0a1b82 */ /* 0x000e620000000800 */
[----:B------:R-:W-:Y:S05]  /*1e50*/  BRA.U !UP0, `(.L_x_168) ;  /* 0x0000000108247547 */ /* 0x000fea000b800000 */
[----:B0-----:R-:W0:Y:S02]  /*1e60*/  LDC R5, c[0x0][0x3b4] ;  /* 0x0000ed00ff057b82 */ /* 0x001e240000000800 */
[----:B0-----:R-:W-:Y:S02]  /*1e70*/  IMAD R7, R21, R5, R6 ;  /* 0x0000000515077224 */ /* 0x001fe400078e0206 */
[----:B------:R-:W-:-:S03]  /*1e80*/  VIADD R6, R6, 0x2 ;  /* 0x0000000206067836 */ /* 0x000fc60000000000 */
[----:B------:R-:W-:-:S05]  /*1e90*/  LEA R8, R7, UR19, 0x2 ;  /* 0x0000001307087c11 */ /* 0x000fca000f8e10ff */
[----:B------:R-:W-:Y:S01]  /*1ea0*/  IMAD R5, R5, 0x80, R8 ;  /* 0x0000008005057824 */ /* 0x000fe200078e0208 */
[----:B------:R2:W-:Y:S04]  /*1eb0*/  STS [R8], RZ ;  /* 0x000000ff08007388 */ /* 0x0005e80000000800 */
[----:B------:R2:W-:Y:S04]  /*1ec0*/  STS [R5], RZ ;  /* 0x000000ff05007388 */ /* 0x0005e80000000800 */
[----:B------:R2:W-:Y:S04]  /*1ed0*/  STS [R8+0x4], RZ ;  /* 0x000004ff08007388 */ /* 0x0005e80000000800 */
[----:B------:R2:W-:Y:S02]  /*1ee0*/  STS [R5+0x4], RZ ;  /* 0x000004ff05007388 */ /* 0x0005e40000000800 */
.L_x_168:
[----:B012---:R-:W-:-:S05]  /*1ef0*/  @P1 IMAD R5, R21, R10, R6 ;  /* 0x0000000a15051224 */ /* 0x007fca00078e0206 */
[----:B------:R-:W-:-:S04]  /*1f00*/  @P1 LEA R5, R5, UR19, 0x2 ;  /* 0x0000001305051c11 */ /* 0x000fc8000f8e10ff */
[----:B------:R-:W-:Y:S01]  /*1f10*/  @P1 LEA R6, R10, R5, 0x7 ;  /* 0x000000050a061211 */ /* 0x000fe200078e38ff */
[----:B------:R3:W-:Y:S04]  /*1f20*/  @P1 STS [R5], RZ ;  /* 0x000000ff05001388 */ /* 0x0007e80000000800 */
[----:B------:R3:W-:Y:S02]  /*1f30*/  @P1 STS [R6], RZ ;  /* 0x000000ff06001388 */ /* 0x0007e40000000800 */
.L_x_159:
[----:B------:R-:W-:Y:S05]  /*1f40*/  BSYNC.RECONVERGENT B0 ;  /* 0x0000000000007941 */ /* 0x000fea0003800200 */
.L_x_157:
[----:B------:R-:W-:Y:S01]  /*1f50*/  BAR.SYNC.DEFER_BLOCKING 0x0 ;  /* 0x0000000000007b1d */ /* 0x000fe20000010000 */
[----:B------:R-:W-:Y:S02]  /*1f60*/  ISETP.GE.AND P1, PT, R12, 0x1, PT ;  /* 0x000000010c00780c */ /* 0x000fe40003f26270 */
[C---:B------:R-:W-:Y:S02]  /*1f70*/  ISETP.GE.AND P2, PT, R21.reuse, UR8, PT ;  /* 0x0000000815007c0c */ /* 0x040fe4000bf46270 */
[----:B------:R-:W-:Y:S01]  /*1f80*/  ISETP.GE.OR P3, PT, R21, UR8, !P1 ;  /* 0x0000000815007c0c */ /* 0x000fe2000cf66670 */
[----:B------:R-:W4:Y:S01]  /*1f90*/  LDCU UR22, c[0x0][0x3b4] ;  /* 0x00007680ff1677ac */ /* 0x000f220008000800 */
[----:B------:R-:W-:Y:S11]  /*1fa0*/  BSSY.RECONVERGENT B0, `(.L_x_169) ;  /* 0x00000a0000007945 */ /* 0x000ff60003800200 */
[----:B------:R-:W-:Y:S05]  /*1fb0*/  @P3 BRA `(.L_x_170) ;  /* 0x0000000800783947 */ /* 0x000fea0003800000 */
[----:B------:R-:W5:Y:S02]  /*1fc0*/  LDCU UR4, c[0x0][0x3b4] ;  /* 0x00007680ff0477ac */ /* 0x000f640008000800 */
[----:B-----5:R-:W-:-:S09]  /*1fd0*/  UISETP.GE.AND UP0, UPT, UR4, 0x1, UPT ;  /* 0x000000010400788c */ /* 0x020fd2000bf06270 */
[----:B------:R-:W-:Y:S05]  /*1fe0*/  BRA.U !UP0, `(.L_x_171) ;  /* 0x0000000508bc7547 */ /* 0x000fea000b800000 */
[----:B0123--:R-:W-:-:S07]  /*1ff0*/  IMAD.MOV.U32 R6, RZ, RZ, RZ ;  /* 0x000000ffff067224 */ /* 0x00ffce00078e00ff */
.L_x_178:
[----:B------:R-:W-:Y:S01]  /*2000*/  UISETP.GE.U32.AND UP0, UPT, UR10, 0x7, UPT ;  /* 0x000000070a00788c */ /* 0x000fe2000bf06070 */
[----:B0-----:R-:W-:Y:S02]  /*2010*/  IMAD.MOV.U32 R29, RZ, RZ, RZ ;  /* 0x000000ffff1d7224 */ /* 0x001fe400078e00ff */
[----:B------:R-:W-:-:S06]  /*2020*/  IMAD.MOV.U32 R5, RZ, RZ, RZ ;  /* 0x000000ffff057224 */ /* 0x000fcc00078e00ff */
[----:B------:R-:W-:Y:S05]  /*2030*/  BRA.U !UP0, `(.L_x_172) ;  /* 0x00000001089c7547 */ /* 0x000fea000b800000 */
[----:B------:R-:W0:Y:S01]  /*2040*/  S2R R8, SR_CgaCtaId ;  /* 0x0000000000087919 */ /* 0x000e220000008800 */
[----:B------:R-:W-:Y:S01]  /*2050*/  MOV R7, 0x400 ;  /* 0x0000040000077802 */ /* 0x000fe20000000f00 */
[----:B------:R-:W-:Y:S01]  /*2060*/  HFMA2 R29, -RZ, RZ, 0, 0 ;  /* 0x00000000ff1d7431 */ /* 0x000fe200000001ff */
[----:B------:R-:W-:Y:S01]  /*2070*/  BSSY.RECONVERGENT B1, `(.L_x_173) ;  /* 0x0000022000017945 */ /* 0x000fe20003800200 */
[----:B------:R-:W-:Y:S01]  /*2080*/  IMAD.MOV.U32 R5, RZ, RZ, RZ ;  /* 0x000000ffff057224 */ /* 0x000fe200078e00ff */
[----:B0-----:R-:W-:-:S07]  /*2090*/  LEA R7, R8, R7, 0x18 ;  /* 0x0000000708077211 */ /* 0x001fce00078ec0ff */
.L_x_174:
[--C-:B----4-:R-:W-:Y:S02]  /*20a0*/  IMAD R8, R21, UR22, R5.reuse ;  /* 0x0000001615087c24 */ /* 0x110fe4000f8e0205 */
[----:B------:R-:W-:Y:S02]  /*20b0*/  IMAD R10, R6, UR22, R5 ;  /* 0x00000016060a7c24 */ /* 0x000fe4000f8e0205 */
[----:B------:R-:W-:Y:S02]  /*20c0*/  IMAD R9, R8, 0x4, R7 ;  /* 0x0000000408097824 */ /* 0x000fe400078e0207 */
[----:B------:R-:W-:Y:S01]  /*20d0*/  VIADD R5, R5, 0x8 ;  /* 0x0000000805057836 */ /* 0x000fe20000000000 */
[----:B------:R-:W-:Y:S02]  /*20e0*/  LEA R8, R10, UR19, 0x2 ;  /* 0x000000130a087c11 */ /* 0x000fe4000f8e10ff */
[----:B------:R-:W-:Y:S02]  /*20f0*/  LDS R10, [R9] ;  /* 0x00000000090a7984 */ /* 0x000fe40000000800 */
[----:B------:R-:W-:-:S02]  /*2100*/  ISETP.NE.AND P3, PT, R5, R0, PT ;  /* 0x000000000500720c */ /* 0x000fc40003f65270 */
        /* <DEDUP_REMOVED lines=15> */
[----:B------:R-:W3:Y:S04]  /*2200*/  LDS R16, [R8+0x18] ;  /* 0x0000180008107984 */ /* 0x000ee80000000800 */
[----:B------:R-:W-:Y:S04]  /*2210*/  LDS R29, [R9+0x1c] ;  /* 0x00001c00091d7984 */ /* 0x000fe80000000800 */
[----:B------:R-:W4:Y:S01]  /*2220*/  LDS R8, [R8+0x1c] ;  /* 0x00001c0008087984 */ /* 0x000f220000000800 */
[----:B0-----:R-:W-:-:S04]  /*2230*/  FFMA R10, R10, R11, R19 ;  /* 0x0000000b0a0a7223 */ /* 0x001fc80000000013 */
[----:B-1----:R-:W-:-:S04]  /*2240*/  FFMA R10, R13, R14, R10 ;  /* 0x0000000e0d0a7223 */ /* 0x002fc8000000000a */
[----:B--2---:R-:W-:-:S04]  /*2250*/  FFMA R10, R17, R18, R10 ;  /* 0x00000012110a7223 */ /* 0x004fc8000000000a */
[----:B---3--:R-:W-:-:S04]  /*2260*/  FFMA R10, R15, R16, R10 ;  /* 0x000000100f0a7223 */ /* 0x008fc8000000000a */
[----:B----4-:R-:W-:Y:S01]  /*2270*/  FFMA R29, R29, R8, R10 ;  /* 0x000000081d1d7223 */ /* 0x010fe2000000000a */
[----:B------:R-:W-:Y:S06]  /*2280*/  @P3 BRA `(.L_x_174) ;  /* 0xfffffffc00843947 */ /* 0x000fec000383ffff */
[----:B------:R-:W-:Y:S05]  /*2290*/  BSYNC.RECONVERGENT B1 ;  /* 0x0000000000017941 */ /* 0x000fea0003800200 */
.L_x_173:
[----:B------:R-:W-:-:S07]  /*22a0*/  MOV R5, R0 ;  /* 0x0000000000057202 */ /* 0x000fce0000000f00 */
.L_x_172:
[----:B------:R-:W-:-:S09]  /*22b0*/  UISETP.NE.AND UP0, UPT, UR14, URZ, UPT ;  /* 0x000000ff0e00728c */ /* 0x000fd2000bf05270 */
[----:B------:R-:W-:Y:S05]  /*22c0*/  BRA.U !UP0, `(.L_x_175) ;  /* 0x0000000108e07547 */ /* 0x000fea000b800000 */
[----:B------:R-:W-:Y:S02]  /*22d0*/  UIADD3 UR4, UPT, UPT, UR14, -0x1, URZ ;  /* 0xffffffff0e047890 */ /* 0x000fe4000fffe0ff */
[----:B------:R-:W-:Y:S02]  /*22e0*/  UISETP.NE.AND UP1, UPT, UR21, URZ, UPT ;  /* 0x000000ff1500728c */ /* 0x000fe4000bf25270 */
[----:B------:R-:W-:-:S09]  /*22f0*/  UISETP.GE.U32.AND UP0, UPT, UR4, 0x3, UPT ;  /* 0x000000030400788c */ /* 0x000fd2000bf06070 */
[----:B------:R-:W-:Y:S05]  /*2300*/  BRA.U !UP0, `(.L_x_176) ;  /* 0x0000000108547547 */ /* 0x000fea000b800000 */
[----:B------:R-:W0:Y:S01]  /*2310*/  S2UR UR9, SR_CgaCtaId ;  /* 0x00000000000979c3 */ /* 0x000e220000008800 */
[----:B------:R-:W1:Y:S01]  /*2320*/  LDCU UR23, c[0x0][0x3b4] ;  /* 0x00007680ff1777ac */ /* 0x000e620008000800 */
[----:B------:R-:W-:Y:S01]  /*2330*/  UMOV UR4, 0x400 ;  /* 0x0000040000047882 */ /* 0x000fe20000000000 */
[--C-:B-1----:R-:W-:Y:S02]  /*2340*/  IMAD R7, R21, UR23, R5.reuse ;  /* 0x0000001715077c24 */ /* 0x102fe4000f8e0205 */
[----:B------:R-:W-:Y:S02]  /*2350*/  IMAD R8, R6, UR23, R5 ;  /* 0x0000001706087c24 */ /* 0x000fe4000f8e0205 */
[----:B------:R-:W-:Y:S01]  /*2360*/  VIADD R5, R5, 0x4 ;  /* 0x0000000405057836 */ /* 0x000fe20000000000 */
[----:B0-----:R-:W-:Y:S02]  /*2370*/  ULEA UR4, UR9, UR4, 0x18 ;  /* 0x0000000409047291 */ /* 0x001fe4000f8ec0ff */
[----:B------:R-:W-:-:S04]  /*2380*/  LEA R9, R8, UR19, 0x2 ;  /* 0x0000001308097c11 */ /* 0x000fc8000f8e10ff */
[----:B------:R-:W-:Y:S01]  /*2390*/  LEA R7, R7, UR4, 0x2 ;  /* 0x0000000407077c11 */ /* 0x000fe2000f8e10ff */
[----:B------:R-:W-:Y:S04]  /*23a0*/  LDS R10, [R9] ;  /* 0x00000000090a7984 */ /* 0x000fe80000000800 */
[----:B------:R-:W0:Y:S04]  /*23b0*/  LDS R8, [R7] ;  /* 0x0000000007087984 */ /* 0x000e280000000800 */
        /* <DEDUP_REMOVED lines=10> */
.L_x_176:
[----:B------:R-:W-:Y:S05]  /*2460*/  BRA.U !UP1, `(.L_x_175) ;  /* 0x0000000109787547 */ /* 0x000fea000b800000 */
[----:B------:R-:W-:Y:S02]  /*2470*/  UISETP.NE.AND UP0, UPT, UR21, 0x1, UPT ;  /* 0x000000011500788c */ /* 0x000fe4000bf05270 */
[----:B------:R-:W-:-:S07]  /*2480*/  UISETP.NE.AND UP1, UPT, UR26, URZ, UPT ;  /* 0x000000ff1a00728c */ /* 0x000fce000bf25270 */
        /* <DEDUP_REMOVED lines=13> */
[----:B------:R-:W1:Y:S01]  /*2560*/  LDS R13, [R9+0x4] ;  /* 0x00000400090d7984 */ /* 0x000e620000000800 */
[----:B0-----:R-:W-:-:S04]  /*2570*/  FFMA R8, R8, R10, R29 ;  /* 0x0000000a08087223 */ /* 0x001fc8000000001d */
[----:B-1----:R-:W-:-:S07]  /*2580*/  FFMA R29, R11, R13, R8 ;  /* 0x0000000d0b1d7223 */ /* 0x002fce0000000008 */
.L_x_177:
[----:B------:R-:W-:Y:S05]  /*2590*/  BRA.U !UP1, `(.L_x_175) ;  /* 0x00000001092c7547 */ /* 0x000fea000b800000 */
[----:B------:R-:W0:Y:S01]  /*25a0*/  S2UR UR9, SR_CgaCtaId ;  /* 0x00000000000979c3 */ /* 0x000e220000008800 */
[----:B------:R-:W1:Y:S01]  /*25b0*/  LDCU UR23, c[0x0][0x3b4] ;  /* 0x00007680ff1777ac */ /* 0x000e620008000800 */
[----:B------:R-:W-:Y:S01]  /*25c0*/  UMOV UR4, 0x400 ;  /* 0x0000040000047882 */ /* 0x000fe20000000000 */
[--C-:B-1----:R-:W-:Y:S02]  /*25d0*/  IMAD R7, R21, UR23, R5.reuse ;  /* 0x0000001715077c24 */ /* 0x102fe4000f8e0205 */
[----:B------:R-:W-:Y:S01]  /*25e0*/  IMAD R5, R6, UR23, R5 ;  /* 0x0000001706057c24 */ /* 0x000fe2000f8e0205 */
[----:B0-----:R-:W-:-:S04]  /*25f0*/  ULEA UR4, UR9, UR4, 0x18 ;  /* 0x0000000409047291 */ /* 0x001fc8000f8ec0ff */
[----:B------:R-:W-:Y:S02]  /*2600*/  LEA R5, R5, UR19, 0x2 ;  /* 0x0000001305057c11 */ /* 0x000fe4000f8e10ff */
[----:B------:R-:W-:-:S04]  /*2610*/  LEA R7, R7, UR4, 0x2 ;  /* 0x0000000407077c11 */ /* 0x000fc8000f8e10ff */
[----:B------:R-:W-:Y:S04]  /*2620*/  LDS R5, [R5] ;  /* 0x0000000005057984 */ /* 0x000fe80000000800 */
[----:B------:R-:W0:Y:S02]  /*2630*/  LDS R8, [R7] ;  /* 0x0000000007087984 */ /* 0x000e240000000800 */
[----:B0-----:R-:W-:-:S07]  /*2640*/  FFMA R29, R8, R5, R29 ;  /* 0x00000005081d7223 */ /* 0x001fce000000001d */
.L_x_175:
[----:B------:R-:W0:Y:S01]  /*2650*/  LDCU UR4, c[0x0][0x3b8] ;  /* 0x00007700ff0477ac */ /* 0x000e220008000800 */
[----:B------:R-:W-:Y:S01]  /*2660*/  IMAD R5, R21, 0x20, R6 ;  /* 0x0000002015057824 */ /* 0x000fe200078e0206 */
[----:B------:R-:W-:-:S04]  /*2670*/  IADD3 R6, PT, PT, R6, 0x1, RZ ;  /* 0x0000000106067810 */ /* 0x000fc80007ffe0ff */
[----:B------:R-:W-:Y:S02]  /*2680*/  LEA R8, R5, UR18, 0x2 ;  /* 0x0000001205087c11 */ /* 0x000fe4000f8e10ff */
[----:B------:R-:W-:Y:S01]  /*2690*/  ISETP.NE.AND P3, PT, R6, R20, PT ;  /* 0x000000140600720c */ /* 0x000fe20003f65270 */
[----:B0-----:R-:W-:-:S05]  /*26a0*/  FMUL R29, R29, UR4 ;  /* 0x000000041d1d7c20 */ /* 0x001fca0008400000 */
[----:B------:R0:W-:Y:S07]  /*26b0*/  STS [R8], R29 ;  /* 0x0000001d08007388 */ /* 0x0001ee0000000800 */
[----:B------:R-:W-:Y:S05]  /*26c0*/  @!P3 BRA `(.L_x_170) ;  /* 0x0000000000b4b947 */ /* 0x000fea0003800000 */
[----:B------:R-:W-:Y:S05]  /*26d0*/  BRA `(.L_x_178) ;  /* 0xfffffff800487947 */ /* 0x000fea000383ffff */
.L_x_171:
[----:B------:R-:W-:Y:S01]  /*26e0*/  ISETP.GE.AND P3, PT, R22, 0x8, PT ;  /* 0x000000081600780c */ /* 0x000fe20003f66270 */
[----:B012---:R-:W-:-:S12]  /*26f0*/  IMAD.MOV.U32 R8, RZ, RZ, RZ ;  /* 0x000000ffff087224 */ /* 0x007fd800078e00ff */
[----:B------:R-:W-:Y:S05]  /*2700*/  @!P3 BRA `(.L_x_179) ;  /* 0x000000000044b947 */ /* 0x000fea0003800000 */
[----:B------:R-:W-:Y:S01]  /*2710*/  LOP3.LUT R14, R20, 0x38, RZ, 0xc0, !PT ;  /* 0x00000038140e7812 */ /* 0x000fe200078ec0ff */
[----:B------:R-:W-:-:S06]  /*2720*/  UMOV UR4, URZ ;  /* 0x000000ff00047c82 */ /* 0x000fcc0008000000 */
.L_x_180:
[----:B0-----:R-:W-:Y:S01]  /*2730*/  LEA R7, R21, UR4, 0x5 ;  /* 0x0000000415077c11 */ /* 0x001fe2000f8e28ff */
[--C-:B---3--:R-:W-:Y:S01]  /*2740*/  IMAD.MOV.U32 R5, RZ, RZ, R4.reuse ;  /* 0x000000ffff057224 */ /* 0x108fe200078e0004 */
[-C--:B------:R-:W-:Y:S01]  /*2750*/  MOV R8, R4.reuse ;  /* 0x0000000400087202 */ /* 0x080fe20000000f00 */
[--C-:B------:R-:W-:Y:S01]  /*2760*/  IMAD.MOV.U32 R6, RZ, RZ, R4.reuse ;  /* 0x000000ffff067224 */ /* 0x100fe200078e0004 */
[----:B------:R-:W-:Y:S01]  /*2770*/  LEA R13, R7, UR18, 0x2 ;  /* 0x00000012070d7c11 */ /* 0x000fe2000f8e10ff */
[--C-:B------:R-:W-:Y:S01]  /*2780*/  IMAD.MOV.U32 R9, RZ, RZ, R4.reuse ;  /* 0x000000ffff097224 */ /* 0x100fe200078e0004 */
[----:B------:R-:W-:Y:S01]  /*2790*/  MOV R7, R4 ;  /* 0x0000000400077202 */ /* 0x000fe20000000f00 */
[--C-:B------:R-:W-:Y:S01]  /*27a0*/  IMAD.MOV.U32 R10, RZ, RZ, R4.reuse ;  /* 0x000000ffff0a7224 */ /* 0x100fe200078e0004 */
[----:B------:R-:W-:Y:S01]  /*27b0*/  UIADD3 UR4, UPT, UPT, UR4, 0x8, URZ ;  /* 0x0000000804047890 */ /* 0x000fe2000fffe0ff */
[----:B------:R-:W-:Y:S02]  /*27c0*/  IMAD.MOV.U32 R11, RZ, RZ, R4 ;  /* 0x000000ffff0b7224 */ /* 0x000fe400078e0004 */
[----:B------:R0:W-:Y:S03]  /*27d0*/  STS.128 [R13], R4 ;  /* 0x000000040d007388 */ /* 0x0001e60000000c00 */
[----:B------:R-:W-:Y:S01]  /*27e0*/  ISETP.NE.AND P3, PT, R14, UR4, PT ;  /* 0x000000040e007c0c */ /* 0x000fe2000bf65270 */
[----:B------:R0:W-:-:S12]  /*27f0*/  STS.128 [R13+0x10], R8 ;  /* 0x000010080d007388 */ /* 0x0001d80000000c00 */
[----:B------:R-:W-:Y:S05]  /*2800*/  @P3 BRA `(.L_x_180) ;  /* 0xfffffffc00c83947 */ /* 0x000fea000383ffff */
[----:B0-----:R-:W-:-:S07]  /*2810*/  IMAD.MOV.U32 R8, RZ, RZ, R14 ;  /* 0x000000ffff087224 */ /* 0x001fce00078e000e */
.L_x_179:
[----:B------:R-:W-:-:S13]  /*2820*/  ISETP.NE.AND P3, PT, R3, RZ, PT ;  /* 0x000000ff0300720c */ /* 0x000fda0003f65270 */
[----:B------:R-:W-:Y:S05]  /*2830*/  @!P3 BRA `(.L_x_170) ;  /* 0x000000000058b947 */ /* 0x000fea0003800000 */
[----:B------:R-:W-:Y:S01]  /*2840*/  ISETP.GE.U32.AND P3, PT, R3, 0x4, PT ;  /* 0x000000040300780c */ /* 0x000fe20003f66070 */
[----:B---3--:R-:W-:Y:S01]  /*2850*/  IMAD.MOV.U32 R5, RZ, RZ, R4 ;  /* 0x000000ffff057224 */ /* 0x008fe200078e0004 */
[----:B------:R-:W-:Y:S02]  /*2860*/  MOV R6, R4 ;  /* 0x0000000400067202 */ /* 0x000fe40000000f00 */
[----:B------:R-:W-:-:S09]  /*2870*/  ISETP.NE.AND P4, PT, R2, RZ, PT ;  /* 0x000000ff0200720c */ /* 0x000fd20003f85270 */
[----:B------:R-:W-:Y:S02]  /*2880*/  @P3 IMAD R7, R21, 0x20, R8 ;  /* 0x0000002015073824 */ /* 0x000fe400078e0208 */
[----:B------:R-:W-:-:S03]  /*2890*/  @P3 VIADD R8, R8, 0x4 ;  /* 0x0000000408083836 */ /* 0x000fc60000000000 */
[----:B------:R-:W-:Y:S01]  /*28a0*/  @P3 LEA R9, R7, UR18, 0x2 ;  /* 0x0000001207093c11 */ /* 0x000fe2000f8e10ff */
[----:B------:R-:W-:-:S04]  /*28b0*/  IMAD.MOV.U32 R7, RZ, RZ, R4 ;  /* 0x000000ffff077224 */ /* 0x000fc800078e0004 */
[----:B------:R0:W-:Y:S04]  /*28c0*/  @P3 STS.64 [R9], R4 ;  /* 0x0000000409003388 */ /* 0x0001e80000000a00 */
[----:B------:R0:W-:Y:S01]  /*28d0*/  @P3 STS.64 [R9+0x8], R6 ;  /* 0x0000080609003388 */ /* 0x0001e20000000a00 */
[----:B------:R-:W-:Y:S05]  /*28e0*/  @!P4 BRA `(.L_x_170) ;  /* 0x00000000002cc947 */ /* 0x000fea0003800000 */
[----:B------:R-:W-:Y:S02]  /*28f0*/  ISETP.NE.AND P3, PT, R2, 0x1, PT ;  /* 0x000000010200780c */ /* 0x000fe40003f65270 */
[----:B0-----:R-:W-:-:S04]  /*2900*/  LOP3.LUT R5, R20, 0x1, RZ, 0xc0, !PT ;  /* 0x0000000114057812 */ /* 0x001fc800078ec0ff */
[----:B------:R-:W-:Y:S01]  /*2910*/  ISETP.NE.U32.AND P4, PT, R5, 0x1, PT ;  /* 0x000000010500780c */ /* 0x000fe20003f85070 */
[----:B------:R-:W-:-:S06]  /*2920*/  IMAD.MOV.U32 R5, RZ, RZ, R4 ;  /* 0x000000ffff057224 */ /* 0x000fcc00078e0004 */
[----:B------:R-:W-:Y:S01]  /*2930*/  @P3 IMAD R6, R21, 0x20, R8 ;  /* 0x0000002015063824 */ /* 0x000fe200078e0208 */
[----:B------:R-:W-:-:S04]  /*2940*/  @P3 IADD3 R8, PT, PT, R8, 0x2, RZ ;  /* 0x0000000208083810 */ /* 0x000fc80007ffe0ff */
[----:B------:R-:W-:Y:S01]  /*2950*/  @P3 LEA R6, R6, UR18, 0x2 ;  /* 0x0000001206063c11 */ /* 0x000fe2000f8e10ff */
[----:B------:R-:W-:-:S04]  /*2960*/  @!P4 IMAD R8, R21, 0x20, R8 ;  /* 0x000000201508c824 */ /* 0x000fc800078e0208 */
[----:B------:R0:W-:Y:S01]  /*2970*/  @P3 STS.64 [R6], R4 ;  /* 0x0000000406003388 */ /* 0x0001e20000000a00 */
[----:B------:R-:W-:-:S05]  /*2980*/  @!P4 LEA R7, R8, UR18, 0x2 ;  /* 0x000000120807cc11 */ /* 0x000fca000f8e10ff */
[----:B------:R0:W-:Y:S02]  /*2990*/  @!P4 STS [R7], R4 ;  /* 0x000000040700c388 */ /* 0x0001e40000000800 */
.L_x_170:
[----:B----4-:R-:W-:Y:S05]  /*29a0*/  BSYNC.RECONVERGENT B0 ;  /* 0x0000000000007941 */ /* 0x010fea0003800200 */
.L_x_169:
[----:B------:R-:W-:Y:S06]  /*29b0*/  BAR.SYNC.DEFER_BLOCKING 0x0 ;  /* 0x0000000000007b1d */ /* 0x000fec0000010000 */
[----:B------:R-:W-:Y:S04]  /*29c0*/  BSSY.RECONVERGENT B0, `(.L_x_181) ;  /* 0x00000c2000007945 */ /* 0x000fe80003800200 */
[----:B------:R-:W-:Y:S05]  /*29d0*/  @P2 BRA `(.L_x_182) ;  /* 0x0000000c00002947 */ /* 0x000fea0003800000 */
[----:B------:R-:W-:Y:S01]  /*29e0*/  ISETP.GE.AND P3, PT, R12, 0x1, PT ;  /* 0x000000010c00780c */ /* 0x000fe20003f66270 */
[----:B0-23--:R-:W-:-:S12]  /*29f0*/  IMAD.MOV.U32 R5, RZ, RZ, -0x2feafd07 ;  /* 0xd01502f9ff057424 */ /* 0x00dfd800078e00ff */
[----:B------:R-:W-:Y:S05]  /*2a00*/  @!P3 BRA `(.L_x_183) ;  /* 0x0000000000e4b947 */ /* 0x000fea0003800000 */
[----:B------:R-:W-:Y:S01]  /*2a10*/  ISETP.GE.AND P4, PT, R22, 0x10, PT ;  /* 0x000000101600780c */ /* 0x000fe20003f86270 */
[----:B------:R-:W-:Y:S02]  /*2a20*/  HFMA2 R5, -RZ, RZ, -32.65625, 4.5359134674072265625e-05 ;  /* 0xd01502f9ff057431 */ /* 0x000fe400000001ff */
[----:B-1----:R-:W-:-:S10]  /*2a30*/  IMAD.MOV.U32 R6, RZ, RZ, RZ ;  /* 0x000000ffff067224 */ /* 0x002fd400078e00ff */
[----:B------:R-:W-:Y:S05]  /*2a40*/  @!P4 BRA `(.L_x_184) ;  /* 0x000000000050c947 */ /* 0x000fea0003800000 */
[----:B------:R-:W-:Y:S01]  /*2a50*/  IMAD.MOV.U32 R5, RZ, RZ, -0x2feafd07 ;  /* 0xd01502f9ff057424 */ /* 0x000fe200078e00ff */
[----:B------:R-:W-:Y:S01]  /*2a60*/  LOP3.LUT R6, R20, 0x30, RZ, 0xc0, !PT ;  /* 0x0000003014067812 */ /* 0x000fe200078ec0ff */
[----:B------:R-:W-:-:S06]  /*2a70*/  UMOV UR4, URZ ;  /* 0x000000ff00047c82 */ /* 0x000fcc0008000000 */
.L_x_185:
[----:B------:R-:W-:Y:S01]  /*2a80*/  LEA R7, R21, UR4, 0x5 ;  /* 0x0000000415077c11 */ /* 0x000fe2000f8e28ff */
[----:B------:R-:W-:-:S03]  /*2a90*/  UIADD3 UR4, UPT, UPT, UR4, 0x10, URZ ;  /* 0x0000001004047890 */ /* 0x000fc6000fffe0ff */
[----:B------:R-:W-:-:S03]  /*2aa0*/  LEA R7, R7, UR18, 0x2 ;  /* 0x0000001207077c11 */ /* 0x000fc6000f8e10ff */
[----:B------:R-:W-:Y:S02]  /*2ab0*/  ISETP.NE.AND P4, PT, R6, UR4, PT ;  /* 0x0000000406007c0c */ /* 0x000fe4000bf85270 */
[----:B------:R-:W0:Y:S04]  /*2ac0*/  LDS.128 R16, [R7] ;  /* 0x0000000007107984 */ /* 0x000e280000000c00 */
[----:B------:R-:W1:Y:S04]  /*2ad0*/  LDS.128 R12, [R7+0x10] ;  /* 0x00001000070c7984 */ /* 0x000e680000000c00 */
[----:B------:R-:W2:Y:S01]  /*2ae0*/  LDS.128 R8, [R7+0x20] ;  /* 0x0000200007087984 */ /* 0x000ea20000000c00 */
[----:B0-----:R-:W-:-:S04]  /*2af0*/  FMNMX3 R16, R5, R16, R17, !PT ;  /* 0x0000001005107276 */ /* 0x001fc80007800011 */
[----:B------:R-:W-:Y:S02]  /*2b00*/  FMNMX3 R5, R16, R18, R19, !PT ;  /* 0x0000001210057276 */ /* 0x000fe40007800013 */
[----:B------:R-:W0:Y:S02]  /*2b10*/  LDS.128 R16, [R7+0x30] ;  /* 0x0000300007107984 */ /* 0x000e240000000c00 */
[----:B-1----:R-:W-:-:S04]  /*2b20*/  FMNMX3 R5, R5, R12, R13, !PT ;  /* 0x0000000c05057276 */ /* 0x002fc8000780000d */
[----:B------:R-:W-:-:S04]  /*2b30*/  FMNMX3 R5, R5, R14, R15, !PT ;  /* 0x0000000e05057276 */ /* 0x000fc8000780000f */
[----:B--2---:R-:W-:-:S04]  /*2b40*/  FMNMX3 R5, R5, R8, R9, !PT ;  /* 0x0000000805057276 */ /* 0x004fc80007800009 */
[----:B------:R-:W-:-:S04]  /*2b50*/  FMNMX3 R5, R5, R10, R11, !PT ;  /* 0x0000000a05057276 */ /* 0x000fc8000780000b */
[----:B0-----:R-:W-:-:S04]  /*2b60*/  FMNMX3 R5, R5, R16, R17, !PT ;  /* 0x0000001005057276 */ /* 0x001fc80007800011 */
[----:B------:R-:W-:Y:S01]  /*2b70*/  FMNMX3 R5, R5, R18, R19, !PT ;  /* 0x0000001205057276 */ /* 0x000fe20007800013 */
[----:B------:R-:W-:Y:S06]  /*2b80*/  @P4 BRA `(.L_x_185) ;  /* 0xfffffffc00bc4947 */ /* 0x000fec000383ffff */
.L_x_184:
[----:B------:R-:W-:-:S13]  /*2b90*/  LOP3.LUT P4, R7, R20, 0xf, RZ, 0xc0, !PT ;  /* 0x0000000f14077812 */ /* 0x000fda000788c0ff */
[----:B------:R-:W-:Y:S05]  /*2ba0*/  @!P4 BRA `(.L_x_183) ;  /* 0x00000000007cc947 */ /* 0x000fea0003800000 */
[----:B------:R-:W-:Y:S02]  /*2bb0*/  ISETP.GE.U32.AND P5, PT, R7, 0x8, PT ;  /* 0x000000080700780c */ /* 0x000fe40003fa6070 */
[----:B------:R-:W-:-:S11]  /*2bc0*/  ISETP.NE.AND P4, PT, R3, RZ, PT ;  /* 0x000000ff0300720c */ /* 0x000fd60003f85270 */
[----:B------:R-:W-:Y:S05]  /*2bd0*/  @!P5 BRA `(.L_x_186) ;  /* 0x000000000024d947 */ /* 0x000fea0003800000 */
[----:B------:R-:W-:Y:S01]  /*2be0*/  IMAD R7, R21, 0x20, R6 ;  /* 0x0000002015077824 */ /* 0x000fe200078e0206 */
[----:B------:R-:W-:-:S04]  /*2bf0*/  IADD3 R6, PT, PT, R6, 0x8, RZ ;  /* 0x0000000806067810 */ /* 0x000fc80007ffe0ff */
[----:B------:R-:W-:-:S05]  /*2c00*/  LEA R7, R7, UR18, 0x2 ;  /* 0x0000001207077c11 */ /* 0x000fca000f8e10ff */
[----:B------:R-:W0:Y:S04]  /*2c10*/  LDS.128 R8, [R7] ;  /* 0x0000000007087984 */ /* 0x000e280000000c00 */
[----:B------:R-:W1:Y:S01]  /*2c20*/  LDS.128 R12, [R7+0x10] ;  /* 0x00001000070c7984 */ /* 0x000e620000000c00 */
[----:B0-----:R-:W-:-:S04]  /*2c30*/  FMNMX3 R8, R5, R8, R9, !PT ;  /* 0x0000000805087276 */ /* 0x001fc80007800009 */
[----:B------:R-:W-:-:S04]  /*2c40*/  FMNMX3 R8, R8, R10, R11, !PT ;  /* 0x0000000a08087276 */ /* 0x000fc8000780000b */
[----:B-1----:R-:W-:-:S04]  /*2c50*/  FMNMX3 R8, R8, R12, R13, !PT ;  /* 0x0000000c08087276 */ /* 0x002fc8000780000d */
[----:B------:R-:W-:-:S07]  /*2c60*/  FMNMX3 R5, R8, R14, R15, !PT ;  /* 0x0000000e08057276 */ /* 0x000fce000780000f */
.L_x_186:
[----:B------:R-:W-:Y:S05]  /*2c70*/  @!P4 BRA `(.L_x_183) ;  /* 0x000000000048c947 */ /* 0x000fea0003800000 */
[----:B------:R-:W-:-:S13]  /*2c80*/  ISETP.GE.U32.AND P4, PT, R3, 0x4, PT ;  /* 0x000000040300780c */ /* 0x000fda0003f86070 */
[----:B------:R-:W-:Y:S02]  /*2c90*/  @P4 IMAD R7, R21, 0x20, R6 ;  /* 0x0000002015074824 */ /* 0x000fe400078e0206 */
[----:B------:R-:W-:-:S03]  /*2ca0*/  @P4 VIADD R6, R6, 0x4 ;  /* 0x0000000406064836 */ /* 0x000fc60000000000 */
[----:B------:R-:W-:-:S05]  /*2cb0*/  @P4 LEA R7, R7, UR18, 0x2 ;  /* 0x0000001207074c11 */ /* 0x000fca000f8e10ff */
[----:B------:R-:W0:Y:S02]  /*2cc0*/  @P4 LDS.128 R8, [R7] ;  /* 0x0000000007084984 */ /* 0x000e240000000c00 */
[----:B0-----:R-:W-:-:S04]  /*2cd0*/  @P4 FMNMX3 R8, R5, R8, R9, !PT ;  /* 0x0000000805084276 */ /* 0x001fc80007800009 */
[----:B------:R-:W-:Y:S02]  /*2ce0*/  @P4 FMNMX3 R5, R8, R10, R11, !PT ;  /* 0x0000000a08054276 */ /* 0x000fe4000780000b */
[----:B------:R-:W-:-:S13]  /*2cf0*/  ISETP.NE.AND P4, PT, R2, RZ, PT ;  /* 0x000000ff0200720c */ /* 0x000fda0003f85270 */
[----:B------:R-:W-:Y:S05]  /*2d00*/  @!P4 BRA `(.L_x_183) ;  /* 0x000000000024c947 */ /* 0x000fea0003800000 */
[----:B------:R-:W-:Y:S01]  /*2d10*/  IMAD R6, R21, 0x20, R6 ;  /* 0x0000002015067824 */ /* 0x000fe200078e0206 */
[----:B------:R-:W-:-:S04]  /*2d20*/  ISETP.NE.AND P4, PT, R2, 0x1, PT ;  /* 0x000000010200780c */ /* 0x000fc80003f85270 */
[----:B------:R-:W-:-:S05]  /*2d30*/  LEA R6, R6, UR18, 0x2 ;  /* 0x0000001206067c11 */ /* 0x000fca000f8e10ff */
[----:B------:R-:W0:Y:S02]  /*2d40*/  LDS.128 R8, [R6] ;  /* 0x0000000006087984 */ /* 0x000e240000000c00 */
[----:B0-----:R-:W-:Y:S02]  /*2d50*/  FMNMX R5, R5, R8, !PT ;  /* 0x0000000805057209 */ /* 0x001fe40007800000 */
[----:B------:R-:W-:Y:S05]  /*2d60*/  @!P4 BRA `(.L_x_183) ;  /* 0x00000000000cc947 */ /* 0x000fea0003800000 */
[----:B------:R-:W-:Y:S02]  /*2d70*/  ISETP.NE.AND P4, PT, R2, 0x2, PT ;  /* 0x000000020200780c */ /* 0x000fe40003f85270 */
[----:B------:R-:W-:-:S11]  /*2d80*/  FMNMX R5, R5, R9, !PT ;  /* 0x0000000905057209 */ /* 0x000fd60007800000 */
[----:B------:R-:W-:-:S07]  /*2d90*/  @P4 FMNMX R5, R5, R10, !PT ;  /* 0x0000000a05054209 */ /* 0x000fce0007800000 */
.L_x_183:
[----:B------:R0:W-:Y:S01]  /*2da0*/  STS [R25+0x1200], R5 ;  /* 0x0012000519007388 */ /* 0x0001e20000000800 */
[----:B-1----:R-:W-:Y:S01]  /*2db0*/  MOV R13, RZ ;  /* 0x000000ff000d7202 */ /* 0x002fe20000000f00 */
[----:B------:R-:W-:Y:S06]  /*2dc0*/  @!P3 BRA `(.L_x_187) ;  /* 0x000000040098b947 */ /* 0x000fec0003800000 */
[----:B------:R-:W-:Y:S01]  /*2dd0*/  ISETP.GE.AND P3, PT, R22, 0x4, PT ;  /* 0x000000041600780c */ /* 0x000fe20003f66270 */
[----:B------:R-:W-:Y:S02]  /*2de0*/  IMAD.MOV.U32 R13, RZ, RZ, RZ ;  /* 0x000000ffff0d7224 */ /* 0x000fe400078e00ff */
[----:B------:R-:W-:-:S10]  /*2df0*/  IMAD.MOV.U32 R6, RZ, RZ, RZ ;  /* 0x000000ffff067224 */ /* 0x000fd400078e00ff */
[----:B------:R-:W-:Y:S05]  /*2e00*/  @!P3 BRA `(.L_x_188) ;  /* 0x0000000000d0b947 */ /* 0x000fea0003800000 */
[----:B------:R-:W-:Y:S01]  /*2e10*/  IMAD.MOV.U32 R13, RZ, RZ, RZ ;  /* 0x000000ffff0d7224 */ /* 0x000fe200078e00ff */
[----:B------:R-:W-:Y:S01]  /*2e20*/  LOP3.LUT R6, R20, 0x3c, RZ, 0xc0, !PT ;  /* 0x0000003c14067812 */ /* 0x000fe200078ec0ff */
[----:B------:R-:W-:-:S06]  /*2e30*/  UMOV UR4, URZ ;  /* 0x000000ff00047c82 */ /* 0x000fcc0008000000 */
.L_x_189:
[----:B-1----:R-:W-:Y:S01]  /*2e40*/  LEA R7, R21, UR4, 0x5 ;  /* 0x0000000415077c11 */ /* 0x002fe2000f8e28ff */
[----:B------:R-:W-:Y:S02]  /*2e50*/  HFMA2 R12, -RZ, RZ, 0.96630859375, -0.0022525787353515625 ;  /* 0x3bbb989dff0c7431 */ /* 0x000fe400000001ff */
[----:B------:R-:W-:Y:S01]  /*2e60*/  IMAD.MOV.U32 R14, RZ, RZ, 0x437c0000 ;  /* 0x437c0000ff0e7424 */ /* 0x000fe200078e00ff */
[----:B------:R-:W-:Y:S01]  /*2e70*/  UIADD3 UR4, UPT, UPT, UR4, 0x4, URZ ;  /* 0x0000000404047890 */ /* 0x000fe2000fffe0ff */
[----:B------:R-:W-:-:S05]  /*2e80*/  LEA R7, R7, UR18, 0x2 ;  /* 0x0000001207077c11 */ /* 0x000fca000f8e10ff */
[----:B------:R-:W1:Y:S01]  /*2e90*/  LDS.128 R8, [R7] ;  /* 0x0000000007087984 */ /* 0x000e620000000c00 */
[----:B------:R-:W-:Y:S01]  /*2ea0*/  ISETP.NE.AND P3, PT, R6, UR4, PT ;  /* 0x0000000406007c0c */ /* 0x000fe2000bf65270 */
[--C-:B-1----:R-:W-:Y:S01]  /*2eb0*/  FADD R19, R8, -R5.reuse ;  /* 0x8000000508137221 */ /* 0x102fe20000000000 */
[----:B------:R-:W-:-:S03]  /*2ec0*/  FADD R17, R9, -R5 ;  /* 0x8000000509117221 */ /* 0x000fc60000000000 */
[-C--:B------:R-:W-:Y:S01]  /*2ed0*/  FFMA.SAT R9, R19, R12.reuse, 0.5 ;  /* 0x3f00000013097423 */ /* 0x080fe2000000200c */
[----:B------:R-:W-:-:S03]  /*2ee0*/  FFMA.SAT R15, R17, R12, 0.5 ;  /* 0x3f000000110f7423 */ /* 0x000fc6000000200c */
[-C--:B------:R-:W-:Y:S01]  /*2ef0*/  FFMA.RM R9, R9, R14.reuse, 12582913 ;  /* 0x4b40000109097423 */ /* 0x080fe2000000400e */
[----:B------:R-:W-:Y:S01]  /*2f00*/  FFMA.RM R8, R15, R14, 12582913 ;  /* 0x4b4000010f087423 */ /* 0x000fe2000000400e */
[----:B------:R-:W-:Y:S02]  /*2f10*/  FADD R15, R10, -R5 ;  /* 0x800000050a0f7221 */ /* 0x000fe40000000000 */
[----:B------:R-:W-:Y:S01]  /*2f20*/  FADD R16, R9, -12583039 ;  /* 0xcb40007f09107421 */ /* 0x000fe20000000000 */
[----:B------:R-:W-:Y:S01]  /*2f30*/  FADD R18, R8, -12583039 ;  /* 0xcb40007f08127421 */ /* 0x000fe20000000000 */
[----:B------:R-:W-:Y:S01]  /*2f40*/  FFMA.SAT R29, R15, R12, 0.5 ;  /* 0x3f0000000f1d7423 */ /* 0x000fe2000000200c */
[----:B------:R-:W-:Y:S02]  /*2f50*/  IMAD.SHL.U32 R9, R9, 0x800000, RZ ;  /* 0x0080000009097824 */ /* 0x000fe400078e00ff */
[----:B------:R-:W-:Y:S01]  /*2f60*/  FFMA R16, R19, 1.4426950216293334961, -R16 ;  /* 0x3fb8aa3b13107823 */ /* 0x000fe20000000810 */
[----:B------:R-:W-:Y:S01]  /*2f70*/  FFMA R18, R17, 1.4426950216293334961, -R18 ;  /* 0x3fb8aa3b11127823 */ /* 0x000fe20000000812 */
[----:B------:R-:W-:-:S02]  /*2f80*/  FFMA.RM R10, R29, R14, 12582913 ;  /* 0x4b4000011d0a7423 */ /* 0x000fc4000000400e */
[----:B------:R-:W-:Y:S01]  /*2f90*/  FFMA R19, R19, 1.925963033500011079e-08, R16 ;  /* 0x32a5706013137823 */ /* 0x000fe20000000010 */
[----:B------:R-:W-:Y:S01]  /*2fa0*/  FFMA R16, R17, 1.925963033500011079e-08, R18 ;  /* 0x32a5706011107823 */ /* 0x000fe20000000012 */
[----:B------:R-:W-:Y:S02]  /*2fb0*/  FADD R17, R11, -R5 ;  /* 0x800000050b117221 */ /* 0x000fe40000000000 */
[----:B------:R1:W2:Y:S02]  /*2fc0*/  MUFU.EX2 R11, R19 ;  /* 0x00000013000b7308 */ /* 0x0002a40000000800 */
[----:B------:R-:W-:Y:S01]  /*2fd0*/  FFMA.SAT R29, R17, R12, 0.5 ;  /* 0x3f000000111d7423 */ /* 0x000fe2000000200c */
[----:B------:R-:W-:-:S03]  /*2fe0*/  FADD R12, R10, -12583039 ;  /* 0xcb40007f0a0c7421 */ /* 0x000fc60000000000 */
[----:B------:R-:W-:Y:S01]  /*2ff0*/  FFMA.RM R18, R29, R14, 12582913 ;  /* 0x4b4000011d127423 */ /* 0x000fe2000000400e */
[C---:B------:R-:W-:Y:S01]  /*3000*/  FFMA R12, R15.reuse, 1.4426950216293334961, -R12 ;  /* 0x3fb8aa3b0f0c7823 */ /* 0x040fe2000000080c */
[----:B------:R-:W3:Y:S02]  /*3010*/  MUFU.EX2 R16, R16 ;  /* 0x0000001000107308 */ /* 0x000ee40000000800 */
[----:B------:R-:W-:Y:S01]  /*3020*/  FADD R29, R18, -12583039 ;  /* 0xcb40007f121d7421 */ /* 0x000fe20000000000 */
[----:B------:R-:W-:Y:S01]  /*3030*/  FFMA R14, R15, 1.925963033500011079e-08, R12 ;  /* 0x32a570600f0e7823 */ /* 0x000fe2000000000c */
[----:B------:R-:W-:Y:S02]  /*3040*/  IMAD.SHL.U32 R15, R8, 0x800000, RZ ;  /* 0x00800000080f7824 */ /* 0x000fe400078e00ff */
[C---:B------:R-:W-:Y:S01]  /*3050*/  FFMA R12, R17.reuse, 1.4426950216293334961, -R29 ;  /* 0x3fb8aa3b110c7823 */ /* 0x040fe2000000081d */
[----:B-1----:R-:W-:Y:S02]  /*3060*/  IMAD.SHL.U32 R19, R18, 0x800000, RZ ;  /* 0x0080000012137824 */ /* 0x002fe400078e00ff */
[----:B------:R-:W1:Y:S01]  /*3070*/  MUFU.EX2 R14, R14 ;  /* 0x0000000e000e7308 */ /* 0x000e620000000800 */
[----:B------:R-:W-:Y:S01]  /*3080*/  FFMA R12, R17, 1.925963033500011079e-08, R12 ;  /* 0x32a57060110c7823 */ /* 0x000fe2000000000c */
[----:B------:R-:W-:Y:S01]  /*3090*/  SHF.L.U32 R17, R10, 0x17, RZ ;  /* 0x000000170a117819 */ /* 0x000fe200000006ff */
[----:B--2---:R-:W-:-:S05]  /*30a0*/  FMUL R8, R9, R11 ;  /* 0x0000000b09087220 */ /* 0x004fca0000400000 */
[----:B------:R-:W2:Y:S01]  /*30b0*/  MUFU.EX2 R12, R12 ;  /* 0x0000000c000c7308 */ /* 0x000ea20000000800 */
[----:B---3--:R-:W-:Y:S01]  /*30c0*/  FMUL R9, R15, R16 ;  /* 0x000000100f097220 */ /* 0x008fe20000400000 */
[----:B-1----:R-:W-:Y:S01]  /*30d0*/  FMUL R10, R17, R14 ;  /* 0x0000000e110a7220 */ /* 0x002fe20000400000 */
[----:B--2---:R-:W-:Y:S01]  /*30e0*/  FMUL R11, R19, R12 ;  /* 0x0000000c130b7220 */ /* 0x004fe20000400000 */
[----:B------:R-:W-:-:S04]  /*30f0*/  FADD R12, R8, R13 ;  /* 0x0000000d080c7221 */ /* 0x000fc80000000000 */
[----:B------:R1:W-:Y:S01]  /*3100*/  STS.128 [R7], R8 ;  /* 0x0000000807007388 */ /* 0x0003e20000000c00 */
[----:B------:R-:W-:-:S04]  /*3110*/  FADD R13, R12, R9 ;  /* 0x000000090c0d7221 */ /* 0x000fc80000000000 */
[----:B------:R-:W-:-:S04]  /*3120*/  FADD R12, R13, R10 ;  /* 0x0000000a0d0c7221 */ /* 0x000fc80000000000 */
[----:B------:R-:W-:Y:S01]  /*3130*/  FADD R13, R12, R11 ;  /* 0x0000000b0c0d7221 */ /* 0x000fe20000000000 */
[----:B------:R-:W-:Y:S06]  /*3140*/  @P3 BRA `(.L_x_189) ;  /* 0xfffffffc003c3947 */ /* 0x000fec000383ffff */
.L_x_188:
[----:B------:R-:W-:-:S13]  /*3150*/  ISETP.NE.AND P3, PT, R2, RZ, PT ;  /* 0x000000ff0200720c */ /* 0x000fda0003f65270 */
[----:B------:R-:W-:Y:S05]  /*3160*/  @!P3 BRA `(.L_x_187) ;  /* 0x0000000000b0b947 */ /* 0x000fea0003800000 */
[----:B------:R-:W-:Y:S01]  /*3170*/  IMAD R6, R21, 0x20, R6 ;  /* 0x0000002015067824 */ /* 0x000fe200078e0206 */
[----:B------:R-:W-:Y:S01]  /*3180*/  ISETP.NE.AND P3, PT, R2, 0x1, PT ;  /* 0x000000010200780c */ /* 0x000fe20003f65270 */
[----:B-1----:R-:W-:-:S03]  /*3190*/  IMAD.MOV.U32 R7, RZ, RZ, 0x3bbb989d ;  /* 0x3bbb989dff077424 */ /* 0x002fc600078e00ff */
[----:B------:R-:W-:-:S05]  /*31a0*/  LEA R6, R6, UR18, 0x2 ;  /* 0x0000001206067c11 */ /* 0x000fca000f8e10ff */
[----:B------:R-:W1:Y:S02]  /*31b0*/  LDS R8, [R6] ;  /* 0x0000000006087984 */ /* 0x000e640000000800 */
[----:B-1----:R-:W-:Y:S01]  /*31c0*/  FADD R10, R8, -R5 ;  /* 0x80000005080a7221 */ /* 0x002fe20000000000 */
[----:B------:R-:W-:-:S03]  /*31d0*/  MOV R8, 0x437c0000 ;  /* 0x437c000000087802 */ /* 0x000fc60000000f00 */
[----:B------:R-:W-:-:S04]  /*31e0*/  FFMA.SAT R9, R10, R7, 0.5 ;  /* 0x3f0000000a097423 */ /* 0x000fc80000002007 */
[----:B------:R-:W-:-:S04]  /*31f0*/  FFMA.RM R9, R9, R8, 12582913 ;  /* 0x4b40000109097423 */ /* 0x000fc80000004008 */
[C---:B------:R-:W-:Y:S01]  /*3200*/  FADD R11, R9.reuse, -12583039 ;  /* 0xcb40007f090b7421 */ /* 0x040fe20000000000 */
[----:B------:R-:W-:-:S03]  /*3210*/  IMAD.SHL.U32 R9, R9, 0x800000, RZ ;  /* 0x0080000009097824 */ /* 0x000fc600078e00ff */
[----:B------:R-:W-:-:S04]  /*3220*/  FFMA R11, R10, 1.4426950216293334961, -R11 ;  /* 0x3fb8aa3b0a0b7823 */ /* 0x000fc8000000080b */
[----:B------:R-:W-:-:S04]  /*3230*/  FFMA R11, R10, 1.925963033500011079e-08, R11 ;  /* 0x32a570600a0b7823 */ /* 0x000fc8000000000b */
[----:B------:R-:W1:Y:S02]  /*3240*/  MUFU.EX2 R10, R11 ;  /* 0x0000000b000a7308 */ /* 0x000e640000000800 */
[----:B-1----:R-:W-:-:S04]  /*3250*/  FMUL R9, R9, R10 ;  /* 0x0000000a09097220 */ /* 0x002fc80000400000 */
[----:B------:R-:W-:Y:S01]  /*3260*/  FADD R13, R13, R9 ;  /* 0x000000090d0d7221 */ /* 0x000fe20000000000 */
[----:B------:R2:W-:Y:S01]  /*3270*/  STS [R6], R9 ;  /* 0x0000000906007388 */ /* 0x0005e20000000800 */
[----:B------:R-:W-:Y:S05]  /*3280*/  @!P3 BRA `(.L_x_187) ;  /* 0x000000000068b947 */ /* 0x000fea0003800000 */
[----:B------:R-:W1:Y:S01]  /*3290*/  LDS R10, [R6+0x4] ;  /* 0x00000400060a7984 */ /* 0x000e620000000800 */
[----:B------:R-:W-:Y:S01]  /*32a0*/  ISETP.NE.AND P3, PT, R2, 0x2, PT ;  /* 0x000000020200780c */ /* 0x000fe20003f65270 */
[----:B-1----:R-:W-:-:S04]  /*32b0*/  FADD R10, -R5, R10 ;  /* 0x0000000a050a7221 */ /* 0x002fc80000000100 */
[----:B--2---:R-:W-:-:S04]  /*32c0*/  FFMA.SAT R9, R10, R7, 0.5 ;  /* 0x3f0000000a097423 */ /* 0x004fc80000002007 */
        /* <DEDUP_REMOVED lines=8> */
[----:B------:R3:W-:Y:S01]  /*3350*/  STS [R6+0x4], R9 ;  /* 0x0000040906007388 */ /* 0x0007e20000000800 */
[----:B------:R-:W-:Y:S05]  /*3360*/  @!P3 BRA `(.L_x_187) ;  /* 0x000000000030b947 */ /* 0x000fea0003800000 */
[----:B------:R-:W1:Y:S02]  /*3370*/  LDS R10, [R6+0x8] ;  /* 0x00000800060a7984 */ /* 0x000e640000000800 */
[----:B-1----:R-:W-:-:S04]  /*3380*/  FADD R10, -R5, R10 ;  /* 0x0000000a050a7221 */ /* 0x002fc80000000100 */
[----:B------:R-:W-:-:S04]  /*3390*/  FFMA.SAT R7, R10, R7, 0.5 ;  /* 0x3f0000000a077423 */ /* 0x000fc80000002007 */
[----:B------:R-:W-:-:S04]  /*33a0*/  FFMA.RM R7, R7, R8, 12582913 ;  /* 0x4b40000107077423 */ /* 0x000fc80000004008 */
[C---:B---3--:R-:W-:Y:S01]  /*33b0*/  FADD R9, R7.reuse, -12583039 ;  /* 0xcb40007f07097421 */ /* 0x048fe20000000000 */
[----:B------:R-:W-:-:S03]  /*33c0*/  IMAD.SHL.U32 R7, R7, 0x800000, RZ ;  /* 0x0080000007077824 */ /* 0x000fc600078e00ff */
[----:B------:R-:W-:-:S04]  /*33d0*/  FFMA R9, R10, 1.4426950216293334961, -R9 ;  /* 0x3fb8aa3b0a097823 */ /* 0x000fc80000000809 */
[----:B------:R-:W-:-:S04]  /*33e0*/  FFMA R9, R10, 1.925963033500011079e-08, R9 ;  /* 0x32a570600a097823 */ /* 0x000fc80000000009 */
[----:B------:R-:W1:Y:S02]  /*33f0*/  MUFU.EX2 R8, R9 ;  /* 0x0000000900087308 */ /* 0x000e640000000800 */
[----:B-1----:R-:W-:-:S04]  /*3400*/  FMUL R7, R7, R8 ;  /* 0x0000000807077220 */ /* 0x002fc80000400000 */
[----:B------:R-:W-:Y:S01]  /*3410*/  FADD R13, R13, R7 ;  /* 0x000000070d0d7221 */ /* 0x000fe20000000000 */
[----:B------:R4:W-:Y:S06]  /*3420*/  STS [R6+0x8], R7 ;  /* 0x0000080706007388 */ /* 0x0009ec0000000800 */
.L_x_187:
[----:B-1----:R-:W4:Y:S01]  /*3430*/  LDS R8, [R25+0x1080] ;  /* 0x0010800019087984 */ /* 0x002f220000000800 */
[----:B--23--:R-:W-:Y:S02]  /*3440*/  HFMA2 R9, -RZ, RZ, 0.96630859375, -0.0022525787353515625 ;  /* 0x3bbb989dff097431 */ /* 0x00cfe400000001ff */
[----:B------:R-:W-:Y:S01]  /*3450*/  IMAD.MOV.U32 R12, RZ, RZ, 0x437c0000 ;  /* 0x437c0000ff0c7424 */ /* 0x000fe200078e00ff */
[----:B----4-:R-:W-:-:S05]  /*3460*/  FMNMX R6, R8, R5, !PT ;  /* 0x0000000508067209 */ /* 0x010fca0007800000 */
[----:B------:R-:W-:Y:S01]  /*3470*/  FADD R10, -R6, R5 ;  /* 0x00000005060a7221 */ /* 0x000fe20000000100 */
[----:B------:R-:W-:Y:S01]  /*3480*/  FADD R8, R8, -R6 ;  /* 0x8000000608087221 */ /* 0x000fe20000000000 */
[----:B0-----:R-:W0:Y:S02]  /*3490*/  LDS R5, [R25+0x1000] ;  /* 0x0010000019057984 */ /* 0x001e240000000800 */
[-C--:B------:R-:W-:Y:S01]  /*34a0*/  FFMA.SAT R7, R10, R9.reuse, 0.5 ;  /* 0x3f0000000a077423 */ /* 0x080fe20000002009 */
[----:B------:R-:W-:Y:S01]  /*34b0*/  FFMA.SAT R9, R8, R9, 0.5 ;  /* 0x3f00000008097423 */ /* 0x000fe20000002009 */
[----:B------:R4:W-:Y:S02]  /*34c0*/  STS [R25+0x1100], R6 ;  /* 0x0011000619007388 */ /* 0x0009e40000000800 */
[-C--:B------:R-:W-:Y:S01]  /*34d0*/  FFMA.RM R7, R7, R12.reuse, 12582913 ;  /* 0x4b40000107077423 */ /* 0x080fe2000000400c */
[----:B------:R-:W-:-:S03]  /*34e0*/  FFMA.RM R9, R9, R12, 12582913 ;  /* 0x4b40000109097423 */ /* 0x000fc6000000400c */
[C---:B------:R-:W-:Y:S01]  /*34f0*/  FADD R11, R7.reuse, -12583039 ;  /* 0xcb40007f070b7421 */ /* 0x040fe20000000000 */
[----:B------:R-:W-:-:S03]  /*3500*/  IMAD.SHL.U32 R7, R7, 0x800000, RZ ;  /* 0x0080000007077824 */ /* 0x000fc600078e00ff */
[C---:B------:R-:W-:Y:S01]  /*3510*/  FFMA R15, R10.reuse, 1.4426950216293334961, -R11 ;  /* 0x3fb8aa3b0a0f7823 */ /* 0x040fe2000000080b */
[C---:B------:R-:W-:Y:S01]  /*3520*/  FADD R11, R9.reuse, -12583039 ;  /* 0xcb40007f090b7421 */ /* 0x040fe20000000000 */
[----:B------:R-:W-:Y:S02]  /*3530*/  IMAD.SHL.U32 R9, R9, 0x800000, RZ ;  /* 0x0080000009097824 */ /* 0x000fe400078e00ff */
[----:B------:R-:W-:Y:S01]  /*3540*/  FFMA R15, R10, 1.925963033500011079e-08, R15 ;  /* 0x32a570600a0f7823 */ /* 0x000fe2000000000f */
[----:B------:R-:W-:-:S03]  /*3550*/  FFMA R11, R8, 1.4426950216293334961, -R11 ;  /* 0x3fb8aa3b080b7823 */ /* 0x000fc6000000080b */
[----:B------:R-:W1:Y:S01]  /*3560*/  MUFU.EX2 R10, R15 ;  /* 0x0000000f000a7308 */ /* 0x000e620000000800 */
[----:B------:R-:W-:-:S07]  /*3570*/  FFMA R11, R8, 1.925963033500011079e-08, R11 ;  /* 0x32a57060080b7823 */ /* 0x000fce000000000b */
[----:B------:R-:W2:Y:S01]  /*3580*/  MUFU.EX2 R8, R11 ;  /* 0x0000000b00087308 */ /* 0x000ea20000000800 */
[----:B-1----:R-:W-:-:S04]  /*3590*/  FMUL R10, R7, R10 ;  /* 0x0000000a070a7220 */ /* 0x002fc80000400000 */
[----:B------:R-:W-:Y:S01]  /*35a0*/  FMUL R13, R10, R13 ;  /* 0x0000000d0a0d7220 */ /* 0x000fe20000400000 */
[----:B--2---:R-:W-:-:S04]  /*35b0*/  FMUL R8, R9, R8 ;  /* 0x0000000809087220 */ /* 0x004fc80000400000 */
[----:B0-----:R-:W-:-:S05]  /*35c0*/  FFMA R8, R8, R5, R13 ;  /* 0x0000000508087223 */ /* 0x001fca000000000d */
[----:B------:R4:W-:Y:S02]  /*35d0*/  STS [R25+0x1180], R8 ;  /* 0x0011800819007388 */ /* 0x0009e40000000800 */
.L_x_182:
[----:B------:R-:W-:Y:S05]  /*35e0*/  BSYNC.RECONVERGENT B0 ;  /* 0x0000000000007941 */ /* 0x000fea0003800200 */
.L_x_181:
[----:B------:R-:W-:Y:S06]  /*35f0*/  BAR.SYNC.DEFER_BLOCKING 0x0 ;  /* 0x0000000000007b1d */ /* 0x000fec0000010000 */
[----:B------:R-:W-:Y:S04]  /*3600*/  BSSY.RECONVERGENT B0, `(.L_x_190) ;  /* 0x00000a1000007945 */ /* 0x000fe80003800200 */
[----:B------:R-:W-:Y:S05]  /*3610*/  @!P0 BRA `(.L_x_191) ;  /* 0x00000008007c8947 */ /* 0x000fea0003800000 */
[----:B0-23--:R-:W-:Y:S02]  /*3620*/  LOP3.LUT R5, R20, 0x38, RZ, 0xc0, !PT ;  /* 0x0000003814057812 */ /* 0x00dfe400078ec0ff */
[----:B------:R-:W-:-:S07]  /*3630*/  MOV R16, RZ ;  /* 0x000000ff00107202 */ /* 0x000fce0000000f00 */
.L_x_201:
[----:B------:R-:W-:Y:S01]  /*3640*/  IMAD.MOV.U32 R15, RZ, RZ, RZ ;  /* 0x000000ffff0f7224 */ /* 0x000fe200078e00ff */
[----:B------:R-:W-:Y:S06]  /*3650*/  @!P1 BRA `(.L_x_192) ;  /* 0x0000000400689947 */ /* 0x000fec0003800000 */
[----:B------:R-:W-:Y:S01]  /*3660*/  ISETP.GE.AND P3, PT, R22, 0x8, PT ;  /* 0x000000081600780c */ /* 0x000fe20003f66270 */
[----:B------:R-:W-:Y:S02]  /*3670*/  IMAD.MOV.U32 R15, RZ, RZ, RZ ;  /* 0x000000ffff0f7224 */ /* 0x000fe400078e00ff */
[----:B-1----:R-:W-:-:S10]  /*3680*/  IMAD.MOV.U32 R10, RZ, RZ, RZ ;  /* 0x000000ffff0a7224 */ /* 0x002fd400078e00ff */
[----:B------:R-:W-:Y:S05]  /*3690*/  @!P3 BRA `(.L_x_193) ;  /* 0x000000000090b947 */ /* 0x000fea0003800000 */
[----:B------:R-:W-:Y:S02]  /*36a0*/  HFMA2 R15, -RZ, RZ, 0, 0 ;  /* 0x00000000ff0f7431 */ /* 0x000fe400000001ff */
[----:B----4-:R-:W-:-:S07]  /*36b0*/  IMAD.MOV.U32 R6, RZ, RZ, RZ ;  /* 0x000000ffff067224 */ /* 0x010fce00078e00ff */
.L_x_194:
[----:B------:R-:W0:Y:S01]  /*36c0*/  LDC R7, c[0x0][0x3b4] ;  /* 0x0000ed00ff077b82 */ /* 0x000e220000000800 */
[----:B------:R-:W-:-:S05]  /*36d0*/  IMAD R12, R21, 0x20, R6 ;  /* 0x00000020150c7824 */ /* 0x000fca00078e0206 */
[----:B------:R-:W-:Y:S01]  /*36e0*/  LEA R12, R12, UR18, 0x2 ;  /* 0x000000120c0c7c11 */ /* 0x000fe2000f8e10ff */
[C---:B0-----:R-:W-:Y:S02]  /*36f0*/  IMAD R8, R6.reuse, R7, R16 ;  /* 0x0000000706087224 */ /* 0x041fe400078e0210 */
[----:B------:R-:W-:-:S03]  /*3700*/  VIADD R6, R6, 0x8 ;  /* 0x0000000806067836 */ /* 0x000fc60000000000 */
[----:B------:R-:W-:Y:S02]  /*3710*/  LEA R17, R8, UR20, 0x2 ;  /* 0x0000001408117c11 */ /* 0x000fe4000f8e10ff */
[----:B------:R-:W-:Y:S01]  /*3720*/  LDS.128 R8, [R12] ;  /* 0x000000000c087984 */ /* 0x000fe20000000c00 */
[----:B------:R-:W-:Y:S02]  /*3730*/  ISETP.NE.AND P3, PT, R6, R5, PT ;  /* 0x000000050600720c */ /* 0x000fe40003f65270 */
[C---:B------:R-:W-:Y:S02]  /*3740*/  IMAD R19, R7.reuse, 0x4, R17 ;  /* 0x0000000407137824 */ /* 0x040fe400078e0211 */
[----:B------:R-:W0:Y:S03]  /*3750*/  LDS R17, [R17] ;  /* 0x0000000011117984 */ /* 0x000e260000000800 */
[----:B------:R-:W-:-:S02]  /*3760*/  LEA R29, R7, R19, 0x2 ;  /* 0x00000013071d7211 */ /* 0x000fc400078e10ff */
[----:B------:R-:W1:Y:S03]  /*3770*/  LDS R19, [R19] ;  /* 0x0000000013137984 */ /* 0x000e660000000800 */
[C---:B------:R-:W-:Y:S01]  /*3780*/  IMAD R14, R7.reuse, 0x4, R29 ;  /* 0x00000004070e7824 */ /* 0x040fe200078e021d */
[----:B------:R-:W2:Y:S03]  /*3790*/  LDS R13, [R29] ;  /* 0x000000001d0d7984 */ /* 0x000ea60000000800 */
[----:B------:R-:W-:Y:S02]  /*37a0*/  IMAD R18, R7, 0x4, R14 ;  /* 0x0000000407127824 */ /* 0x000fe400078e020e */
[----:B0-----:R-:W-:-:S03]  /*37b0*/  FFMA R8, R8, R17, R15 ;  /* 0x0000001108087223 */ /* 0x001fc6000000000f */
[----:B------:R-:W-:Y:S01]  /*37c0*/  LDS R17, [R18] ;  /* 0x0000000012117984 */ /* 0x000fe20000000800 */
[----:B-1----:R-:W-:-:S03]  /*37d0*/  FFMA R9, R9, R19, R8 ;  /* 0x0000001309097223 */ /* 0x002fc60000000008 */
[----:B------:R-:W0:Y:S01]  /*37e0*/  LDS R8, [R14] ;  /* 0x000000000e087984 */ /* 0x000e220000000800 */
[----:B--2---:R-:W-:Y:S01]  /*37f0*/  FFMA R10, R10, R13, R9 ;  /* 0x0000000d0a0a7223 */ /* 0x004fe20000000009 */
[C---:B------:R-:W-:Y:S02]  /*3800*/  IMAD R9, R7.reuse, 0x4, R18 ;  /* 0x0000000407097824 */ /* 0x040fe400078e0212 */
[----:B------:R-:W1:Y:S03]  /*3810*/  LDS.128 R12, [R12+0x10] ;  /* 0x000010000c0c7984 */ /* 0x000e660000000c00 */
[C---:B------:R-:W-:Y:S02]  /*3820*/  LEA R19, R7.reuse, R9, 0x2 ;  /* 0x0000000907137211 */ /* 0x040fe400078e10ff */
[----:B------:R-:W2:Y:S03]  /*3830*/  LDS R9, [R9] ;  /* 0x0000000009097984 */ /* 0x000ea60000000800 */
[----:B------:R-:W-:-:S02]  /*3840*/  IMAD R7, R7, 0x4, R19 ;  /* 0x0000000407077824 */ /* 0x000fc400078e0213 */
[----:B------:R-:W3:Y:S04]  /*3850*/  LDS R19, [R19] ;  /* 0x0000000013137984 */ /* 0x000ee80000000800 */
[----:B------:R-:W4:Y:S01]  /*3860*/  LDS R7, [R7] ;  /* 0x0000000007077984 */ /* 0x000f220000000800 */
[----:B0-----:R-:W-:-:S04]  /*3870*/  FFMA R11, R11, R8, R10 ;  /* 0x000000080b0b7223 */ /* 0x001fc8000000000a */
[----:B-1----:R-:W-:-:S04]  /*3880*/  FFMA R8, R12, R17, R11 ;  /* 0x000000110c087223 */ /* 0x002fc8000000000b */
[----:B--2---:R-:W-:-:S04]  /*3890*/  FFMA R13, R13, R9, R8 ;  /* 0x000000090d0d7223 */ /* 0x004fc80000000008 */
[----:B---3--:R-:W-:-:S04]  /*38a0*/  FFMA R14, R14, R19, R13 ;  /* 0x000000130e0e7223 */ /* 0x008fc8000000000d */
[----:B----4-:R-:W-:Y:S01]  /*38b0*/  FFMA R15, R15, R7, R14 ;  /* 0x000000070f0f7223 */ /* 0x010fe2000000000e */
[----:B------:R-:W-:Y:S06]  /*38c0*/  @P3 BRA `(.L_x_194) ;  /* 0xfffffffc007c3947 */ /* 0x000fec000383ffff */
[----:B------:R-:W-:-:S07]  /*38d0*/  IMAD.MOV.U32 R10, RZ, RZ, R5 ;  /* 0x000000ffff0a7224 */ /* 0x000fce00078e0005 */
.L_x_193:
[----:B------:R-:W-:-:S13]  /*38e0*/  ISETP.NE.AND P3, PT, R3, RZ, PT ;  /* 0x000000ff0300720c */ /* 0x000fda0003f65270 */
[----:B------:R-:W-:Y:S05]  /*38f0*/  @!P3 BRA `(.L_x_192) ;  /* 0x0000000000c0b947 */ /* 0x000fea0003800000 */
[----:B----4-:R-:W-:Y:S02]  /*3900*/  IADD3 R6, PT, PT, R3, -0x1, RZ ;  /* 0xffffffff03067810 */ /* 0x010fe40007ffe0ff */
[----:B------:R-:W-:Y:S02]  /*3910*/  ISETP.NE.AND P4, PT, R2, RZ, PT ;  /* 0x000000ff0200720c */ /* 0x000fe40003f85270 */
[----:B------:R-:W-:-:S13]  /*3920*/  ISETP.GE.U32.AND P3, PT, R6, 0x3, PT ;  /* 0x000000030600780c */ /* 0x000fda0003f66070 */
[----:B------:R-:W-:Y:S05]  /*3930*/  @!P3 BRA `(.L_x_195) ;  /* 0x00000000004cb947 */ /* 0x000fea0003800000 */
[----:B------:R-:W0:Y:S01]  /*3940*/  LDC R11, c[0x0][0x3b4] ;  /* 0x0000ed00ff0b7b82 */ /* 0x000e220000000800 */
[----:B------:R-:W-:-:S05]  /*3950*/  IMAD R6, R21, 0x20, R10 ;  /* 0x0000002015067824 */ /* 0x000fca00078e020a */
[----:B------:R-:W-:-:S05]  /*3960*/  LEA R14, R6, UR18, 0x2 ;  /* 0x00000012060e7c11 */ /* 0x000fca000f8e10ff */
[----:B------:R-:W-:Y:S01]  /*3970*/  LDS.64 R8, [R14+0x8] ;  /* 0x000008000e087984 */ /* 0x000fe20000000a00 */
[C---:B0-----:R-:W-:Y:S02]  /*3980*/  IMAD R7, R10.reuse, R11, R16 ;  /* 0x0000000b0a077224 */ /* 0x041fe400078e0210 */
[----:B------:R-:W-:-:S03]  /*3990*/  VIADD R10, R10, 0x4 ;  /* 0x000000040a0a7836 */ /* 0x000fc60000000000 */
[----:B------:R-:W-:Y:S02]  /*39a0*/  LEA R18, R7, UR20, 0x2 ;  /* 0x0000001407127c11 */ /* 0x000fe4000f8e10ff */
[----:B------:R-:W-:Y:S03]  /*39b0*/  LDS.64 R6, [R14] ;  /* 0x000000000e067984 */ /* 0x000fe60000000a00 */
[C---:B------:R-:W-:Y:S01]  /*39c0*/  IMAD R12, R11.reuse, 0x4, R18 ;  /* 0x000000040b0c7824 */ /* 0x040fe200078e0212 */
[----:B------:R-:W0:Y:S03]  /*39d0*/  LDS R13, [R18] ;  /* 0x00000000120d7984 */ /* 0x000e260000000800 */
[C---:B------:R-:W-:Y:S02]  /*39e0*/  IMAD R17, R11.reuse, 0x4, R12 ;  /* 0x000000040b117824 */ /* 0x040fe400078e020c */
[----:B------:R-:W1:Y:S03]  /*39f0*/  LDS R12, [R12] ;  /* 0x000000000c0c7984 */ /* 0x000e660000000800 */
[----:B------:R-:W-:-:S02]  /*3a00*/  LEA R11, R11, R17, 0x2 ;  /* 0x000000110b0b7211 */ /* 0x000fc400078e10ff */
[----:B------:R-:W2:Y:S04]  /*3a10*/  LDS R17, [R17] ;  /* 0x0000000011117984 */ /* 0x000ea80000000800 */
[----:B------:R-:W3:Y:S01]  /*3a20*/  LDS R11, [R11] ;  /* 0x000000000b0b7984 */ /* 0x000ee20000000800 */
[----:B0-----:R-:W-:-:S04]  /*3a30*/  FFMA R13, R6, R13, R15 ;  /* 0x0000000d060d7223 */ /* 0x001fc8000000000f */
[----:B-1----:R-:W-:-:S04]  /*3a40*/  FFMA R7, R12, R7, R13 ;  /* 0x000000070c077223 */ /* 0x002fc8000000000d */
[----:B--2---:R-:W-:-:S04]  /*3a50*/  FFMA R8, R8, R17, R7 ;  /* 0x0000001108087223 */ /* 0x004fc80000000007 */
[----:B---3--:R-:W-:-:S07]  /*3a60*/  FFMA R15, R11, R9, R8 ;  /* 0x000000090b0f7223 */ /* 0x008fce0000000008 */
.L_x_195:
[----:B------:R-:W-:Y:S05]  /*3a70*/  @!P4 BRA `(.L_x_192) ;  /* 0x000000000060c947 */ /* 0x000fea0003800000 */
[----:B------:R-:W-:Y:S02]  /*3a80*/  ISETP.NE.AND P4, PT, R2, 0x1, PT ;  /* 0x000000010200780c */ /* 0x000fe40003f85270 */
[----:B------:R-:W-:-:S11]  /*3a90*/  LOP3.LUT P3, RZ, R20, 0x1, RZ, 0xc0, !PT ;  /* 0x0000000114ff7812 */ /* 0x000fd6000786c0ff */
[----:B------:R-:W-:Y:S05]  /*3aa0*/  @!P4 BRA `(.L_x_196) ;  /* 0x000000000030c947 */ /* 0x000fea0003800000 */
[----:B------:R-:W0:Y:S01]  /*3ab0*/  LDC R9, c[0x0][0x3b4] ;  /* 0x0000ed00ff097b82 */ /* 0x000e220000000800 */
[----:B------:R-:W-:-:S05]  /*3ac0*/  IMAD R6, R21, 0x20, R10 ;  /* 0x0000002015067824 */ /* 0x000fca00078e020a */
[----:B------:R-:W-:Y:S01]  /*3ad0*/  LEA R6, R6, UR18, 0x2 ;  /* 0x0000001206067c11 */ /* 0x000fe2000f8e10ff */
[C---:B0-----:R-:W-:Y:S01]  /*3ae0*/  IMAD R7, R10.reuse, R9, R16 ;  /* 0x000000090a077224 */ /* 0x041fe200078e0210 */
[----:B------:R-:W-:-:S04]  /*3af0*/  IADD3 R10, PT, PT, R10, 0x2, RZ ;  /* 0x000000020a0a7810 */ /* 0x000fc80007ffe0ff */
[----:B------:R-:W-:Y:S02]  /*3b00*/  LEA R8, R7, UR20, 0x2 ;  /* 0x0000001407087c11 */ /* 0x000fe4000f8e10ff */
[----:B------:R-:W-:Y:S03]  /*3b10*/  LDS.64 R6, [R6] ;  /* 0x0000000006067984 */ /* 0x000fe60000000a00 */
[----:B------:R-:W-:Y:S02]  /*3b20*/  IMAD R9, R9, 0x4, R8 ;  /* 0x0000000409097824 */ /* 0x000fe400078e0208 */
[----:B------:R-:W0:Y:S04]  /*3b30*/  LDS R8, [R8] ;  /* 0x0000000008087984 */ /* 0x000e280000000800 */
[----:B------:R-:W1:Y:S01]  /*3b40*/  LDS R9, [R9] ;  /* 0x0000000009097984 */ /* 0x000e620000000800 */
[----:B0-----:R-:W-:-:S04]  /*3b50*/  FFMA R12, R6, R8, R15 ;  /* 0x00000008060c7223 */ /* 0x001fc8000000000f */
[----:B-1----:R-:W-:-:S07]  /*3b60*/  FFMA R15, R9, R7, R12 ;  /* 0x00000007090f7223 */ /* 0x002fce000000000c */
.L_x_196:
[----:B------:R-:W-:Y:S05]  /*3b70*/  @!P3 BRA `(.L_x_192) ;  /* 0x000000000020b947 */ /* 0x000fea0003800000 */
[----:B------:R-:W0:Y:S01]  /*3b80*/  LDCU UR4, c[0x0][0x3b4] ;  /* 0x00007680ff0477ac */ /* 0x000e220008000800 */
[----:B------:R-:W-:-:S05]  /*3b90*/  IMAD R6, R21, 0x20, R10 ;  /* 0x0000002015067824 */ /* 0x000fca00078e020a */
[----:B------:R-:W-:-:S06]  /*3ba0*/  LEA R6, R6, UR18, 0x2 ;  /* 0x0000001206067c11 */ /* 0x000fcc000f8e10ff */
[----:B------:R-:W-:Y:S01]  /*3bb0*/  LDS R6, [R6] ;  /* 0x0000000006067984 */ /* 0x000fe20000000800 */
[----:B0-----:R-:W-:-:S05]  /*3bc0*/  IMAD R7, R10, UR4, R16 ;  /* 0x000000040a077c24 */ /* 0x001fca000f8e0210 */
[----:B------:R-:W-:-:S06]  /*3bd0*/  LEA R7, R7, UR20, 0x2 ;  /* 0x0000001407077c11 */ /* 0x000fcc000f8e10ff */
[----:B------:R-:W0:Y:S02]  /*3be0*/  LDS R7, [R7] ;  /* 0x0000000007077984 */ /* 0x000e240000000800 */
[----:B0-----:R-:W-:-:S07]  /*3bf0*/  FFMA R15, R6, R7, R15 ;  /* 0x00000007060f7223 */ /* 0x001fce000000000f */
.L_x_192:
[----:B------:R-:W-:Y:S01]  /*3c00*/  LDS R9, [R25+0x1080] ;  /* 0x0010800019097984 */ /* 0x000fe20000000800 */
[----:B-1--4-:R-:W-:Y:S01]  /*3c10*/  IMAD.MOV.U32 R8, RZ, RZ, 0x3bbb989d ;  /* 0x3bbb989dff087424 */ /* 0x012fe200078e00ff */
[----:B------:R-:W-:Y:S01]  /*3c20*/  BSSY.RECONVERGENT B1, `(.L_x_197) ;  /* 0x000001a000017945 */ /* 0x000fe20003800200 */
[----:B------:R-:W-:Y:S01]  /*3c30*/  IMAD.MOV.U32 R11, RZ, RZ, 0x437c0000 ;  /* 0x437c0000ff0b7424 */ /* 0x000fe200078e00ff */
[----:B------:R-:W0:Y:S04]  /*3c40*/  LDS R18, [R25+0x1100] ;  /* 0x0011000019127984 */ /* 0x000e280000000800 */
[----:B------:R-:W1:Y:S04]  /*3c50*/  LDS R7, [R25+0x1180] ;  /* 0x0011800019077984 */ /* 0x000e680000000800 */
[----:B------:R-:W2:Y:S01]  /*3c60*/  LDS R6, [R25+0x1000] ;  /* 0x0010000019067984 */ /* 0x000ea20000000800 */
[----:B0-----:R-:W-:-:S04]  /*3c70*/  FADD R9, R9, -R18 ;  /* 0x8000001209097221 */ /* 0x001fc80000000000 */
[----:B------:R-:W-:Y:S01]  /*3c80*/  FFMA.SAT R8, R9, R8, 0.5 ;  /* 0x3f00000009087423 */ /* 0x000fe20000002008 */
[----:B-1----:R-:W0:Y:S03]  /*3c90*/  MUFU.RCP R12, R7 ;  /* 0x00000007000c7308 */ /* 0x002e260000001000 */
[----:B------:R-:W-:-:S04]  /*3ca0*/  FFMA.RM R8, R8, R11, 12582913 ;  /* 0x4b40000108087423 */ /* 0x000fc8000000400b */
[C---:B------:R-:W-:Y:S01]  /*3cb0*/  FADD R10, R8.reuse, -12583039 ;  /* 0xcb40007f080a7421 */ /* 0x040fe20000000000 */
[----:B------:R-:W-:-:S03]  /*3cc0*/  SHF.L.U32 R8, R8, 0x17, RZ ;  /* 0x0000001708087819 */ /* 0x000fc600000006ff */
[----:B------:R-:W-:-:S04]  /*3cd0*/  FFMA R10, R9, 1.4426950216293334961, -R10 ;  /* 0x3fb8aa3b090a7823 */ /* 0x000fc8000000080a */
[----:B------:R-:W-:Y:S01]  /*3ce0*/  FFMA R10, R9, 1.925963033500011079e-08, R10 ;  /* 0x32a57060090a7823 */ /* 0x000fe2000000000a */
[----:B0-----:R-:W-:-:S03]  /*3cf0*/  FFMA R11, -R7, R12, 1 ;  /* 0x3f800000070b7423 */ /* 0x001fc6000000010c */
[----:B------:R-:W0:Y:S01]  /*3d00*/  MUFU.EX2 R9, R10 ;  /* 0x0000000a00097308 */ /* 0x000e220000000800 */
[----:B------:R-:W-:Y:S01]  /*3d10*/  FFMA R11, R12, R11, R12 ;  /* 0x0000000b0c0b7223 */ /* 0x000fe2000000000c */
[----:B0-----:R-:W-:-:S04]  /*3d20*/  FMUL R9, R8, R9 ;  /* 0x0000000908097220 */ /* 0x001fc80000400000 */
[----:B--2---:R-:W-:-:S04]  /*3d30*/  FMUL R6, R9, R6 ;  /* 0x0000000609067220 */ /* 0x004fc80000400000 */
[----:B------:R-:W0:Y:S01]  /*3d40*/  FCHK P3, R6, R7 ;  /* 0x0000000706007302 */ /* 0x000e220000060000 */
[----:B------:R-:W-:-:S04]  /*3d50*/  FFMA R8, R6, R11, RZ ;  /* 0x0000000b06087223 */ /* 0x000fc800000000ff */
[----:B------:R-:W-:-:S04]  /*3d60*/  FFMA R9, -R7, R8, R6 ;  /* 0x0000000807097223 */ /* 0x000fc80000000106 */
[----:B------:R-:W-:Y:S01]  /*3d70*/  FFMA R9, R11, R9, R8 ;  /* 0x000000090b097223 */ /* 0x000fe20000000008 */
[----:B0-----:R-:W-:Y:S06]  /*3d80*/  @!P3 BRA `(.L_x_198) ;  /* 0x00000000000cb947 */ /* 0x001fec0003800000 */
[----:B------:R-:W-:-:S07]  /*3d90*/  MOV R8, 0x3db0 ;  /* 0x00003db000087802 */ /* 0x000fce0000000f00 */
[----:B------:R-:W-:Y:S05]  /*3da0*/  CALL.REL.NOINC `($__internal_1_$__cuda_sm3x_div_rn_noftz_f32_slowpath) ;  /* 0x0000000800d07944 */ /* 0x000fea0003c00000 */
[----:B------:R-:W-:-:S07]  /*3db0*/  IMAD.MOV.U32 R9, RZ, RZ, R6 ;  /* 0x000000ffff097224 */ /* 0x000fce00078e0006 */
.L_x_198:
[----:B------:R-:W-:Y:S05]  /*3dc0*/  BSYNC.RECONVERGENT B1 ;  /* 0x0000000000017941 */ /* 0x000fea0003800200 */
.L_x_197:
[----:B------:R-:W0:Y:S01]  /*3dd0*/  LDS R11, [R25+0x1200] ;  /* 0x00120000190b7984 */ /* 0x000e220000000800 */
[----:B------:R-:W1:Y:S01]  /*3de0*/  LDCU UR4, c[0x0][0x3b4] ;  /* 0x00007680ff0477ac */ /* 0x000e620008000800 */
[----:B------:R-:W-:Y:S01]  /*3df0*/  IMAD.MOV.U32 R6, RZ, RZ, 0x3bbb989d ;  /* 0x3bbb989dff067424 */ /* 0x000fe200078e00ff */
[----:B------:R-:W-:Y:S01]  /*3e00*/  BSSY.RECONVERGENT B1, `(.L_x_199) ;  /* 0x0000019000017945 */ /* 0x000fe20003800200 */
[----:B------:R-:W-:Y:S02]  /*3e10*/  IMAD.MOV.U32 R13, RZ, RZ, 0x437c0000 ;  /* 0x437c0000ff0d7424 */ /* 0x000fe400078e00ff */
[----:B0-----:R-:W-:Y:S01]  /*3e20*/  FADD R11, -R18, R11 ;  /* 0x0000000b120b7221 */ /* 0x001fe20000000100 */
[----:B-1----:R-:W-:-:S03]  /*3e30*/  IMAD R18, R21, UR4, R16 ;  /* 0x0000000415127c24 */ /* 0x002fc6000f8e0210 */
[----:B------:R-:W-:Y:S02]  /*3e40*/  FFMA.SAT R6, R11, R6, 0.5 ;  /* 0x3f0000000b067423 */ /* 0x000fe40000002006 */
[----:B------:R-:W-:Y:S02]  /*3e50*/  LEA R18, R18, UR18, 0x2 ;  /* 0x0000001212127c11 */ /* 0x000fe4000f8e10ff */
[----:B------:R-:W-:Y:S02]  /*3e60*/  FFMA.RM R8, R6, R13, 12582913 ;  /* 0x4b40000106087423 */ /* 0x000fe4000000400d */
[----:B------:R-:W0:Y:S01]  /*3e70*/  MUFU.RCP R6, R7 ;  /* 0x0000000700067308 */ /* 0x000e220000001000 */
[----:B------:R1:W2:Y:S01]  /*3e80*/  LDS R29, [R18+0x1000] ;  /* 0x00100000121d7984 */ /* 0x0002a20000000800 */
[C---:B------:R-:W-:Y:S01]  /*3e90*/  FADD R10, R8.reuse, -12583039 ;  /* 0xcb40007f080a7421 */ /* 0x040fe20000000000 */
[----:B------:R-:W-:-:S03]  /*3ea0*/  SHF.L.U32 R8, R8, 0x17, RZ ;  /* 0x0000001708087819 */ /* 0x000fc600000006ff */
[----:B------:R-:W-:-:S04]  /*3eb0*/  FFMA R10, R11, 1.4426950216293334961, -R10 ;  /* 0x3fb8aa3b0b0a7823 */ /* 0x000fc8000000080a */
[----:B------:R-:W-:-:S04]  /*3ec0*/  FFMA R10, R11, 1.925963033500011079e-08, R10 ;  /* 0x32a570600b0a7823 */ /* 0x000fc8000000000a */
[----:B------:R-:W3:Y:S01]  /*3ed0*/  MUFU.EX2 R11, R10 ;  /* 0x0000000a000b7308 */ /* 0x000ee20000000800 */
[----:B0-----:R-:W-:-:S04]  /*3ee0*/  FFMA R13, -R7, R6, 1 ;  /* 0x3f800000070d7423 */ /* 0x001fc80000000106 */
[----:B------:R-:W-:Y:S01]  /*3ef0*/  FFMA R6, R6, R13, R6 ;  /* 0x0000000d06067223 */ /* 0x000fe20000000006 */
[----:B---3--:R-:W-:-:S04]  /*3f00*/  FMUL R8, R8, R11 ;  /* 0x0000000b08087220 */ /* 0x008fc80000400000 */
[----:B------:R-:W0:Y:S01]  /*3f10*/  FCHK P3, R8, R7 ;  /* 0x0000000708007302 */ /* 0x000e220000060000 */
[----:B------:R-:W-:-:S04]  /*3f20*/  FFMA R11, R6, R8, RZ ;  /* 0x00000008060b7223 */ /* 0x000fc800000000ff */
[----:B------:R-:W-:-:S04]  /*3f30*/  FFMA R12, -R7, R11, R8 ;  /* 0x0000000b070c7223 */ /* 0x000fc80000000108 */
[----:B------:R-:W-:Y:S01]  /*3f40*/  FFMA R6, R6, R12, R11 ;  /* 0x0000000c06067223 */ /* 0x000fe2000000000b */
[----:B012---:R-:W-:Y:S06]  /*3f50*/  @!P3 BRA `(.L_x_200) ;  /* 0x00000000000cb947 */ /* 0x007fec0003800000 */
[----:B------:R-:W-:Y:S01]  /*3f60*/  IMAD.MOV.U32 R6, RZ, RZ, R8 ;  /* 0x000000ffff067224 */ /* 0x000fe200078e0008 */
[----:B------:R-:W-:-:S07]  /*3f70*/  MOV R8, 0x3f90 ;  /* 0x00003f9000087802 */ /* 0x000fce0000000f00 */
[----:B------:R-:W-:Y:S05]  /*3f80*/  CALL.REL.NOINC `($__internal_1_$__cuda_sm3x_div_rn_noftz_f32_slowpath) ;  /* 0x0000000800587944 */ /* 0x000fea0003c00000 */
.L_x_200:
[----:B------:R-:W-:Y:S05]  /*3f90*/  BSYNC.RECONVERGENT B1 ;  /* 0x0000000000017941 */ /* 0x000fea0003800200 */
.L_x_199:
[----:B------:R-:W0:Y:S01]  /*3fa0*/  LDCU UR4, c[0x0][0x3b4] ;  /* 0x00007680ff0477ac */ /* 0x000e220008000800 */
[----:B------:R-:W-:Y:S01]  /*3fb0*/  FMUL R6, R6, R15 ;  /* 0x0000000f06067220 */ /* 0x000fe20000400000 */
[----:B------:R-:W-:-:S03]  /*3fc0*/  VIADD R16, R16, 0x1 ;  /* 0x0000000110107836 */ /* 0x000fc60000000000 */
[----:B------:R-:W-:-:S05]  /*3fd0*/  FFMA R9, R29, R9, R6 ;  /* 0x000000091d097223 */ /* 0x000fca0000000006 */
[----:B------:R1:W-:Y:S01]  /*3fe0*/  STS [R18+0x1000], R9 ;  /* 0x0010000912007388 */ /* 0x0003e20000000800 */
[----:B0-----:R-:W-:-:S13]  /*3ff0*/  ISETP.NE.AND P3, PT, R16, UR4, PT ;  /* 0x0000000410007c0c */ /* 0x001fda000bf65270 */
[----:B-1----:R-:W-:Y:S05]  /*4000*/  @P3 BRA `(.L_x_201) ;  /* 0xfffffff4008c3947 */ /* 0x002fea000383ffff */
.L_x_191:
[----:B------:R-:W-:Y:S05]  /*4010*/  BSYNC.RECONVERGENT B0 ;  /* 0x0000000000007941 */ /* 0x000fea0003800200 */
.L_x_190:
[----:B------:R-:W-:Y:S01]  /*4020*/  BAR.SYNC.DEFER_BLOCKING 0x0 ;  /* 0x0000000000007b1d */ /* 0x000fe20000010000 */
[----:B------:R-:W-:Y:S01]  /*4030*/  VIADD R24, R24, 0x1 ;  /* 0x0000000118187836 */ /* 0x000fe20000000000 */
[----:B------:R-:W-:-:S04]  /*4040*/  IADD3 R22, PT, PT, R22, -0x20, RZ ;  /* 0xffffffe016167810 */ /* 0x000fc80007ffe0ff */
[----:B------:R-:W5:Y:S01]  /*4050*/  LDCU UR4, c[0x0][0x3b0] ;  /* 0x00007600ff0477ac */ /* 0x000f620008000800 */
[----:B------:R-:W0:Y:S01]  /*4060*/  @!P2 LDS R2, [R25+0x1100] ;  /* 0x001100001902a984 */ /* 0x000e220000000800 */
[----:B-----5:R-:W-:-:S03]  /*4070*/  UIADD3 UR4, UPT, UPT, UR4, 0x1f, URZ ;  /* 0x0000001f04047890 */ /* 0x020fc6000fffe0ff */
[----:B01234-:R-:W0:Y:S01]  /*4080*/  @!P2 LDS R6, [R25+0x1180] ;  /* 0x001180001906a984 */ /* 0x01fe220000000800 */
[----:B------:R-:W-:-:S06]  /*4090*/  USHF.R.U32.HI UR4, URZ, 0x5, UR4 ;  /* 0x00000005ff047899 */ /* 0x000fcc0008011604 */
[----:B------:R-:W-:Y:S01]  /*40a0*/  ISETP.NE.AND P1, PT, R24, UR4, PT ;  /* 0x0000000418007c0c */ /* 0x000fe2000bf25270 */
[----:B------:R1:W-:Y:S04]  /*40b0*/  @!P2 STS [R25+0x1080], R2 ;  /* 0x001080021900a388 */ /* 0x0003e80000000800 */
[----:B0-----:R1:W-:Y:S01]  /*40c0*/  @!P2 STS [R25+0x1000], R6 ;  /* 0x001000061900a388 */ /* 0x0013e20000000800 */
[----:B------:R-:W-:Y:S07]  /*40d0*/  BAR.SYNC.DEFER_BLOCKING 0x0 ;  /* 0x0000000000007b1d */ /* 0x000fee0000010000 */
[----:B------:R-:W-:Y:S05]  /*40e0*/  @P1 BRA `(.L_x_202) ;  /* 0xffffffcc00b81947 */ /* 0x000fea000383ffff */
.L_x_156:
[----:B------:R-:W-:-:S13]  /*40f0*/  ISETP.NE.AND P1, PT, R28, RZ, PT ;  /* 0x000000ff1c00720c */ /* 0x000fda0003f25270 */
[----:B------:R-:W-:Y:S05]  /*4100*/  @!P1 EXIT ;  /* 0x000000000000994d */ /* 0x000fea0003800000 */
[----:B------:R-:W5:Y:S02]  /*4110*/  LDCU UR6, c[0x0][0x3b4] ;  /* 0x00007680ff0677ac */ /* 0x000f640008000800 */
[----:B-----5:R-:W-:-:S09]  /*4120*/  UISETP.GE.AND UP0, UPT, UR6, 0x1, UPT ;  /* 0x000000010600788c */ /* 0x020fd2000bf06270 */
[----:B------:R-:W-:Y:S05]  /*4130*/  BRA.U !UP0, `(.L_x_203) ;  /* 0x0000000508a87547 */ /* 0x000fea000b800000 */
[----:B------:R-:W-:Y:S02]  /*4140*/  UIADD3 UR4, UPT, UPT, UR6, -0x1, URZ ;  /* 0xffffffff06047890 */ /* 0x000fe4000fffe0ff */
[----:B---34-:R-:W-:Y:S01]  /*4150*/  IMAD R0, R26, UR6, RZ ;  /* 0x000000061a007c24 */ /* 0x018fe2000f8e02ff */
[----:B------:R-:W-:Y:S01]  /*4160*/  ULOP3.LUT UR10, UR6, 0x7, URZ, 0xc0, !UPT ;  /* 0x00000007060a7892 */ /* 0x000fe2000f8ec0ff */
[----:B------:R-:W-:Y:S01]  /*4170*/  IMAD.MOV.U32 R5, RZ, RZ, RZ ;  /* 0x000000ffff057224 */ /* 0x000fe200078e00ff */
[----:B------:R-:W-:Y:S02]  /*4180*/  UISETP.GE.U32.AND UP1, UPT, UR4, 0x7, UPT ;  /* 0x000000070400788c */ /* 0x000fe4000bf26070 */
[----:B------:R-:W-:-:S07]  /*4190*/  UISETP.NE.AND UP0, UPT, UR10, URZ, UPT ;  /* 0x000000ff0a00728c */ /* 0x000fce000bf05270 */
[----:B------:R-:W-:Y:S05]  /*41a0*/  BRA.U !UP1, `(.L_x_204) ;  /* 0x0000000109a07547 */ /* 0x000fea000b800000 */
[----:B01----:R-:W0:Y:S01]  /*41b0*/  S2R R3, SR_CgaCtaId ;  /* 0x0000000000037919 */ /* 0x003e220000008800 */
[----:B------:R-:W1:Y:S01]  /*41c0*/  LDCU.64 UR8, c[0x0][0x398] ;  /* 0x00007300ff0877ac */ /* 0x000e620008000a00 */
[----:B--2---:R-:W-:Y:S02]  /*41d0*/  MOV R2, 0x400 ;  /* 0x0000040000027802 */ /* 0x004fe40000000f00 */
[----:B------:R-:W-:-:S05]  /*41e0*/  IADD3 R27, P0, PT, R0, UR16, RZ ;  /* 0x00000010001b7c10 */ /* 0x000fca000ff1e0ff */
[----:B------:R-:W-:Y:S01]  /*41f0*/  IMAD.X R4, RZ, RZ, UR7, P0 ;  /* 0x00000007ff047e24 */ /* 0x000fe200080e06ff */
[----:B-1----:R-:W-:Y:S01]  /*4200*/  LEA R6, P1, R27, UR8, 0x2 ;  /* 0x000000081b067c11 */ /* 0x002fe2000f8210ff */
[----:B------:R-:W-:-:S03]  /*4210*/  ULOP3.LUT UR8, UR6, 0x7ffffff8, URZ, 0xc0, !UPT ;  /* 0x7ffffff806087892 */ /* 0x000fc6000f8ec0ff */
[----:B------:R-:W-:Y:S01]  /*4220*/  IADD3 R6, P0, PT, R6, 0x10, RZ ;  /* 0x0000001006067810 */ /* 0x000fe20007f1e0ff */
[----:B------:R-:W-:Y:S01]  /*4230*/  UIADD3 UR4, UPT, UPT, -UR8, URZ, URZ ;  /* 0x000000ff08047290 */ /* 0x000fe2000fffe1ff */
[----:B------:R-:W-:Y:S01]  /*4240*/  LEA.HI.X R27, R27, UR9, R4, 0x2, P1 ;  /* 0x000000091b1b7c11 */ /* 0x000fe200088f1404 */
[----:B------:R-:W-:-:S04]  /*4250*/  IMAD.U32 R5, RZ, RZ, UR8 ;  /* 0x00000008ff057e24 */ /* 0x000fc8000f8e00ff */
[----:B------:R-:W-:Y:S01]  /*4260*/  IMAD.X R27, RZ, RZ, R27, P0 ;  /* 0x000000ffff1b7224 */ /* 0x000fe200000e061b */
[----:B0-----:R-:W-:Y:S02]  /*4270*/  LEA R3, R3, R2, 0x18 ;  /* 0x0000000203037211 */ /* 0x001fe400078ec0ff */
[----:B------:R-:W-:-:S05]  /*4280*/  LEA R2, R21, 0x180, 0x2 ;  /* 0x0000018015027811 */ /* 0x000fca00078e10ff */
[----:B------:R-:W-:-:S05]  /*4290*/  IMAD R2, R2, UR6, R3 ;  /* 0x0000000602027c24 */ /* 0x000fca000f8e0203 */
[----:B------:R-:W-:-:S07]  /*42a0*/  IADD3 R4, PT, PT, R2, 0x101c, RZ ;  /* 0x0000101c02047810 */ /* 0x000fce0007ffe0ff */
.L_x_205:
[----:B0-----:R-:W0:Y:S01]  /*42b0*/  LDS R7, [R4+-0x1c] ;  /* 0xffffe40004077984 */ /* 0x001e220000000800 */
[----:B------:R-:W-:Y:S01]  /*42c0*/  IMAD.MOV.U32 R2, RZ, RZ, R6 ;  /* 0x000000ffff027224 */ /* 0x000fe200078e0006 */
[----:B------:R-:W-:Y:S01]  /*42d0*/  UIADD3 UR4, UPT, UPT, UR4, 0x8, URZ ;  /* 0x0000000804047890 */ /* 0x000fe2000fffe0ff */
[----:B------:R-:W-:Y:S01]  /*42e0*/  IMAD.MOV.U32 R3, RZ, RZ, R27 ;  /* 0x000000ffff037224 */ /* 0x000fe200078e001b */
[----:B------:R-:W1:Y:S02]  /*42f0*/  LDS R9, [R4+-0x18] ;  /* 0xffffe80004097984 */ /* 0x000e640000000800 */
[----:B------:R-:W-:Y:S01]  /*4300*/  UISETP.NE.AND UP1, UPT, UR4, URZ, UPT ;  /* 0x000000ff0400728c */ /* 0x000fe2000bf25270 */
[----:B------:R-:W-:Y:S01]  /*4310*/  IADD3 R6, P0, PT, R2, 0x20, RZ ;  /* 0x0000002002067810 */ /* 0x000fe20007f1e0ff */
[----:B------:R-:W2:Y:S03]  /*4320*/  LDS R11, [R4+-0x14] ;  /* 0xffffec00040b7984 */ /* 0x000ea60000000800 */
[----:B------:R-:W-:Y:S01]  /*4330*/  IADD3.X R27, PT, PT, RZ, R3, RZ, P0, !PT ;  /* 0x00000003ff1b7210 */ /* 0x000fe200007fe4ff */
[----:B------:R-:W3:Y:S04]  /*4340*/  LDS R13, [R4+-0x10] ;  /* 0xfffff000040d7984 */ /* 0x000ee80000000800 */
[----:B------:R-:W4:Y:S04]  /*4350*/  LDS R15, [R4+-0xc] ;  /* 0xfffff400040f7984 */ /* 0x000f280000000800 */
[----:B------:R-:W5:Y:S04]  /*4360*/  LDS R17, [R4+-0x8] ;  /* 0xfffff80004117984 */ /* 0x000f680000000800 */
[----:B------:R-:W5:Y:S04]  /*4370*/  LDS R19, [R4+-0x4] ;  /* 0xfffffc0004137984 */ /* 0x000f680000000800 */
[----:B------:R0:W5:Y:S02]  /*4380*/  LDS R23, [R4] ;  /* 0x0000000004177984 */ /* 0x0001640000000800 */
[----:B0-----:R-:W-:-:S02]  /*4390*/  VIADD R4, R4, 0x20 ;  /* 0x0000002004047836 */ /* 0x001fc40000000000 */
[----:B------:R0:W-:Y:S04]  /*43a0*/  STG.E desc[UR12][R2.64+-0x10], R7 ;  /* 0xfffff00702007986 */ /* 0x0001e8000c10190c */
[----:B-1----:R0:W-:Y:S04]  /*43b0*/  STG.E desc[UR12][R2.64+-0xc], R9 ;  /* 0xfffff40902007986 */ /* 0x0021e8000c10190c */
[----:B--2---:R0:W-:Y:S04]  /*43c0*/  STG.E desc[UR12][R2.64+-0x8], R11 ;  /* 0xfffff80b02007986 */ /* 0x0041e8000c10190c */
[----:B---3--:R0:W-:Y:S04]  /*43d0*/  STG.E desc[UR12][R2.64+-0x4], R13 ;  /* 0xfffffc0d02007986 */ /* 0x0081e8000c10190c */
[----:B----4-:R0:W-:Y:S04]  /*43e0*/  STG.E desc[UR12][R2.64], R15 ;  /* 0x0000000f02007986 */ /* 0x0101e8000c10190c */
[----:B-----5:R0:W-:Y:S04]  /*43f0*/  STG.E desc[UR12][R2.64+0x4], R17 ;  /* 0x0000041102007986 */ /* 0x0201e8000c10190c */
[----:B------:R0:W-:Y:S04]  /*4400*/  STG.E desc[UR12][R2.64+0x8], R19 ;  /* 0x0000081302007986 */ /* 0x0001e8000c10190c */
[----:B------:R0:W-:Y:S01]  /*4410*/  STG.E desc[UR12][R2.64+0xc], R23 ;  /* 0x00000c1702007986 */ /* 0x0001e2000c10190c */
[----:B------:R-:W-:Y:S05]  /*4420*/  BRA.U UP1, `(.L_x_205) ;  /* 0xfffffffd01a07547 */ /* 0x000fea000b83ffff */
.L_x_204:
[----:B------:R-:W-:Y:S05]  /*4430*/  BRA.U !UP0, `(.L_x_203) ;  /* 0x0000000108e87547 */ /* 0x000fea000b800000 */
[----:B------:R-:W-:Y:S02]  /*4440*/  UISETP.GE.U32.AND UP0, UPT, UR10, 0x4, UPT ;  /* 0x000000040a00788c */ /* 0x000fe4000bf06070 */
[----:B------:R-:W-:-:S04]  /*4450*/  ULOP3.LUT UR4, UR6, 0x3, URZ, 0xc0, !UPT ;  /* 0x0000000306047892 */ /* 0x000fc8000f8ec0ff */
[----:B------:R-:W-:-:S03]  /*4460*/  UISETP.NE.AND UP1, UPT, UR4, URZ, UPT ;  /* 0x000000ff0400728c */ /* 0x000fc6000bf25270 */
[----:B------:R-:W-:Y:S08]  /*4470*/  BRA.U !UP0, `(.L_x_206) ;  /* 0x0000000108547547 */ /* 0x000ff0000b800000 */
[----:B012---:R-:W-:Y:S01]  /*4480*/  IMAD R2, R21, UR6, R5 ;  /* 0x0000000615027c24 */ /* 0x007fe2000f8e0205 */
[----:B------:R-:W0:Y:S01]  /*4490*/  LDCU.64 UR8, c[0x0][0x398] ;  /* 0x00007300ff0877ac */ /* 0x000e220008000a00 */
[----:B------:R-:W-:-:S03]  /*44a0*/  IADD3 R7, P1, P2, R5, UR16, R0 ;  /* 0x0000001005077c10 */ /* 0x000fc6000fa3e000 */
[----:B------:R-:W-:Y:S01]  /*44b0*/  LEA R4, R2, UR18, 0x2 ;  /* 0x0000001202047c11 */ /* 0x000fe2000f8e10ff */
[----:B------:R-:W-:Y:S01]  /*44c0*/  IMAD.IADD R2, R0, 0x1, R5 ;  /* 0x0000000100027824 */ /* 0x000fe200078e0205 */
[----:B------:R-:W-:Y:S02]  /*44d0*/  IADD3.X R8, PT, PT, RZ, UR7, RZ, P1, P2 ;  /* 0x00000007ff087c10 */ /* 0x000fe40008fe44ff */
[----:B------:R-:W-:Y:S01]  /*44e0*/  IADD3 R5, PT, PT, R5, 0x4, RZ ;  /* 0x0000000405057810 */ /* 0x000fe20007ffe0ff */
[----:B------:R-:W1:Y:S01]  /*44f0*/  LDS R9, [R4+0x1000] ;  /* 0x0010000004097984 */ /* 0x000e620000000800 */
[----:B------:R-:W-:-:S03]  /*4500*/  IADD3 R3, P0, PT, R2, UR16, RZ ;  /* 0x0000001002037c10 */ /* 0x000fc6000ff1e0ff */
[----:B------:R-:W2:Y:S02]  /*4510*/  LDS R11, [R4+0x1004] ;  /* 0x00100400040b7984 */ /* 0x000ea40000000800 */
[----:B------:R-:W-:Y:S02]  /*4520*/  IMAD.X R10, RZ, RZ, UR7, P0 ;  /* 0x00000007ff0a7e24 */ /* 0x000fe400080e06ff */
[----:B------:R-:W3:Y:S01]  /*4530*/  LDS R13, [R4+0x1008] ;  /* 0x00100800040d7984 */ /* 0x000ee20000000800 */
[----:B0-----:R-:W-:Y:S02]  /*4540*/  LEA R2, P0, R3, UR8, 0x2 ;  /* 0x0000000803027c11 */ /* 0x001fe4000f8010ff */
[----:B------:R-:W-:Y:S01]  /*4550*/  LEA R6, P1, R7, UR8, 0x2 ;  /* 0x0000000807067c11 */ /* 0x000fe2000f8210ff */
[----:B------:R-:W0:Y:S01]  /*4560*/  LDS R15, [R4+0x100c] ;  /* 0x00100c00040f7984 */ /* 0x000e220000000800 */
[----:B------:R-:W-:Y:S02]  /*4570*/  LEA.HI.X R3, R3, UR9, R10, 0x2, P0 ;  /* 0x0000000903037c11 */ /* 0x000fe400080f140a */
[----:B------:R-:W-:-:S03]  /*4580*/  LEA.HI.X R7, R7, UR9, R8, 0x2, P1 ;  /* 0x0000000907077c11 */ /* 0x000fc600088f1408 */
[----:B-1----:R4:W-:Y:S04]  /*4590*/  STG.E desc[UR12][R2.64], R9 ;  /* 0x0000000902007986 */ /* 0x0029e8000c10190c */
[----:B--2---:R4:W-:Y:S04]  /*45a0*/  STG.E desc[UR12][R6.64+0x4], R11 ;  /* 0x0000040b06007986 */ /* 0x0049e8000c10190c */
[----:B---3--:R4:W-:Y:S04]  /*45b0*/  STG.E desc[UR12][R6.64+0x8], R13 ;  /* 0x0000080d06007986 */ /* 0x0089e8000c10190c */
[----:B0-----:R4:W-:Y:S02]  /*45c0*/  STG.E desc[UR12][R6.64+0xc], R15 ;  /* 0x00000c0f06007986 */ /* 0x0019e4000c10190c */
.L_x_206:
[----:B------:R-:W-:Y:S05]  /*45d0*/  BRA.U !UP1, `(.L_x_203) ;  /* 0x0000000109807547 */ /* 0x000fea000b800000 */
[----:B------:R-:W-:Y:S02]  /*45e0*/  UISETP.NE.AND UP0, UPT, UR4, 0x1, UPT ;  /* 0x000000010400788c */ /* 0x000fe4000bf05270 */
[----:B------:R-:W-:-:S04]  /*45f0*/  ULOP3.LUT UR8, UR6, 0x1, URZ, 0xc0, !UPT ;  /* 0x0000000106087892 */ /* 0x000fc8000f8ec0ff */
[----:B------:R-:W-:-:S03]  /*4600*/  UISETP.NE.U32.AND UP1, UPT, UR8, 0x1, UPT ;  /* 0x000000010800788c */ /* 0x000fc6000bf25070 */
[----:B------:R-:W-:Y:S08]  /*4610*/  BRA.U !UP0, `(.L_x_207) ;  /* 0x0000000108447547 */ /* 0x000ff0000b800000 */
[----:B012-4-:R-:W-:Y:S01]  /*4620*/  IMAD R2, R21, UR6, R5 ;  /* 0x0000000615027c24 */ /* 0x017fe2000f8e0205 */
[----:B------:R-:W0:Y:S01]  /*4630*/  LDCU.64 UR8, c[0x0][0x398] ;  /* 0x00007300ff0877ac */ /* 0x000e220008000a00 */
[----:B------:R-:W-:-:S03]  /*4640*/  IADD3 R7, P1, P2, R5, UR16, R0 ;  /* 0x0000001005077c10 */ /* 0x000fc6000fa3e000 */
[----:B------:R-:W-:Y:S01]  /*4650*/  LEA R4, R2, UR18, 0x2 ;  /* 0x0000001202047c11 */ /* 0x000fe2000f8e10ff */
[----:B------:R-:W-:Y:S01]  /*4660*/  IMAD.IADD R2, R0, 0x1, R5 ;  /* 0x0000000100027824 */ /* 0x000fe200078e0205 */
[----:B------:R-:W-:Y:S01]  /*4670*/  IADD3.X R10, PT, PT, RZ, UR7, RZ, P1, P2 ;  /* 0x00000007ff0a7c10 */ /* 0x000fe20008fe44ff */
[----:B------:R-:W-:Y:S02]  /*4680*/  VIADD R5, R5, 0x2 ;  /* 0x0000000205057836 */ /* 0x000fe40000000000 */
[----:B------:R-:W1:Y:S01]  /*4690*/  LDS R9, [R4+0x1000] ;  /* 0x0010000004097984 */ /* 0x000e620000000800 */
[----:B------:R-:W-:-:S03]  /*46a0*/  IADD3 R3, P0, PT, R2, UR16, RZ ;  /* 0x0000001002037c10 */ /* 0x000fc6000ff1e0ff */
[----:B------:R-:W2:Y:S02]  /*46b0*/  LDS R11, [R4+0x1004] ;  /* 0x00100400040b7984 */ /* 0x000ea40000000800 */
[----:B------:R-:W-:Y:S01]  /*46c0*/  IMAD.X R8, RZ, RZ, UR7, P0 ;  /* 0x00000007ff087e24 */ /* 0x000fe200080e06ff */
[----:B0-----:R-:W-:Y:S02]  /*46d0*/  LEA R2, P0, R3, UR8, 0x2 ;  /* 0x0000000803027c11 */ /* 0x001fe4000f8010ff */
[----:B------:R-:W-:Y:S02]  /*46e0*/  LEA R6, P1, R7, UR8, 0x2 ;  /* 0x0000000807067c11 */ /* 0x000fe4000f8210ff */
[----:B------:R-:W-:Y:S02]  /*46f0*/  LEA.HI.X R3, R3, UR9, R8, 0x2, P0 ;  /* 0x0000000903037c11 */ /* 0x000fe400080f1408 */
[----:B------:R-:W-:-:S03]  /*4700*/  LEA.HI.X R7, R7, UR9, R10, 0x2, P1 ;  /* 0x0000000907077c11 */ /* 0x000fc600088f140a */
[----:B-1----:R3:W-:Y:S04]  /*4710*/  STG.E desc[UR12][R2.64], R9 ;  /* 0x0000000902007986 */ /* 0x0027e8000c10190c */
[----:B--2---:R3:W-:Y:S02]  /*4720*/  STG.E desc[UR12][R6.64+0x4], R11 ;  /* 0x0000040b06007986 */ /* 0x0047e4000c10190c */
.L_x_207:
[----:B------:R-:W-:Y:S05]  /*4730*/  BRA.U UP1, `(.L_x_203) ;  /* 0x0000000101287547 */ /* 0x000fea000b800000 */
[----:B------:R-:W-:Y:S01]  /*4740*/  IMAD R21, R21, UR6, R5 ;  /* 0x0000000615157c24 */ /* 0x000fe2000f8e0205 */
[----:B------:R-:W2:Y:S01]  /*4750*/  LDCU.64 UR8, c[0x0][0x398] ;  /* 0x00007300ff0877ac */ /* 0x000ea20008000a00 */
[----:B------:R-:W-:-:S03]  /*4760*/  IADD3 R0, PT, PT, R0, R5, RZ ;  /* 0x0000000500007210 */ /* 0x000fc60007ffe0ff */
[----:B------:R-:W-:Y:S02]  /*4770*/  LEA R21, R21, UR18, 0x2 ;  /* 0x0000001215157c11 */ /* 0x000fe4000f8e10ff */
[----:B------:R-:W-:-:S04]  /*4780*/  IADD3 R0, P0, PT, R0, UR16, RZ ;  /* 0x0000001000007c10 */ /* 0x000fc8000ff1e0ff */
[----:B------:R-:W5:Y:S01]  /*4790*/  LDS R21, [R21+0x1000] ;  /* 0x0010000015157984 */ /* 0x000f620000000800 */
[----:B01-34-:R-:W-:Y:S01]  /*47a0*/  IMAD.X R3, RZ, RZ, UR7, P0 ;  /* 0x00000007ff037e24 */ /* 0x01bfe200080e06ff */
[----:B--2---:R-:W-:-:S04]  /*47b0*/  LEA R2, P0, R0, UR8, 0x2 ;  /* 0x0000000800027c11 */ /* 0x004fc8000f8010ff */
[----:B------:R-:W-:-:S05]  /*47c0*/  LEA.HI.X R3, R0, UR9, R3, 0x2, P0 ;  /* 0x0000000900037c11 */ /* 0x000fca00080f1403 */
[----:B-----5:R0:W-:Y:S04]  /*47d0*/  STG.E desc[UR12][R2.64], R21 ;  /* 0x0000001502007986 */ /* 0x0201e8000c10190c */
.L_x_203:
[----:B---34-:R-:W3:Y:S01]  /*47e0*/  LDS R0, [R25+0x1000] ;  /* 0x0010000019007984 */ /* 0x018ee20000000800 */
[----:B------:R-:W4:Y:S03]  /*47f0*/  LDCU UR4, c[0x0][0x3b0] ;  /* 0x00007600ff0477ac */ /* 0x000f260008000800 */
[----:B0-2---:R-:W0:Y:S01]  /*4800*/  LDS R9, [R25+0x1080] ;  /* 0x0010800019097984 */ /* 0x005e220000000800 */
[----:B------:R-:W2:Y:S01]  /*4810*/  LDCU.128 UR20, c[0x0][0x3a0] ;  /* 0x00007400ff1477ac */ /* 0x000ea20008000c00 */
[----:B----4-:R-:W-:-:S06]  /*4820*/  UIMAD UR4, UR11, UR4, URZ ;  /* 0x000000040b0472a4 */ /* 0x010fcc000f8e02ff */
[----:B------:R-:W-:-:S05]  /*4830*/  IADD3 R5, P0, PT, R26, UR4, RZ ;  /* 0x000000041a057c10 */ /* 0x000fca000ff1e0ff */
[----:B-1----:R-:W-:Y:S02]  /*4840*/  IMAD.X R2, RZ, RZ, UR5, P0 ;  /* 0x00000005ff027e24 */ /* 0x002fe400080e06ff */
[----:B------:R-:W-:-:S03]  /*4850*/  IMAD.SHL.U32 R4, R5, 0x4, RZ ;  /* 0x0000000405047824 */ /* 0x000fc600078e00ff */
[----:B------:R-:W-:Y:S02]  /*4860*/  SHF.L.U64.HI R5, R5, 0x2, R2 ;  /* 0x0000000205057819 */ /* 0x000fe40000010202 */
[C---:B--2---:R-:W-:Y:S02]  /*4870*/  IADD3 R2, P0, PT, R4.reuse, UR20, RZ ;  /* 0x0000001404027c10 */ /* 0x044fe4000ff1e0ff */
[----:B------:R-:W-:Y:S01]  /*4880*/  IADD3 R4, P1, PT, R4, UR22, RZ ;  /* 0x0000001604047c10 */ /* 0x000fe2000ff3e0ff */
[----:B---3--:R-:W-:Y:S01]  /*4890*/  FADD R7, R0, 1.00000001335143196e-10 ;  /* 0x2edbe6ff00077421 */ /* 0x008fe20000000000 */
[C---:B------:R-:W-:Y:S02]  /*48a0*/  IADD3.X R3, PT, PT, R5.reuse, UR21, RZ, P0, !PT ;  /* 0x0000001505037c10 */ /* 0x040fe400087fe4ff */
[----:B------:R-:W-:-:S03]  /*48b0*/  IADD3.X R5, PT, PT, R5, UR23, RZ, P1, !PT ;  /* 0x0000001705057c10 */ /* 0x000fc60008ffe4ff */
[----:B------:R-:W-:Y:S04]  /*48c0*/  STG.E desc[UR12][R2.64], R7 ;  /* 0x0000000702007986 */ /* 0x000fe8000c10190c */
[----:B0-----:R-:W-:Y:S01]  /*48d0*/  STG.E desc[UR12][R4.64], R9 ;  /* 0x0000000904007986 */ /* 0x001fe2000c10190c */
[----:B------:R-:W-:Y:S05]  /*48e0*/  EXIT ;  /* 0x000000000000794d */ /* 0x000fea0003800000 */
        .weak           $__internal_1_$__cuda_sm3x_div_rn_noftz_f32_slowpath
        .type           $__internal_1_$__cuda_sm3x_div_rn_noftz_f32_slowpath,@function
        .size           $__internal_1_$__cuda_sm3x_div_rn_noftz_f32_slowpath,(.L_x_221 - $__internal_1_$__cuda_sm3x_div_rn_noftz_f32_slowpath)
$__internal_1_$__cuda_sm3x_div_rn_noftz_f32_slowpath:
[--C-:B------:R-:W-:Y:S01]  /*48f0*/  SHF.R.U32.HI R10, RZ, 0x17, R7.reuse ;  /* 0x00000017ff0a7819 */ /* 0x100fe20000011607 */
[----:B------:R-:W-:Y:S01]  /*4900*/  BSSY.RECONVERGENT B2, `(.L_x_208) ;  /* 0x0000063000027945 */ /* 0x000fe20003800200 */
[----:B------:R-:W-:Y:S01]  /*4910*/  SHF.R.U32.HI R19, RZ, 0x17, R6 ;  /* 0x00000017ff137819 */ /* 0x000fe20000011606 */
[----:B------:R-:W-:Y:S01]  /*4920*/  IMAD.MOV.U32 R13, RZ, RZ, R7 ;  /* 0x000000ffff0d7224 */ /* 0x000fe200078e0007 */
[----:B------:R-:W-:Y:S02]  /*4930*/  LOP3.LUT R10, R10, 0xff, RZ, 0xc0, !PT ;  /* 0x000000ff0a0a7812 */ /* 0x000fe400078ec0ff */
[----:B------:R-:W-:Y:S02]  /*4940*/  LOP3.LUT R19, R19, 0xff, RZ, 0xc0, !PT ;  /* 0x000000ff13137812 */ /* 0x000fe400078ec0ff */
[----:B------:R-:W-:-:S03]  /*4950*/  IADD3 R12, PT, PT, R10, -0x1, RZ ;  /* 0xffffffff0a0c7810 */ /* 0x000fc60007ffe0ff */
[----:B------:R-:W-:Y:S01]  /*4960*/  VIADD R14, R19, 0xffffffff ;  /* 0xffffffff130e7836 */ /* 0x000fe20000000000 */
        /* <DEDUP_REMOVED lines=22> */
[----:B------:R-:W-:Y:S01]  /*4ad0*/  @P3 MOV R11, RZ ;  /* 0x000000ff000b3202 */ /* 0x000fe20000000f00 */
[----:B------:R-:W-:Y:S02]  /*4ae0*/  @!P3 IMAD.MOV.U32 R11, RZ, RZ, -0x40 ;  /* 0xffffffc0ff0bb424 */ /* 0x000fe400078e00ff */
[----:B------:R-:W-:Y:S01]  /*4af0*/  @!P3 FFMA R6, R6, 1.84467440737095516160e+19, RZ ;  /* 0x5f8000000606b823 */ /* 0x000fe200000000ff */
[----:B------:R-:W-:Y:S01]  /*4b00*/  @!P4 FFMA R13, R7, 1.84467440737095516160e+19, RZ ;  /* 0x5f800000070dc823 */ /* 0x000fe200000000ff */
[----:B------:R-:W-:-:S07]  /*4b10*/  @!P4 VIADD R11, R11, 0x40 ;  /* 0x000000400b0bc836 */ /* 0x000fce0000000000 */
.L_x_209:
[----:B------:R-:W-:Y:S01]  /*4b20*/  LEA R12, R10, 0xc0800000, 0x17 ;  /* 0xc08000000a0c7811 */ /* 0x000fe200078eb8ff */
[----:B------:R-:W-:Y:S01]  /*4b30*/  VIADD R19, R19, 0xffffff81 ;  /* 0xffffff8113137836 */ /* 0x000fe20000000000 */
[----:B------:R-:W-:Y:S02]  /*4b40*/  BSSY.RECONVERGENT B3, `(.L_x_214) ;  /* 0x0000035000037945 */ /* 0x000fe40003800200 */
[----:B------:R-:W-:Y:S01]  /*4b50*/  IADD3 R13, PT, PT, -R12, R13, RZ ;  /* 0x0000000d0c0d7210 */ /* 0x000fe20007ffe1ff */
[----:B------:R-:W-:-:S03]  /*4b60*/  IMAD R6, R19, -0x800000, R6 ;  /* 0xff80000013067824 */ /* 0x000fc600078e0206 */
[----:B------:R-:W0:Y:S01]  /*4b70*/  MUFU.RCP R12, R13 ;  /* 0x0000000d000c7308 */ /* 0x000e220000001000 */
[----:B------:R-:W-:-:S04]  /*4b80*/  FADD.FTZ R17, -R13, -RZ ;  /* 0x800000ff0d117221 */ /* 0x000fc80000010100 */
[----:B0-----:R-:W-:-:S04]  /*4b90*/  FFMA R13, R12, R17, 1 ;  /* 0x3f8000000c0d7423 */ /* 0x001fc80000000011 */
[----:B------:R-:W-:-:S04]  /*4ba0*/  FFMA R13, R12, R13, R12 ;  /* 0x0000000d0c0d7223 */ /* 0x000fc8000000000c */
[----:B------:R-:W-:-:S04]  /*4bb0*/  FFMA R12, R6, R13, RZ ;  /* 0x0000000d060c7223 */ /* 0x000fc800000000ff */
[----:B------:R-:W-:-:S04]  /*4bc0*/  FFMA R14, R17, R12, R6 ;  /* 0x0000000c110e7223 */ /* 0x000fc80000000006 */
[----:B------:R-:W-:Y:S01]  /*4bd0*/  FFMA R14, R13, R14, R12 ;  /* 0x0000000e0d0e7223 */ /* 0x000fe2000000000c */
[----:B------:R-:W-:-:S03]  /*4be0*/  IADD3 R12, PT, PT, R19, 0x7f, -R10 ;  /* 0x0000007f130c7810 */ /* 0x000fc60007ffe80a */
[----:B------:R-:W-:Y:S02]  /*4bf0*/  FFMA R17, R17, R14, R6 ;  /* 0x0000000e11117223 */ /* 0x000fe40000000006 */
[----:B------:R-:W-:Y:S02]  /*4c00*/  IMAD.IADD R19, R12, 0x1, R11 ;  /* 0x000000010c137824 */ /* 0x000fe400078e020b */
[----:B------:R-:W-:-:S05]  /*4c10*/  FFMA R6, R13, R17, R14 ;  /* 0x000000110d067223 */ /* 0x000fca000000000e */
[----:B------:R-:W-:-:S04]  /*4c20*/  SHF.R.U32.HI R10, RZ, 0x17, R6 ;  /* 0x00000017ff0a7819 */ /* 0x000fc80000011606 */
[----:B------:R-:W-:-:S04]  /*4c30*/  LOP3.LUT R10, R10, 0xff, RZ, 0xc0, !PT ;  /* 0x000000ff0a0a7812 */ /* 0x000fc800078ec0ff */
[----:B------:R-:W-:-:S05]  /*4c40*/  IADD3 R11, PT, PT, R10, R19, RZ ;  /* 0x000000130a0b7210 */ /* 0x000fca0007ffe0ff */
        /* <DEDUP_REMOVED lines=10> */
[CCC-:B------:R-:W-:Y:S01]  /*4cf0*/  FFMA.RZ R10, R13.reuse, R17.reuse, R14.reuse ;  /* 0x000000110d0a7223 */ /* 0x1c0fe2000000c00e */
[CCC-:B------:R-:W-:Y:S01]  /*4d00*/  FFMA.RP R12, R13.reuse, R17.reuse, R14.reuse ;  /* 0x000000110d0c7223 */ /* 0x1c0fe2000000800e */
[----:B------:R-:W-:Y:S01]  /*4d10*/  FFMA.RM R13, R13, R17, R14 ;  /* 0x000000110d0d7223 */ /* 0x000fe2000000400e */
[C---:B------:R-:W-:Y:S01]  /*4d20*/  VIADD R14, R11.reuse, 0x20 ;  /* 0x000000200b0e7836 */ /* 0x040fe20000000000 */
[C---:B------:R-:W-:Y:S02]  /*4d30*/  ISETP.NE.AND P3, PT, R11.reuse, RZ, PT ;  /* 0x000000ff0b00720c */ /* 0x040fe40003f65270 */
[----:B------:R-:W-:Y:S02]  /*4d40*/  LOP3.LUT R10, R10, 0x7fffff, RZ, 0xc0, !PT ;  /* 0x007fffff0a0a7812 */ /* 0x000fe400078ec0ff */
[----:B------:R-:W-:Y:S02]  /*4d50*/  ISETP.NE.AND P4, PT, R11, RZ, PT ;  /* 0x000000ff0b00720c */ /* 0x000fe40003f85270 */
[----:B------:R-:W-:-:S02]  /*4d60*/  LOP3.LUT R17, R10, 0x800000, RZ, 0xfc, !PT ;  /* 0x008000000a117812 */ /* 0x000fc400078efcff */
[----:B------:R-:W-:Y:S02]  /*4d70*/  IADD3 R10, PT, PT, -R11, RZ, RZ ;  /* 0x000000ff0b0a7210 */ /* 0x000fe40007ffe1ff */
[----:B------:R-:W-:Y:S02]  /*4d80*/  SHF.L.U32 R14, R17, R14, RZ ;  /* 0x0000000e110e7219 */ /* 0x000fe400000006ff */
[----:B------:R-:W-:Y:S02]  /*4d90*/  SEL R10, R10, RZ, P3 ;  /* 0x000000ff0a0a7207 */ /* 0x000fe40001800000 */
[----:B------:R-:W-:Y:S02]  /*4da0*/  FSETP.NEU.FTZ.AND P3, PT, R12, R13, PT ;  /* 0x0000000d0c00720b */ /* 0x000fe40003f7d000 */
[----:B------:R-:W-:Y:S02]  /*4db0*/  ISETP.NE.AND P4, PT, R14, RZ, P4 ;  /* 0x000000ff0e00720c */ /* 0x000fe40002785270 */
[----:B------:R-:W-:-:S02]  /*4dc0*/  SHF.R.U32.HI R10, RZ, R10, R17 ;  /* 0x0000000aff0a7219 */ /* 0x000fc40000011611 */
[----:B------:R-:W-:Y:S02]  /*4dd0*/  PLOP3.LUT P3, PT, P3, P4, PT, 0xf8, 0x8f ;  /* 0x00000000008f781c */ /* 0x000fe40001f69f70 */
[----:B------:R-:W-:Y:S02]  /*4de0*/  SHF.R.U32.HI R12, RZ, 0x1, R10 ;  /* 0x00000001ff0c7819 */ /* 0x000fe4000001160a */
[----:B------:R-:W-:-:S04]  /*4df0*/  SEL R11, RZ, 0x1, !P3 ;  /* 0x00000001ff0b7807 */ /* 0x000fc80005800000 */
[----:B------:R-:W-:-:S04]  /*4e00*/  LOP3.LUT R11, R11, 0x1, R12, 0xf8, !PT ;  /* 0x000000010b0b7812 */ /* 0x000fc800078ef80c */
[----:B------:R-:W-:-:S05]  /*4e10*/  LOP3.LUT R11, R11, R10, RZ, 0xc0, !PT ;  /* 0x0000000a0b0b7212 */ /* 0x000fca00078ec0ff */
[----:B------:R-:W-:-:S05]  /*4e20*/  IMAD.IADD R11, R12, 0x1, R11 ;  /* 0x000000010c0b7824 */ /* 0x000fca00078e020b */
[----:B------:R-:W-:Y:S01]  /*4e30*/  LOP3.LUT R6, R11, R6, RZ, 0xfc, !PT ;  /* 0x000000060b067212 */ /* 0x000fe200078efcff */
[----:B------:R-:W-:Y:S06]  /*4e40*/  BRA `(.L_x_217) ;  /* 0x0000000000107947 */ /* 0x000fec0003800000 */
.L_x_216:
[----:B------:R-:W-:-:S04]  /*4e50*/  LOP3.LUT R6, R6, 0x80000000, RZ, 0xc0, !PT ;  /* 0x8000000006067812 */ /* 0x000fc800078ec0ff */
[----:B------:R-:W-:Y:S01]  /*4e60*/  LOP3.LUT R6, R6, 0x7f800000, RZ, 0xfc, !PT ;  /* 0x7f80000006067812 */ /* 0x000fe200078efcff */
[----:B------:R-:W-:Y:S06]  /*4e70*/  BRA `(.L_x_217) ;  /* 0x0000000000047947 */ /* 0x000fec0003800000 */
.L_x_215:
[----:B------:R-:W-:-:S07]  /*4e80*/  IMAD R6, R19, 0x800000, R6 ;  /* 0x0080000013067824 */ /* 0x000fce00078e0206 */
.L_x_217:
[----:B------:R-:W-:Y:S05]  /*4e90*/  BSYNC.RECONVERGENT B3 ;  /* 0x0000000000037941 */ /* 0x000fea0003800200 */
.L_x_214:
[----:B------:R-:W-:Y:S05]  /*4ea0*/  BRA `(.L_x_218) ;  /* 0x0000000000207947 */ /* 0x000fea0003800000 */
.L_x_213:
[----:B------:R-:W-:-:S04]  /*4eb0*/  LOP3.LUT R6, R13, 0x80000000, R6, 0x48, !PT ;  /* 0x800000000d067812 */ /* 0x000fc800078e4806 */
[----:B------:R-:W-:Y:S01]  /*4ec0*/  LOP3.LUT R6, R6, 0x7f800000, RZ, 0xfc, !PT ;  /* 0x7f80000006067812 */ /* 0x000fe200078efcff */
[----:B------:R-:W-:Y:S06]  /*4ed0*/  BRA `(.L_x_218) ;  /* 0x0000000000147947 */ /* 0x000fec0003800000 */
.L_x_212:
[----:B------:R-:W-:Y:S01]  /*4ee0*/  LOP3.LUT R6, R13, 0x80000000, R6, 0x48, !PT ;  /* 0x800000000d067812 */ /* 0x000fe200078e4806 */
[----:B------:R-:W-:Y:S06]  /*4ef0*/  BRA `(.L_x_218) ;  /* 0x00000000000c7947 */ /* 0x000fec0003800000 */
.L_x_211:
[----:B------:R-:W0:Y:S01]  /*4f00*/  MUFU.RSQ R6, -QNAN ;  /* 0xffc0000000067908 */ /* 0x000e220000001400 */
[----:B------:R-:W-:Y:S05]  /*4f10*/  BRA `(.L_x_218) ;  /* 0x0000000000047947 */ /* 0x000fea0003800000 */
.L_x_210:
[----:B------:R-:W-:-:S07]  /*4f20*/  FADD.FTZ R6, R6, R7 ;  /* 0x0000000706067221 */ /* 0x000fce0000010000 */
.L_x_218:
[----:B------:R-:W-:Y:S05]  /*4f30*/  BSYNC.RECONVERGENT B2 ;  /* 0x0000000000027941 */ /* 0x000fea0003800200 */
.L_x_208:
[----:B------:R-:W-:Y:S01]  /*4f40*/  MOV R10, R8 ;  /* 0x00000008000a7202 */ /* 0x000fe20000000f00 */
[----:B------:R-:W-:-:S04]  /*4f50*/  IMAD.MOV.U32 R11, RZ, RZ, 0x0 ;  /* 0x00000000ff0b7424 */ /* 0x000fc800078e00ff */
[----:B0-----:R-:W-:Y:S05]  /*4f60*/  RET.REL.NODEC R10 `(_Z30flash_attention_forward_kernelPKfS0_S0_PfS1_S1_iif) ;  /* 0xffffffb00a247950 */ /* 0x001fea0003c3ffff */
.L_x_219:
        /* <DEDUP_REMOVED lines=9> */
.L_x_221:


//--------------------- .nv.shared._Z31flash_attention_backward_kernelPKfS0_S0_S0_S0_S0_S0_PfS1_S1_iif --------------------------
	.section	.nv.shared._Z31flash_attention_backward_kernelPKfS0_S0_S0_S0_S0_S0_PfS1_S1_iif,"aw",@nobits
	.sectionflags	@""
	.align	16
	.zero		1024


//--------------------- .nv.shared.reserved.0     --------------------------
	.section	.nv.shared.reserved.0,"aw",@nobits
	.weak		__nv_reservedSMEM_offset_0_alias
	.size		__nv_reservedSMEM_offset_0_alias, 0, 64
	.other		__nv_reservedSMEM_offset_0_alias,@"STO_CUDA_RESERVED_SHARED STV_DEFAULT"
__nv_reservedSMEM_offset_0_alias:
	.zero		0
	.zero		64


//--------------------- .nv.shared._Z30flash_attention_forward_kernelPKfS0_S0_PfS1_S1_iif --------------------------
	.section	.nv.shared._Z30flash_attention_forward_kernelPKfS0_S0_PfS1_S1_iif,"aw",@nobits
	.sectionflags	@""
	.align	16
	.zero		1024


//--------------------- .nv.constant0._Z31flash_attention_backward_kernelPKfS0_S0_S0_S0_S0_S0_PfS1_S1_iif --------------------------
	.section	.nv.constant0._Z31flash_attention_backward_kernelPKfS0_S0_S0_S0_S0_S0_PfS1_S1_iif,"a",@progbits
	.sectionflags	@""
	.align	4
.nv.constant0._Z31flash_attention_backward_kernelPKfS0_S0_S0_S0_S0_S0_PfS1_S1_iif:
	.zero		988


//--------------------- .nv.constant0._Z30flash_attention_forward_kernelPKfS0_S0_PfS1_S1_iif --------------------------
	.section	.nv.constant0._Z30flash_attention_forward_kernelPKfS0_S0_PfS1_S1_iif,"a",@progbits
	.sectionflags	@""
	.align	4
.nv.constant0._Z30flash_attention_forward_kernelPKfS0_S0_PfS1_S1_iif:
	.zero		956


//--------------------- SYMBOLS --------------------------

	.type		.nv.reservedSmem.offset0,@object
	.size		.nv.reservedSmem.offset0,0x4
	.type		.nv.reservedSmem.cap,@object
	.size		.nv.reservedSmem.cap,0x4
